def matmul_kernel(
    a_ptr,
    b_ptr,
    c_ptr,
    M,
    N,
    K,
    stride_am,
    stride_ak,
    stride_bk,
    stride_bn,
    stride_cm,
    stride_cn,
    BLOCK_M: tl.constexpr,
    BLOCK_N: tl.constexpr,
    BLOCK_K: tl.constexpr,
    GROUP_M: tl.constexpr,
):
    pid = tl.program_id(axis=0)
    num_pid_m = tl.cdiv(M, BLOCK_M)
    num_pid_n = tl.cdiv(N, BLOCK_N)
    num_pid_in_group = GROUP_M * num_pid_n
    group_id = pid // num_pid_in_group
    first_pid_m = group_id * GROUP_M
    group_size_m = min(num_pid_m - first_pid_m, GROUP_M)
    pid_m = first_pid_m + ((pid % num_pid_in_group) % group_size_m)
    pid_n = (pid % num_pid_in_group) // group_size_m

    offs_am = (pid_m * BLOCK_M + tl.arange(0, BLOCK_M)) % M
    offs_bn = (pid_n * BLOCK_N + tl.arange(0, BLOCK_N)) % N
    offs_k = tl.arange(0, BLOCK_K)
    a_ptrs = a_ptr + offs_am[:, None] * stride_am + offs_k[None, :] * stride_ak
    b_ptrs = b_ptr + offs_k[:, None] * stride_bk + offs_bn[None, :] * stride_bn

    acc = tl.zeros((BLOCK_M, BLOCK_N), dtype=tl.float32)
    for kk in range(0, tl.cdiv(K, BLOCK_K)):
        a = tl.load(a_ptrs, mask=offs_k[None, :] < K - kk * BLOCK_K, other=0.0)
        b = tl.load(b_ptrs, mask=offs_k[:, None] < K - kk * BLOCK_K, other=0.0)
        acc = tl.dot(a, b, acc)
        a_ptrs += BLOCK_K * stride_ak
        b_ptrs += BLOCK_K * stride_bk

    c = acc.to(c_ptr.dtype.element_ty)
    offs_cm = pid_m * BLOCK_M + tl.arange(0, BLOCK_M)
    offs_cn = pid_n * BLOCK_N + tl.arange(0, BLOCK_N)
    c_ptrs = c_ptr + offs_cm[:, None] * stride_cm + offs_cn[None, :] * stride_cn
    mask = (offs_cm[:, None] < M) & (offs_cn[None, :] < N)
    tl.store(c_ptrs, c, mask=mask)

# config = {"BLOCK_K": 128, "BLOCK_M": 512, "BLOCK_N": 128, "GROUP_M": 8, "arch": "sm_100", "dtype": "fp8e5m2", "num_ctas": 1, "num_stages": 3, "num_warps": 2}
# arch = sm_100


// ===== COMPILED SASS (sm_100a) =====

	.target	sm_100a

	.elftype	@"ET_EXEC"


//--------------------- .note.nv.tkinfo           --------------------------
	.section	.note.nv.tkinfo,"",@"SHT_NOTE"
	.sectionflags	@"SHF_NOTE_NV_TKINFO"
	.tkinfo
        /*0018*/ 	.word	0x00000081
        /*0030*/ 	.string	""
        /*0030*/ 	.string	"ptxas-blackwell"
        /*0030*/ 	.string	"Cuda compilation tools, release 12.9, V12.9.86"
        /*0030*/ 	.string	"Build cuda_12.9.r12.9/compiler.36037853_0"
        /*0030*/ 	.string	"-v  -suppress-debug-info  -lineinfo  -arch sm_100a "



//--------------------- .note.nv.cuver            --------------------------
	.section	.note.nv.cuver,"",@"SHT_NOTE"
	.sectionflags	@"SHF_NOTE_NV_CUVER"
        /*0018*/ 	.short	0x0001
        /*001a*/ 	.short	0x0064
        /*001c*/ 	.short	0x0001
        /*001e*/ 	.short	0x0000
        /*0020*/ 	.short	0x0001
        /*0022*/ 	.short	0x0000


//--------------------- .nv.info                  --------------------------
	.section	.nv.info,"",@"SHT_CUDA_INFO"
	.align	4


	//----- nvinfo : EIATTR_REGCOUNT
	.align		4
        /*0000*/ 	.byte	0x04, 0x2f
        /*0002*/ 	.short	(.L_1 - .L_0)
	.align		4
.L_0:
        /*0004*/ 	.word	index@(matmul_kernel)
        /*0008*/ 	.word	0x00000020


	//----- nvinfo : EIATTR_FRAME_SIZE
	.align		4
.L_1:
        /*000c*/ 	.byte	0x04, 0x11
        /*000e*/ 	.short	(.L_3 - .L_2)
	.align		4
.L_2:
        /*0010*/ 	.word	index@(matmul_kernel)
        /*0014*/ 	.word	0x0000af40


	//----- nvinfo : EIATTR_MIN_STACK_SIZE
	.align		4
.L_3:
        /*0018*/ 	.byte	0x04, 0x12
        /*001a*/ 	.short	(.L_5 - .L_4)
	.align		4
.L_4:
        /*001c*/ 	.word	index@(matmul_kernel)
        /*0020*/ 	.word	0x0000af40
.L_5:


//--------------------- .nv.info.matmul_kernel    --------------------------
	.section	.nv.info.matmul_kernel,"",@"SHT_CUDA_INFO"
	.sectionflags	@""
	.align	4


	//----- nvinfo : EIATTR_CUDA_API_VERSION
	.align		4
        /*0000*/ 	.byte	0x04, 0x37
        /*0002*/ 	.short	(.L_7 - .L_6)
.L_6:
        /*0004*/ 	.word	0x00000081


	//----- nvinfo : EIATTR_KPARAM_INFO
	.align		4
.L_7:
        /*0008*/ 	.byte	0x04, 0x17
        /*000a*/ 	.short	(.L_9 - .L_8)
.L_8:
        /*000c*/ 	.word	0x00000000
        /*0010*/ 	.short	0x000d
        /*0012*/ 	.short	0x0048
        /*0014*/ 	.byte	0x00, 0xf4, 0x21, 0x00


	//----- nvinfo : EIATTR_KPARAM_INFO
	.align		4
.L_9:
        /*0018*/ 	.byte	0x04, 0x17
        /*001a*/ 	.short	(.L_11 - .L_10)
.L_10:
        /*001c*/ 	.word	0x00000000
        /*0020*/ 	.short	0x000c
        /*0022*/ 	.short	0x0040
        /*0024*/ 	.byte	0x00, 0xf4, 0x21, 0x00


	//----- nvinfo : EIATTR_KPARAM_INFO
	.align		4
.L_11:
        /*0028*/ 	.byte	0x04, 0x17
        /*002a*/ 	.short	(.L_13 - .L_12)
.L_12:
        /*002c*/ 	.word	0x00000000
        /*0030*/ 	.short	0x000b
        /*0032*/ 	.short	0x0038
        /*0034*/ 	.byte	0x00, 0xf0, 0x11, 0x00


	//----- nvinfo : EIATTR_KPARAM_INFO
	.align		4
.L_13:
        /*0038*/ 	.byte	0x04, 0x17
        /*003a*/ 	.short	(.L_15 - .L_14)
.L_14:
        /*003c*/ 	.word	0x00000000
        /*0040*/ 	.short	0x000a
        /*0042*/ 	.short	0x0034
        /*0044*/ 	.byte	0x00, 0xf0, 0x11, 0x00


	//----- nvinfo : EIATTR_KPARAM_INFO
	.align		4
.L_15:
        /*0048*/ 	.byte	0x04, 0x17
        /*004a*/ 	.short	(.L_17 - .L_16)
.L_16:
        /*004c*/ 	.word	0x00000000
        /*0050*/ 	.short	0x0009
        /*0052*/ 	.short	0x0030
        /*0054*/ 	.byte	0x00, 0xf0, 0x11, 0x00


	//----- nvinfo : EIATTR_KPARAM_INFO
	.align		4
.L_17:
        /*0058*/ 	.byte	0x04, 0x17
        /*005a*/ 	.short	(.L_19 - .L_18)
.L_18:
        /*005c*/ 	.word	0x00000000
        /*0060*/ 	.short	0x0008
        /*0062*/ 	.short	0x002c
        /*0064*/ 	.byte	0x00, 0xf0, 0x11, 0x00


	//----- nvinfo : EIATTR_KPARAM_INFO
	.align		4
.L_19:
        /*0068*/ 	.byte	0x04, 0x17
        /*006a*/ 	.short	(.L_21 - .L_20)
.L_20:
        /*006c*/ 	.word	0x00000000
        /*0070*/ 	.short	0x0007
        /*0072*/ 	.short	0x0028
        /*0074*/ 	.byte	0x00, 0xf0, 0x11, 0x00


	//----- nvinfo : EIATTR_KPARAM_INFO
	.align		4
.L_21:
        /*0078*/ 	.byte	0x04, 0x17
        /*007a*/ 	.short	(.L_23 - .L_22)
.L_22:
        /*007c*/ 	.word	0x00000000
        /*0080*/ 	.short	0x0006
        /*0082*/ 	.short	0x0024
        /*0084*/ 	.byte	0x00, 0xf0, 0x11, 0x00


	//----- nvinfo : EIATTR_KPARAM_INFO
	.align		4
.L_23:
        /*0088*/ 	.byte	0x04, 0x17
        /*008a*/ 	.short	(.L_25 - .L_24)
.L_24:
        /*008c*/ 	.word	0x00000000
        /*0090*/ 	.short	0x0005
        /*0092*/ 	.short	0x0020
        /*0094*/ 	.byte	0x00, 0xf0, 0x11, 0x00


	//----- nvinfo : EIATTR_KPARAM_INFO
	.align		4
.L_25:
        /*0098*/ 	.byte	0x04, 0x17
        /*009a*/ 	.short	(.L_27 - .L_26)
.L_26:
        /*009c*/ 	.word	0x00000000
        /*00a0*/ 	.short	0x0004
        /*00a2*/ 	.short	0x001c
        /*00a4*/ 	.byte	0x00, 0xf0, 0x11, 0x00


	//----- nvinfo : EIATTR_KPARAM_INFO
	.align		4
.L_27:
        /*00a8*/ 	.byte	0x04, 0x17
        /*00aa*/ 	.short	(.L_29 - .L_28)
.L_28:
        /*00ac*/ 	.word	0x00000000
        /*00b0*/ 	.short	0x0003
        /*00b2*/ 	.short	0x0018
        /*00b4*/ 	.byte	0x00, 0xf0, 0x11, 0x00


	//----- nvinfo : EIATTR_KPARAM_INFO
	.align		4
.L_29:
        /*00b8*/ 	.byte	0x04, 0x17
        /*00ba*/ 	.short	(.L_31 - .L_30)
.L_30:
        /*00bc*/ 	.word	0x00000000
        /*00c0*/ 	.short	0x0002
        /*00c2*/ 	.short	0x0010
        /*00c4*/ 	.byte	0x00, 0xf4, 0x21, 0x00


	//----- nvinfo : EIATTR_KPARAM_INFO
	.align		4
.L_31:
        /*00c8*/ 	.byte	0x04, 0x17
        /*00ca*/ 	.short	(.L_33 - .L_32)
.L_32:
        /*00cc*/ 	.word	0x00000000
        /*00d0*/ 	.short	0x0001
        /*00d2*/ 	.short	0x0008
        /*00d4*/ 	.byte	0x00, 0xf4, 0x21, 0x00


	//----- nvinfo : EIATTR_KPARAM_INFO
	.align		4
.L_33:
        /*00d8*/ 	.byte	0x04, 0x17
        /*00da*/ 	.short	(.L_35 - .L_34)
.L_34:
        /*00dc*/ 	.word	0x00000000
        /*00e0*/ 	.short	0x0000
        /*00e2*/ 	.short	0x0000
        /*00e4*/ 	.byte	0x00, 0xf4, 0x21, 0x00


	//----- nvinfo : EIATTR_SPARSE_MMA_MASK
	.align		4
.L_35:
        /*00e8*/ 	.byte	0x03, 0x50
        /*00ea*/ 	.short	0x0000


	//----- nvinfo : EIATTR_MAXREG_COUNT
	.align		4
        /*00ec*/ 	.byte	0x03, 0x1b
        /*00ee*/ 	.short	0x00ff


	//----- nvinfo : EIATTR_NUM_BARRIERS
	.align		4
        /*00f0*/ 	.byte	0x02, 0x4c
        /*00f2*/ 	.byte	0x01
	.zero		1


	//----- nvinfo : EIATTR_ANNOTATIONS
	.align		4
        /*00f4*/ 	.byte	0x04, 0x55
        /*00f6*/ 	.short	(.L_37 - .L_36)


	//   ....[0]....
.L_36:
        /*00f8*/ 	.word	0x00000001
        /*00fc*/ 	.byte	0x50, 0x00, 0x00, 0x00, 0x01, 0x00, 0x00, 0x00, 0x90, 0x00, 0x00, 0x00, 0x01, 0x00, 0x00, 0x00
        /* <DEDUP_REMOVED lines=254> */
        /*10ec*/ 	.byte	0x90, 0x21, 0x00, 0x00, 0x01, 0x00, 0x00, 0x00, 0xa0, 0x21, 0x00, 0x00


	//----- nvinfo : EIATTR_VRC_CTA_INIT_COUNT
	.align		4
.L_37:
        /*10f8*/ 	.byte	0x02, 0x4a
	.zero		1
	.zero		1


	//----- nvinfo : EIATTR_EXIT_INSTR_OFFSETS
	.align		4
        /*10fc*/ 	.byte	0x04, 0x1c
        /*10fe*/ 	.short	(.L_39 - .L_38)


	//   ....[0]....
.L_38:
        /*1100*/ 	.word	0x00146bb0


	//   ....[1]....
        /*1104*/ 	.word	0x00146be0


	//----- nvinfo : EIATTR_REQNTID
	.align		4
.L_39:
        /*1108*/ 	.byte	0x04, 0x10
        /*110a*/ 	.short	(.L_41 - .L_40)
.L_40:
        /*110c*/ 	.word	0x00000040
        /*1110*/ 	.word	0x00000001
        /*1114*/ 	.word	0x00000001


	//----- nvinfo : EIATTR_CBANK_PARAM_SIZE
	.align		4
.L_41:
        /*1118*/ 	.byte	0x03, 0x19
        /*111a*/ 	.short	0x0050


	//----- nvinfo : EIATTR_PARAM_CBANK
	.align		4
        /*111c*/ 	.byte	0x04, 0x0a
        /*111e*/ 	.short	(.L_43 - .L_42)
	.align		4
.L_42:
        /*1120*/ 	.word	index@(.nv.constant0.matmul_kernel)
        /*1124*/ 	.short	0x0380
        /*1126*/ 	.short	0x0050


	//----- nvinfo : EIATTR_SW_WAR
	.align		4
.L_43:
        /*1128*/ 	.byte	0x04, 0x36
        /*112a*/ 	.short	(.L_45 - .L_44)
.L_44:
        /*112c*/ 	.word	0x00000008
.L_45:


//--------------------- .nv.compat                --------------------------
	.section	.nv.compat,"",@"SHT_CUDA_COMPAT_INFO"
	.align	4
        /*0000*/ 	.byte	0x02, 0x02, 0x02, 0x00, 0x02, 0x05, 0x05, 0x00, 0x02, 0x03, 0x00, 0x00, 0x02, 0x06, 0x01, 0x00


//--------------------- .nv.callgraph             --------------------------
	.section	.nv.callgraph,"",@"SHT_CUDA_CALLGRAPH"
	.align	4
	.sectionentsize	8
	.align		4
        /*0000*/ 	.word	0x00000000
	.align		4
        /*0004*/ 	.word	0xffffffff
	.align		4
        /*0008*/ 	.word	0x00000000
	.align		4
        /*000c*/ 	.word	0xfffffffe
	.align		4
        /*0010*/ 	.word	0x00000000
	.align		4
        /*0014*/ 	.word	0xfffffffd
	.align		4
        /*0018*/ 	.word	0x00000000
	.align		4
        /*001c*/ 	.word	0xfffffffc


//--------------------- .text.matmul_kernel       --------------------------
	.section	.text.matmul_kernel,"ax",@progbits
	.align	128
        .global         matmul_kernel
        .type           matmul_kernel,@function
        .size           matmul_kernel,(.L_x_3 - matmul_kernel)
        .other          matmul_kernel,@"STO_CUDA_ENTRY STV_DEFAULT"
matmul_kernel:
.text.matmul_kernel:
[----:B------:R-:W0:Y:S02]  /*0000*/  LDC R1, c[0x0][0x37c] ;  /* 0x0000df00ff017b82 */ /* 0x000e240000000800 */
[----:B0-----:R-:W-:-:S06]  /*0010*/  VIADD R1, R1, 0xffff50c0 ;  /* 0xffff50c001017836 */ /* 0x001fcc0000000000 */
[----:B------:R-:W0:Y:S01]  /*0020*/  LDC.64 R2, c[0x0][0x398] ;  /* 0x0000e600ff027b82 */ /* 0x000e220000000a00 */
[----:B------:R-:W1:Y:S01]  /*0030*/  S2R R14, SR_TID.X ;  /* 0x00000000000e7919 */ /* 0x000e620000002100 */
[----:B------:R-:W2:Y:S01]  /*0040*/  LDCU UR50, c[0x0][0x3a0] ;  /* 0x00007400ff3277ac */ /* 0x000ea20008000800 */
[----:B------:R-:W-:Y:S01]  /*0050*/  STL [R1+0x1000], RZ ;  /* 0x001000ff01007387 */ /* 0x000fe20000100800 */
[----:B------:R-:W-:Y:S01]  /*0060*/  UMOV UR4, 0x400 ;  /* 0x0000040000047882 */ /* 0x000fe20000000000 */
[----:B------:R-:W3:Y:S03]  /*0070*/  LDCU.64 UR38, c[0x0][0x358] ;  /* 0x00006b00ff2677ac */ /* 0x000ee60008000a00 */
[----:B------:R-:W4:Y:S01]  /*0080*/  S2UR UR5, SR_CgaCtaId ;  /* 0x00000000000579c3 */ /* 0x000f220000008800 */
[----:B------:R-:W-:Y:S04]  /*0090*/  STL [R1+0x1004], RZ ;  /* 0x001004ff01007387 */ /* 0x000fe80000100800 */
[----:B------:R-:W-:Y:S04]  /*00a0*/  STL [R1+0x1008], RZ ;  /* 0x001008ff01007387 */ /* 0x000fe80000100800 */
[----:B------:R-:W-:Y:S01]  /*00b0*/  STL [R1+0x100c], RZ ;  /* 0x00100cff01007387 */ /* 0x000fe20000100800 */
[----:B--2---:R-:W-:-:S03]  /*00c0*/  UIADD3 UR50, UPT, UPT, UR50, 0x7f, URZ ;  /* 0x0000007f32327890 */ /* 0x004fc6000fffe0ff */
[----:B------:R-:W-:Y:S01]  /*00d0*/  STL [R1+0xff0], RZ ;  /* 0x000ff0ff01007387 */ /* 0x000fe20000100800 */
[----:B0-----:R-:W-:-:S03]  /*00e0*/  VIADD R0, R3, 0x7f ;  /* 0x0000007f03007836 */ /* 0x001fc60000000000 */
[----:B------:R-:W-:Y:S01]  /*00f0*/  STL [R1+0xff4], RZ ;  /* 0x000ff4ff01007387 */ /* 0x000fe20000100800 */
[----:B------:R-:W-:-:S03]  /*0100*/  UISETP.GE.AND UP0, UPT, UR50, 0x80, UPT ;  /* 0x000000803200788c */ /* 0x000fc6000bf06270 */
[----:B------:R-:W-:Y:S01]  /*0110*/  STL [R1+0xff8], RZ ;  /* 0x000ff8ff01007387 */ /* 0x000fe20000100800 */
[----:B------:R-:W-:Y:S01]  /*0120*/  SHF.R.S32.HI R5, RZ, 0x1f, R0 ;  /* 0x0000001fff057819 */ /* 0x000fe20000011400 */
[----:B----4-:R-:W-:Y:S02]  /*0130*/  ULEA UR4, UR5, UR4, 0x18 ;  /* 0x0000000405047291 */ /* 0x010fe4000f8ec0ff */
[----:B------:R-:W-:Y:S01]  /*0140*/  STL [R1+0xffc], RZ ;  /* 0x000ffcff01007387 */ /* 0x000fe20000100800 */
[----:B------:R-:W-:-:S03]  /*0150*/  LEA.HI R5, R5, R0, RZ, 0x7 ;  /* 0x0000000005057211 */ /* 0x000fc600078f38ff */
[----:B------:R-:W-:Y:S01]  /*0160*/  STL [R1+0xfe0], RZ ;  /* 0x000fe0ff01007387 */ /* 0x000fe20000100800 */
[----:B------:R-:W-:-:S03]  /*0170*/  SHF.R.S32.HI R0, RZ, 0x7, R5 ;  /* 0x00000007ff007819 */ /* 0x000fc60000011405 */
[----:B------:R-:W-:Y:S02]  /*0180*/  STL [R1+0xfe4], RZ ;  /* 0x000fe4ff01007387 */ /* 0x000fe40000100800 */
[----:B------:R-:W-:Y:S02]  /*0190*/  IMAD.SHL.U32 R0, R0, 0x8, RZ ;  /* 0x0000000800007824 */ /* 0x000fe400078e00ff */
[----:B------:R-:W-:Y:S03]  /*01a0*/  STL [R1+0xfe8], RZ ;  /* 0x000fe8ff01007387 */ /* 0x000fe60000100800 */
[-C--:B------:R-:W-:Y:S01]  /*01b0*/  IABS R9, R0.reuse ;  /* 0x0000000000097213 */ /* 0x080fe20000000000 */
[----:B------:R-:W-:Y:S01]  /*01c0*/  STL [R1+0xfec], RZ ;  /* 0x000fecff01007387 */ /* 0x000fe20000100800 */
[----:B------:R-:W-:Y:S02]  /*01d0*/  IABS R12, R0 ;  /* 0x00000000000c7213 */ /* 0x000fe40000000000 */
[----:B------:R-:W0:Y:S01]  /*01e0*/  I2F.RP R4, R9 ;  /* 0x0000000900047306 */ /* 0x000e220000209400 */
[----:B------:R-:W-:Y:S04]  /*01f0*/  STL [R1+0xfd0], RZ ;  /* 0x000fd0ff01007387 */ /* 0x000fe80000100800 */
[----:B------:R-:W-:Y:S04]  /*0200*/  STL [R1+0xfd4], RZ ;  /* 0x000fd4ff01007387 */ /* 0x000fe80000100800 */
[----:B------:R-:W-:Y:S04]  /*0210*/  STL [R1+0xfd8], RZ ;  /* 0x000fd8ff01007387 */ /* 0x000fe80000100800 */
[----:B------:R-:W-:Y:S01]  /*0220*/  STL [R1+0xfdc], RZ ;  /* 0x000fdcff01007387 */ /* 0x000fe20000100800 */
[----:B0-----:R-:W0:Y:S03]  /*0230*/  MUFU.RCP R4, R4 ;  /* 0x0000000400047308 */ /* 0x001e260000001000 */
[----:B------:R-:W-:Y:S04]  /*0240*/  STL [R1+0xfc0], RZ ;  /* 0x000fc0ff01007387 */ /* 0x000fe80000100800 */
[----:B------:R-:W-:Y:S04]  /*0250*/  STL [R1+0xfc4], RZ ;  /* 0x000fc4ff01007387 */ /* 0x000fe80000100800 */
[----:B------:R-:W-:Y:S04]  /*0260*/  STL [R1+0xfc8], RZ ;  /* 0x000fc8ff01007387 */ /* 0x000fe80000100800 */
[----:B------:R-:W-:Y:S01]  /*0270*/  STL [R1+0xfcc], RZ ;  /* 0x000fccff01007387 */ /* 0x000fe20000100800 */
[----:B0-----:R-:W-:-:S03]  /*0280*/  VIADD R6, R4, 0xffffffe ;  /* 0x0ffffffe04067836 */ /* 0x001fc60000000000 */
[----:B------:R-:W-:Y:S01]  /*0290*/  STL [R1+0xfb0], RZ ;  /* 0x000fb0ff01007387 */ /* 0x000fe20000100800 */
[----:B------:R-:W-:Y:S01]  /*02a0*/  IMAD.MOV R4, RZ, RZ, -R12 ;  /* 0x000000ffff047224 */ /* 0x000fe200078e0a0c */
[----:B------:R0:W2:Y:S02]  /*02b0*/  F2I.FTZ.U32.TRUNC.NTZ R7, R6 ;  /* 0x0000000600077305 */ /* 0x0000a4000021f000 */
[----:B------:R-:W-:Y:S04]  /*02c0*/  STL [R1+0xfb4], RZ ;  /* 0x000fb4ff01007387 */ /* 0x000fe80000100800 */
[----:B------:R-:W-:Y:S04]  /*02d0*/  STL [R1+0xfb8], RZ ;  /* 0x000fb8ff01007387 */ /* 0x000fe80000100800 */
[----:B------:R-:W-:Y:S01]  /*02e0*/  STL [R1+0xfbc], RZ ;  /* 0x000fbcff01007387 */ /* 0x000fe20000100800 */
[----:B0-----:R-:W-:-:S03]  /*02f0*/  IMAD.MOV.U32 R6, RZ, RZ, RZ ;  /* 0x000000ffff067224 */ /* 0x001fc600078e00ff */
[----:B------:R-:W-:Y:S01]  /*0300*/  STL [R1+0xfa0], RZ ;  /* 0x000fa0ff01007387 */ /* 0x000fe20000100800 */
[----:B--2---:R-:W-:-:S03]  /*0310*/  IMAD.MOV R8, RZ, RZ, -R7 ;  /* 0x000000ffff087224 */ /* 0x004fc600078e0a07 */
[----:B------:R-:W-:Y:S01]  /*0320*/  STL [R1+0xfa4], RZ ;  /* 0x000fa4ff01007387 */ /* 0x000fe20000100800 */
[----:B------:R-:W-:-:S03]  /*0330*/  IMAD R11, R8, R9, RZ ;  /* 0x00000009080b7224 */ /* 0x000fc600078e02ff */
[----:B------:R-:W-:Y:S01]  /*0340*/  STL [R1+0xfa8], RZ ;  /* 0x000fa8ff01007387 */ /* 0x000fe20000100800 */
[----:B------:R-:W-:-:S03]  /*0350*/  IMAD.HI.U32 R7, R7, R11, R6 ;  /* 0x0000000b07077227 */ /* 0x000fc600078e0006 */
[----:B------:R-:W-:Y:S04]  /*0360*/  STL [R1+0xfac], RZ ;  /* 0x000facff01007387 */ /* 0x000fe80000100800 */
        /* <DEDUP_REMOVED lines=744> */
[----:B------:R-:W-:Y:S01]  /*31f0*/  STL [R1+0xd00], RZ ;  /* 0x000d00ff01007387 */ /* 0x000fe20000100800 */
[----:B------:R-:W0:Y:S03]  /*3200*/  S2R R5, SR_CTAID.X ;  /* 0x0000000000057919 */ /* 0x000e260000002500 */
        /* <DEDUP_REMOVED lines=8> */
[----:B0-----:R-:W-:-:S03]  /*3290*/  IABS R10, R5 ;  /* 0x00000005000a7213 */ /* 0x001fc60000000000 */
[----:B------:R-:W-:Y:S02]  /*32a0*/  STL [R1+0xd24], RZ ;  /* 0x000d24ff01007387 */ /* 0x000fe40000100800 */
[----:B------:R-:W-:Y:S02]  /*32b0*/  IMAD.MOV.U32 R8, RZ, RZ, R10 ;  /* 0x000000ffff087224 */ /* 0x000fe400078e000a */
[----:B------:R-:W-:Y:S02]  /*32c0*/  STL [R1+0xd28], RZ ;  /* 0x000d28ff01007387 */ /* 0x000fe40000100800 */
[----:B------:R-:W-:Y:S02]  /*32d0*/  IMAD.HI.U32 R7, R7, R8, RZ ;  /* 0x0000000807077227 */ /* 0x000fe400078e00ff */
[----:B------:R-:W-:Y:S02]  /*32e0*/  STL [R1+0xd2c], RZ ;  /* 0x000d2cff01007387 */ /* 0x000fe40000100800 */
[----:B------:R-:W-:-:S02]  /*32f0*/  IMAD R4, R7, R4, R8 ;  /* 0x0000000407047224 */ /* 0x000fc400078e0208 */
[----:B------:R-:W-:Y:S03]  /*3300*/  STL [R1+0xd60], RZ ;  /* 0x000d60ff01007387 */ /* 0x000fe60000100800 */
[----:B------:R-:W-:Y:S01]  /*3310*/  ISETP.GT.U32.AND P1, PT, R9, R4, PT ;  /* 0x000000040900720c */ /* 0x000fe20003f24070 */
[----:B------:R-:W-:Y:S04]  /*3320*/  STL [R1+0xd64], RZ ;  /* 0x000d64ff01007387 */ /* 0x000fe80000100800 */
[----:B------:R-:W-:Y:S04]  /*3330*/  STL [R1+0xd68], RZ ;  /* 0x000d68ff01007387 */ /* 0x000fe80000100800 */
[----:B------:R-:W-:Y:S04]  /*3340*/  STL [R1+0xd6c], RZ ;  /* 0x000d6cff01007387 */ /* 0x000fe80000100800 */
[----:B------:R-:W-:Y:S01]  /*3350*/  STL [R1+0xd50], RZ ;  /* 0x000d50ff01007387 */ /* 0x000fe20000100800 */
[----:B------:R-:W-:-:S02]  /*3360*/  @!P1 IMAD.IADD R4, R4, 0x1, -R9 ;  /* 0x0000000104049824 */ /* 0x000fc400078e0a09 */
[----:B------:R-:W-:Y:S01]  /*3370*/  @!P1 VIADD R7, R7, 0x1 ;  /* 0x0000000107079836 */ /* 0x000fe20000000000 */
[----:B------:R-:W-:Y:S01]  /*3380*/  STL [R1+0xd54], RZ ;  /* 0x000d54ff01007387 */ /* 0x000fe20000100800 */
[----:B------:R-:W-:Y:S02]  /*3390*/  ISETP.NE.AND P1, PT, R0, RZ, PT ;  /* 0x000000ff0000720c */ /* 0x000fe40003f25270 */
[----:B------:R-:W-:Y:S01]  /*33a0*/  ISETP.GE.U32.AND P0, PT, R4, R9, PT ;  /* 0x000000090400720c */ /* 0x000fe20003f06070 */
[----:B------:R-:W-:Y:S01]  /*33b0*/  STL [R1+0xd58], RZ ;  /* 0x000d58ff01007387 */ /* 0x000fe20000100800 */
[----:B------:R-:W-:-:S03]  /*33c0*/  LOP3.LUT R4, R5, R0, RZ, 0x3c, !PT ;  /* 0x0000000005047212 */ /* 0x000fc600078e3cff */
[----:B------:R-:W-:Y:S01]  /*33d0*/  STL [R1+0xd5c], RZ ;  /* 0x000d5cff01007387 */ /* 0x000fe20000100800 */
[----:B------:R-:W-:Y:S01]  /*33e0*/  ISETP.GE.AND P2, PT, R4, RZ, PT ;  /* 0x000000ff0400720c */ /* 0x000fe20003f46270 */
[----:B------:R-:W-:Y:S02]  /*33f0*/  VIADD R4, R2, 0x1ff ;  /* 0x000001ff02047836 */ /* 0x000fe40000000000 */
[----:B------:R-:W-:Y:S04]  /*3400*/  STL [R1+0x1650], RZ ;  /* 0x001650ff01007387 */ /* 0x000fe80000100800 */
[----:B------:R-:W-:Y:S01]  /*3410*/  STL [R1+0x1654], RZ ;  /* 0x001654ff01007387 */ /* 0x000fe20000100800 */
[----:B------:R-:W-:-:S03]  /*3420*/  @P0 VIADD R7, R7, 0x1 ;  /* 0x0000000107070836 */ /* 0x000fc60000000000 */
[----:B------:R-:W-:Y:S01]  /*3430*/  STL [R1+0x1658], RZ ;  /* 0x001658ff01007387 */ /* 0x000fe20000100800 */
[----:B------:R-:W-:Y:S01]  /*3440*/  IMAD.MOV.U32 R6, RZ, RZ, R7 ;  /* 0x000000ffff067224 */ /* 0x000fe200078e0007 */
[----:B------:R-:W-:Y:S02]  /*3450*/  SHF.R.S32.HI R7, RZ, 0x1f, R4 ;  /* 0x0000001fff077819 */ /* 0x000fe40000011404 */
[----:B------:R-:W-:Y:S01]  /*3460*/  STL [R1+0x165c], RZ ;  /* 0x00165cff01007387 */ /* 0x000fe20000100800 */
[----:B------:R-:W-:Y:S01]  /*3470*/  @!P2 IMAD.MOV R6, RZ, RZ, -R6 ;  /* 0x000000ffff06a224 */ /* 0x000fe200078e0a06 */
[----:B------:R-:W-:Y:S02]  /*3480*/  @!P1 LOP3.LUT R6, RZ, R0, RZ, 0x33, !PT ;  /* 0x00000000ff069212 */ /* 0x000fe400078e33ff */
[----:B------:R-:W-:Y:S01]  /*3490*/  STL [R1+0x1640], RZ ;  /* 0x001640ff01007387 */ /* 0x000fe20000100800 */
[----:B------:R-:W-:Y:S02]  /*34a0*/  LEA.HI R7, R7, R4, RZ, 0x9 ;  /* 0x0000000407077211 */ /* 0x000fe400078f48ff */
[----:B------:R-:W-:Y:S01]  /*34b0*/  IMAD.SHL.U32 R4, R6, 0x8, RZ ;  /* 0x0000000806047824 */ /* 0x000fe200078e00ff */
[----:B------:R-:W-:Y:S01]  /*34c0*/  STL [R1+0x1644], RZ ;  /* 0x001644ff01007387 */ /* 0x000fe20000100800 */
[----:B------:R-:W-:-:S03]  /*34d0*/  IMAD.MOV R6, RZ, RZ, -R6 ;  /* 0x000000ffff067224 */ /* 0x000fc600078e0a06 */
[----:B------:R-:W-:Y:S01]  /*34e0*/  STL [R1+0x1648], RZ ;  /* 0x001648ff01007387 */ /* 0x000fe20000100800 */
[----:B------:R-:W-:Y:S01]  /*34f0*/  LEA.HI.SX32 R7, R7, -R4, 0x17 ;  /* 0x8000000407077211 */ /* 0x000fe200078fbaff */
[----:B------:R-:W-:Y:S02]  /*3500*/  IMAD R13, R0, R6, R5 ;  /* 0x00000006000d7224 */ /* 0x000fe400078e0205 */
[----:B------:R-:W-:Y:S01]  /*3510*/  STL [R1+0x164c], RZ ;  /* 0x00164cff01007387 */ /* 0x000fe20000100800 */
[----:B------:R-:W-:Y:S01]  /*3520*/  VIMNMX R8, PT, PT, R7, 0x8, PT ;  /* 0x0000000807087848 */ /* 0x000fe20003fe0100 */
[----:B------:R-:W-:Y:S02]  /*3530*/  IMAD.MOV.U32 R6, RZ, RZ, RZ ;  /* 0x000000ffff067224 */ /* 0x000fe400078e00ff */
[----:B------:R-:W-:Y:S01]  /*3540*/  STL [R1+0x1630], RZ ;  /* 0x001630ff01007387 */ /* 0x000fe20000100800 */
[-C--:B------:R-:W-:Y:S02]  /*3550*/  IABS R10, R8.reuse ;  /* 0x00000008000a7213 */ /* 0x080fe40000000000 */
[----:B------:R-:W-:Y:S01]  /*3560*/  IABS R0, R8 ;  /* 0x0000000800007213 */ /* 0x000fe20000000000 */
[----:B------:R-:W-:Y:S01]  /*3570*/  STL [R1+0x1634], RZ ;  /* 0x001634ff01007387 */ /* 0x000fe20000100800 */
[----:B------:R-:W0:Y:S03]  /*3580*/  I2F.RP R9, R10 ;  /* 0x0000000a00097306 */ /* 0x000e260000209400 */
        /* <DEDUP_REMOVED lines=10> */
[----:B------:R-:W-:Y:S04]  /*3630*/  STL [R1+0x1618], RZ ;  /* 0x001618ff01007387 */ /* 0x000fe80000100800 */
[----:B------:R-:W-:Y:S01]  /*3640*/  STL [R1+0x161c], RZ ;  /* 0x00161cff01007387 */ /* 0x000fe20000100800 */
[----:B------:R-:W0:Y:S03]  /*3650*/  F2I.FTZ.U32.TRUNC.NTZ R7, R7 ;  /* 0x0000000700077305 */ /* 0x000e26000021f000 */
[----:B------:R-:W-:Y:S04]  /*3660*/  STL [R1+0x1600], RZ ;  /* 0x001600ff01007387 */ /* 0x000fe80000100800 */
[----:B------:R-:W-:Y:S04]  /*3670*/  STL [R1+0x1604], RZ ;  /* 0x001604ff01007387 */ /* 0x000fe80000100800 */
[----:B------:R-:W-:Y:S04]  /*3680*/  STL [R1+0x1608], RZ ;  /* 0x001608ff01007387 */ /* 0x000fe80000100800 */
[----:B------:R-:W-:Y:S01]  /*3690*/  STL [R1+0x160c], RZ ;  /* 0x00160cff01007387 */ /* 0x000fe20000100800 */
[----:B0-----:R-:W-:-:S03]  /*36a0*/  IMAD.MOV R11, RZ, RZ, -R7 ;  /* 0x000000ffff0b7224 */ /* 0x001fc600078e0a07 */
[----:B------:R-:W-:Y:S01]  /*36b0*/  STL [R1+0x15f0], RZ ;  /* 0x0015f0ff01007387 */ /* 0x000fe20000100800 */
[----:B------:R-:W-:Y:S01]  /*36c0*/  IMAD.MOV.U32 R5, RZ, RZ, R11 ;  /* 0x000000ffff057224 */ /* 0x000fe200078e000b */
[----:B------:R-:W-:Y:S02]  /*36d0*/  IABS R11, R13 ;  /* 0x0000000d000b7213 */ /* 0x000fe40000000000 */
[----:B------:R-:W-:Y:S01]  /*36e0*/  STL [R1+0x15f4], RZ ;  /* 0x0015f4ff01007387 */ /* 0x000fe20000100800 */
[----:B------:R-:W-:-:S03]  /*36f0*/  IMAD R5, R5, R10, RZ ;  /* 0x0000000a05057224 */ /* 0x000fc600078e02ff */
[----:B------:R-:W-:Y:S01]  /*3700*/  STL [R1+0x15f8], RZ ;  /* 0x0015f8ff01007387 */ /* 0x000fe20000100800 */
[----:B------:R-:W-:-:S03]  /*3710*/  IMAD.HI.U32 R6, R7, R5, R6 ;  /* 0x0000000507067227 */ /* 0x000fc600078e0006 */
[----:B------:R-:W-:Y:S01]  /*3720*/  STL [R1+0x15fc], RZ ;  /* 0x0015fcff01007387 */ /* 0x000fe20000100800 */
[----:B------:R-:W-:Y:S02]  /*3730*/  IMAD.MOV R5, RZ, RZ, -R0 ;  /* 0x000000ffff057224 */ /* 0x000fe400078e0a00 */
[----:B------:R-:W-:Y:S01]  /*3740*/  IMAD.HI.U32 R0, R6, R11, RZ ;  /* 0x0000000b06007227 */ /* 0x000fe200078e00ff */
[----:B------:R-:W-:Y:S01]  /*3750*/  STL [R1+0x16d0], RZ ;  /* 0x0016d0ff01007387 */ /* 0x000fe20000100800 */
[----:B-1----:R-:W-:Y:S02]  /*3760*/  LOP3.LUT R6, R14, 0x3f, RZ, 0xc0, !PT ;  /* 0x0000003f0e067812 */ /* 0x002fe400078ec0ff */
[----:B------:R-:W-:Y:S01]  /*3770*/  IMAD R5, R0, R5, R11 ;  /* 0x0000000500057224 */ /* 0x000fe200078e020b */
[----:B------:R-:W-:Y:S04]  /*3780*/  STL [R1+0x16d4], RZ ;  /* 0x0016d4ff01007387 */ /* 0x000fe80000100800 */
[----:B------:R-:W-:Y:S01]  /*3790*/  STL [R1+0x16d8], RZ ;  /* 0x0016d8ff01007387 */ /* 0x000fe20000100800 */
[----:B------:R-:W-:-:S03]  /*37a0*/  ISETP.GT.U32.AND P1, PT, R10, R5, PT ;  /* 0x000000050a00720c */ /* 0x000fc60003f24070 */
[----:B------:R-:W-:Y:S04]  /*37b0*/  STL [R1+0x16dc], RZ ;  /* 0x0016dcff01007387 */ /* 0x000fe80000100800 */
[----:B------:R-:W-:Y:S04]  /*37c0*/  STL [R1+0x16c0], RZ ;  /* 0x0016c0ff01007387 */ /* 0x000fe80000100800 */
[----:B------:R-:W-:Y:S02]  /*37d0*/  STL [R1+0x16c4], RZ ;  /* 0x0016c4ff01007387 */ /* 0x000fe40000100800 */
[----:B------:R-:W-:-:S02]  /*37e0*/  @!P1 IMAD.IADD R5, R5, 0x1, -R10 ;  /* 0x0000000105059824 */ /* 0x000fc400078e0a0a */
[----:B------:R-:W-:Y:S01]  /*37f0*/  STL [R1+0x16c8], RZ ;  /* 0x0016c8ff01007387 */ /* 0x000fe20000100800 */
[----:B------:R-:W-:Y:S01]  /*3800*/  @!P1 VIADD R0, R0, 0x1 ;  /* 0x0000000100009836 */ /* 0x000fe20000000000 */
[----:B------:R-:W-:Y:S02]  /*3810*/  ISETP.NE.AND P1, PT, R8, RZ, PT ;  /* 0x000000ff0800720c */ /* 0x000fe40003f25270 */
[----:B------:R-:W-:Y:S01]  /*3820*/  STL [R1+0x16cc], RZ ;  /* 0x0016ccff01007387 */ /* 0x000fe20000100800 */
[----:B------:R-:W-:Y:S02]  /*3830*/  ISETP.GE.U32.AND P0, PT, R5, R10, PT ;  /* 0x0000000a0500720c */ /* 0x000fe40003f06070 */
[----:B------:R-:W-:Y:S01]  /*3840*/  LOP3.LUT R5, R13, R8, RZ, 0x3c, !PT ;  /* 0x000000080d057212 */ /* 0x000fe200078e3cff */
[----:B------:R-:W-:Y:S03]  /*3850*/  STL [R1+0x15e0], RZ ;  /* 0x0015e0ff01007387 */ /* 0x000fe60000100800 */
[----:B------:R-:W-:Y:S01]  /*3860*/  ISETP.GE.AND P2, PT, R5, RZ, PT ;  /* 0x000000ff0500720c */ /* 0x000fe20003f46270 */
[----:B------:R-:W-:Y:S04]  /*3870*/  STL [R1+0x15e4], RZ ;  /* 0x0015e4ff01007387 */ /* 0x000fe80000100800 */
[----:B------:R-:W-:Y:S02]  /*3880*/  STL [R1+0x15e8], RZ ;  /* 0x0015e8ff01007387 */ /* 0x000fe40000100800 */
[----:B------:R-:W-:-:S02]  /*3890*/  @P0 VIADD R0, R0, 0x1 ;  /* 0x0000000100000836 */ /* 0x000fc40000000000 */
[----:B------:R-:W-:Y:S04]  /*38a0*/  STL [R1+0x15ec], RZ ;  /* 0x0015ecff01007387 */ /* 0x000fe80000100800 */
[----:B------:R-:W-:Y:S01]  /*38b0*/  STL [R1+0x16b0], RZ ;  /* 0x0016b0ff01007387 */ /* 0x000fe20000100800 */
[----:B------:R-:W-:Y:S01]  /*38c0*/  @!P2 IMAD.MOV R0, RZ, RZ, -R0 ;  /* 0x000000ffff00a224 */ /* 0x000fe200078e0a00 */
[----:B------:R-:W-:Y:S02]  /*38d0*/  @!P1 LOP3.LUT R0, RZ, R8, RZ, 0x33, !PT ;  /* 0x00000008ff009212 */ /* 0x000fe400078e33ff */
[----:B------:R-:W-:Y:S03]  /*38e0*/  STL [R1+0x16b4], RZ ;  /* 0x0016b4ff01007387 */ /* 0x000fe60000100800 */
[----:B------:R-:W-:Y:S01]  /*38f0*/  IMAD.MOV R5, RZ, RZ, -R0 ;  /* 0x000000ffff057224 */ /* 0x000fe200078e0a00 */
[----:B------:R-:W-:Y:S03]  /*3900*/  STL [R1+0x16b8], RZ ;  /* 0x0016b8ff01007387 */ /* 0x000fe60000100800 */
[----:B------:R-:W-:Y:S01]  /*3910*/  IMAD R5, R8, R5, R13 ;  /* 0x0000000508057224 */ /* 0x000fe200078e020d */
[----:B------:R-:W-:Y:S03]  /*3920*/  STL [R1+0x16bc], RZ ;  /* 0x0016bcff01007387 */ /* 0x000fe60000100800 */
[----:B------:R-:W-:Y:S01]  /*3930*/  IMAD.IADD R4, R4, 0x1, R5 ;  /* 0x0000000104047824 */ /* 0x000fe200078e0205 */
[----:B------:R-:W-:Y:S01]  /*3940*/  STL [R1+0x16a0], RZ ;  /* 0x0016a0ff01007387 */ /* 0x000fe20000100800 */
[----:B------:R-:W-:-:S03]  /*3950*/  IMAD.SHL.U32 R5, R0, 0x80, RZ ;  /* 0x0000008000057824 */ /* 0x000fc600078e00ff */
[----:B------:R-:W-:Y:S01]  /*3960*/  STL [R1+0x16a4], RZ ;  /* 0x0016a4ff01007387 */ /* 0x000fe20000100800 */
[C---:B------:R-:W-:Y:S02]  /*3970*/  VIADD R0, R5.reuse, 0x1 ;  /* 0x0000000105007836 */ /* 0x040fe40000000000 */
[C---:B------:R-:W-:Y:S01]  /*3980*/  VIADD R8, R5.reuse, 0x2 ;  /* 0x0000000205087836 */ /* 0x040fe20000000000 */
[----:B------:R-:W-:Y:S01]  /*3990*/  STL [R1+0x16a8], RZ ;  /* 0x0016a8ff01007387 */ /* 0x000fe20000100800 */
[C---:B------:R-:W-:Y:S02]  /*39a0*/  VIADD R7, R5.reuse, 0x3 ;  /* 0x0000000305077836 */ /* 0x040fe40000000000 */
[C---:B------:R-:W-:Y:S01]  /*39b0*/  VIADD R29, R5.reuse, 0x75 ;  /* 0x00000075051d7836 */ /* 0x040fe20000000000 */
[----:B------:R-:W-:Y:S01]  /*39c0*/  STL [R1+0x16ac], RZ ;  /* 0x0016acff01007387 */ /* 0x000fe20000100800 */
[C---:B------:R-:W-:Y:S02]  /*39d0*/  VIADD R28, R5.reuse, 0x76 ;  /* 0x00000076051c7836 */ /* 0x040fe40000000000 */
[C---:B------:R-:W-:Y:S01]  /*39e0*/  VIADD R27, R5.reuse, 0x77 ;  /* 0x00000077051b7836 */ /* 0x040fe20000000000 */
[----:B------:R-:W-:Y:S01]  /*39f0*/  STL [R1+0x1690], RZ ;  /* 0x001690ff01007387 */ /* 0x000fe20000100800 */
[----:B------:R-:W-:-:S02]  /*3a00*/  VIADD R26, R5, 0x78 ;  /* 0x00000078051a7836 */ /* 0x000fc40000000000 */
        /* <DEDUP_REMOVED lines=8> */
[----:B------:R-:W-:-:S03]  /*3a90*/  VIADD R20, R5, 0x7e ;  /* 0x0000007e05147836 */ /* 0x000fc60000000000 */
        /* <DEDUP_REMOVED lines=180> */
[----:B------:R-:W-:Y:S04]  /*45e0*/  STL [R1+0x1cb8], R5 ;  /* 0x001cb80501007387 */ /* 0x000fe80000100800 */
[----:B------:R0:W-:Y:S04]  /*45f0*/  STL [R1+0x2b8], R0 ;  /* 0x0002b80001007387 */ /* 0x0001e80000100800 */
[----:B------:R1:W-:Y:S04]  /*4600*/  STL [R1+0x2b4], R8 ;  /* 0x0002b40801007387 */ /* 0x0003e80000100800 */
[----:B------:R2:W-:Y:S01]  /*4610*/  STL [R1+0x2b0], R7 ;  /* 0x0002b00701007387 */ /* 0x0005e20000100800 */
[----:B0-----:R-:W-:-:S02]  /*4620*/  VIADD R0, R5, 0x4 ;  /* 0x0000000405007836 */ /* 0x001fc40000000000 */
[----:B-1----:R-:W-:-:S03]  /*4630*/  VIADD R8, R5, 0x5 ;  /* 0x0000000505087836 */ /* 0x002fc60000000000 */
[----:B------:R0:W-:Y:S01]  /*4640*/  STL [R1+0x2ac], R0 ;  /* 0x0002ac0001007387 */ /* 0x0001e20000100800 */
[----:B--2---:R-:W-:-:S03]  /*4650*/  VIADD R7, R5, 0x6 ;  /* 0x0000000605077836 */ /* 0x004fc60000000000 */
[----:B------:R1:W-:Y:S04]  /*4660*/  STL [R1+0x2a8], R8 ;  /* 0x0002a80801007387 */ /* 0x0003e80000100800 */
[----:B------:R2:W-:Y:S01]  /*4670*/  STL [R1+0x2a4], R7 ;  /* 0x0002a40701007387 */ /* 0x0005e20000100800 */
[C---:B0-----:R-:W-:Y:S02]  /*4680*/  VIADD R0, R5.reuse, 0x7 ;  /* 0x0000000705007836 */ /* 0x041fe40000000000 */
        /* <DEDUP_REMOVED lines=113> */
[----:B0-----:R-:W-:Y:S02]  /*4da0*/  IMAD.SHL.U32 R0, R4, 0x200, RZ ;  /* 0x0000020004007824 */ /* 0x001fe400078e00ff */
[C---:B------:R-:W-:Y:S02]  /*4db0*/  VIADD R4, R5.reuse, 0x42 ;  /* 0x0000004205047836 */ /* 0x040fe40000000000 */
[----:B-1----:R-:W-:Y:S01]  /*4dc0*/  VIADD R8, R5, 0x40 ;  /* 0x0000004005087836 */ /* 0x002fe20000000000 */
[----:B------:R-:W-:-:S02]  /*4dd0*/  LOP3.LUT R6, R0, 0x40, R6, 0xfe, !PT ;  /* 0x0000004000067812 */ /* 0x000fc400078efe06 */
[----:B------:R-:W-:Y:S01]  /*4de0*/  LOP3.LUT R9, R0, 0x3f, R14, 0xf8, !PT ;  /* 0x0000003f00097812 */ /* 0x000fe200078ef80e */
[C---:B--2---:R-:W-:Y:S01]  /*4df0*/  VIADD R7, R5.reuse, 0x41 ;  /* 0x0000004105077836 */ /* 0x044fe20000000000 */
[----:B------:R-:W-:Y:S01]  /*4e00*/  STL [R1+0xd4], R8 ;  /* 0x0000d40801007387 */ /* 0x000fe20000100800 */
[----:B------:R-:W-:-:S03]  /*4e10*/  VIADD R0, R5, 0x44 ;  /* 0x0000004405007836 */ /* 0x000fc60000000000 */
[----:B------:R-:W-:Y:S04]  /*4e20*/  STL [R1+0xd0], R7 ;  /* 0x0000d00701007387 */ /* 0x000fe80000100800 */
[----:B------:R0:W-:Y:S04]  /*4e30*/  STL [R1+0xcc], R4 ;  /* 0x0000cc0401007387 */ /* 0x0001e80000100800 */
[----:B------:R1:W-:Y:S04]  /*4e40*/  STL [R1+0x2014], R6 ;  /* 0x0020140601007387 */ /* 0x0003e80000100800 */
[----:B------:R-:W-:Y:S01]  /*4e50*/  STL [R1+0x2010], R9 ;  /* 0x0020100901007387 */ /* 0x000fe20000100800 */
[----:B0-----:R-:W-:-:S02]  /*4e60*/  VIADD R4, R5, 0x43 ;  /* 0x0000004305047836 */ /* 0x001fc40000000000 */
[----:B-1----:R-:W-:-:S03]  /*4e70*/  VIADD R6, R5, 0x45 ;  /* 0x0000004505067836 */ /* 0x002fc60000000000 */
[----:B------:R0:W-:Y:S04]  /*4e80*/  STL [R1+0xc8], R4 ;  /* 0x0000c80401007387 */ /* 0x0001e80000100800 */
        /* <DEDUP_REMOVED lines=95> */
[----:B--2---:R-:W-:Y:S01]  /*5480*/  VIADD R6, R5, 0x7f ;  /* 0x0000007f05067836 */ /* 0x004fe20000000000 */
[C---:B------:R-:W-:Y:S02]  /*5490*/  LOP3.LUT R5, R9.reuse, 0x80, RZ, 0xfc, !PT ;  /* 0x0000008009057812 */ /* 0x040fe400078efcff */
[----:B------:R1:W-:Y:S04]  /*54a0*/  STL [R1], R0 ;  /* 0x0000000001007387 */ /* 0x0003e80000100800 */
[----:B------:R2:W-:Y:S01]  /*54b0*/  STL [R1+0x202c], R5 ;  /* 0x00202c0501007387 */ /* 0x0005e20000100800 */
[C---:B0-----:R-:W-:Y:S02]  /*54c0*/  LOP3.LUT R4, R9.reuse, 0xc0, RZ, 0xfc, !PT ;  /* 0x000000c009047812 */ /* 0x041fe400078efcff */
[----:B-1----:R-:W-:-:S03]  /*54d0*/  LOP3.LUT R0, R9, 0x100, RZ, 0xfc, !PT ;  /* 0x0000010009007812 */ /* 0x002fc600078efcff */
[----:B------:R0:W-:Y:S01]  /*54e0*/  STL [R1+0x2028], R4 ;  /* 0x0020280401007387 */ /* 0x0001e20000100800 */
[----:B--2---:R-:W-:-:S03]  /*54f0*/  LOP3.LUT R5, R9, 0x140, RZ, 0xfc, !PT ;  /* 0x0000014009057812 */ /* 0x004fc600078efcff */
[----:B------:R1:W-:Y:S04]  /*5500*/  STL [R1+0x2024], R0 ;  /* 0x0020240001007387 */ /* 0x0003e80000100800 */
[----:B------:R2:W-:Y:S01]  /*5510*/  STL [R1+0x2020], R5 ;  /* 0x0020200501007387 */ /* 0x0005e20000100800 */
[C---:B0-----:R-:W-:Y:S02]  /*5520*/  LOP3.LUT R4, R9.reuse, 0x180, RZ, 0xfc, !PT ;  /* 0x0000018009047812 */ /* 0x041fe400078efcff */
[----:B-1----:R-:W-:-:S05]  /*5530*/  LOP3.LUT R0, R9, 0x1c0, RZ, 0xfc, !PT ;  /* 0x000001c009007812 */ /* 0x002fca00078efcff */
[----:B------:R2:W-:Y:S04]  /*5540*/  STL [R1+0x2018], R0 ;  /* 0x0020180001007387 */ /* 0x0005e80000100800 */
[----:B------:R2:W-:Y:S01]  /*5550*/  STL [R1+0x201c], R4 ;  /* 0x00201c0401007387 */ /* 0x0005e20000100800 */
[----:B---3--:R-:W-:Y:S05]  /*5560*/  BRA.U !UP0, `(.L_x_0) ;  /* 0x00000f2d08c47547 */ /* 0x008fea000b800000 */
[----:B------:R0:W-:Y:S01]  /*5570*/  STL [R1+0x52ac], R23 ;  /* 0x0052ac1701007387 */ /* 0x0001e20000100800 */
[----:B------:R-:W-:Y:S02]  /*5580*/  IABS R7, R2 ;  /* 0x0000000200077213 */ /* 0x000fe40000000000 */
[----:B--2---:R-:W-:Y:S02]  /*5590*/  IABS R0, R3 ;  /* 0x0000000300007213 */ /* 0x004fe40000000000 */
[----:B------:R-:W-:Y:S01]  /*55a0*/  IABS R18, R9 ;  /* 0x0000000900127213 */ /* 0x000fe20000000000 */
[----:B------:R-:W-:Y:S01]  /*55b0*/  IMAD.MOV.U32 R10, RZ, RZ, RZ ;  /* 0x000000ffff0a7224 */ /* 0x000fe200078e00ff */
[----:B------:R-:W-:Y:S01]  /*55c0*/  ISETP.GE.AND P1, PT, R6, RZ, PT ;  /* 0x000000ff0600720c */ /* 0x000fe20003f26270 */
[----:B------:R-:W1:Y:S01]  /*55d0*/  LDCU.128 UR20, c[0x0][0x380] ;  /* 0x00007000ff1477ac */ /* 0x000e620008000c00 */
[----:B0-----:R-:W2:Y:S01]  /*55e0*/  LDL R23, [R1+0x2014] ;  /* 0x0020140001177983 */ /* 0x001ea20000100800 */
[----:B------:R-:W0:Y:S03]  /*55f0*/  LDCU UR77, c[0x0][0x3a4] ;  /* 0x00007480ff4d77ac */ /* 0x000e260008000800 */
[----:B------:R3:W-:Y:S01]  /*5600*/  STL [R1+0x52a8], R24 ;  /* 0x0052a81801007387 */ /* 0x0007e20000100800 */
[----:B------:R-:W4:Y:S01]  /*5610*/  LDCU UR76, c[0x0][0x3b0] ;  /* 0x00007600ff4c77ac */ /* 0x000f220008000800 */
[----:B------:R-:W5:Y:S02]  /*5620*/  LDCU UR51, c[0x0][0x3a8] ;  /* 0x00007500ff3377ac */ /* 0x000f640008000800 */
[----:B---3--:R-:W3:Y:S01]  /*5630*/  LDL R24, [R1+0x202c] ;  /* 0x00202c0001187983 */ /* 0x008ee20000100800 */
[----:B------:R-:W0:Y:S03]  /*5640*/  LDCU UR53, c[0x0][0x3a8] ;  /* 0x00007500ff3577ac */ /* 0x000e260008000800 */
[----:B------:R1:W-:Y:S01]  /*5650*/  STL [R1+0x52a4], R25 ;  /* 0x0052a41901007387 */ /* 0x0003e20000100800 */
[----:B------:R-:W0:Y:S01]  /*5660*/  LDCU UR55, c[0x0][0x3a8] ;  /* 0x00007500ff3777ac */ /* 0x000e220008000800 */
[----:B------:R-:W0:Y:S01]  /*5670*/  LDCU UR57, c[0x0][0x3a8] ;  /* 0x00007500ff3977ac */ /* 0x000e220008000800 */
[----:B------:R-:W0:Y:S01]  /*5680*/  LDCU UR59, c[0x0][0x3a8] ;  /* 0x00007500ff3b77ac */ /* 0x000e220008000800 */
[----:B-1----:R-:W4:Y:S01]  /*5690*/  LDL R25, [R1+0x2028] ;  /* 0x0020280001197983 */ /* 0x002f220000100800 */
[----:B------:R-:W1:Y:S03]  /*56a0*/  LDCU UR61, c[0x0][0x3a8] ;  /* 0x00007500ff3d77ac */ /* 0x000e660008000800 */
[----:B------:R0:W-:Y:S01]  /*56b0*/  STL [R1+0x52a0], R26 ;  /* 0x0052a01a01007387 */ /* 0x0001e20000100800 */
[----:B------:R-:W1:Y:S01]  /*56c0*/  LDCU UR63, c[0x0][0x3a8] ;  /* 0x00007500ff3f77ac */ /* 0x000e620008000800 */
[----:B------:R-:W1:Y:S02]  /*56d0*/  LDCU UR65, c[0x0][0x3a8] ;  /* 0x00007500ff4177ac */ /* 0x000e640008000800 */
[----:B0-----:R-:W5:Y:S01]  /*56e0*/  LDL R26, [R1+0x2024] ;  /* 0x00202400011a7983 */ /* 0x001f620000100800 */
[----:B------:R-:W0:Y:S03]  /*56f0*/  LDCU UR67, c[0x0][0x3a8] ;  /* 0x00007500ff4377ac */ /* 0x000e260008000800 */
[----:B------:R1:W-:Y:S01]  /*5700*/  STL [R1+0x529c], R27 ;  /* 0x00529c1b01007387 */ /* 0x0003e20000100800 */
[----:B------:R-:W0:Y:S01]  /*5710*/  LDCU UR68, c[0x0][0x3a8] ;  /* 0x00007500ff4477ac */ /* 0x000e220008000800 */
[----:B------:R-:W0:Y:S01]  /*5720*/  LDCU UR70, c[0x0][0x3a8] ;  /* 0x00007500ff4677ac */ /* 0x000e220008000800 */
[----:B------:R-:W0:Y:S01]  /*5730*/  LDCU UR71, c[0x0][0x3a8] ;  /* 0x00007500ff4777ac */ /* 0x000e220008000800 */
[----:B-1----:R-:W5:Y:S01]  /*5740*/  LDL R27, [R1+0x2020] ;  /* 0x00202000011b7983 */ /* 0x002f620000100800 */
[----:B------:R-:W1:Y:S03]  /*5750*/  LDCU UR73, c[0x0][0x3a8] ;  /* 0x00007500ff4977ac */ /* 0x000e660008000800 */
[----:B------:R0:W-:Y:S01]  /*5760*/  STL [R1+0x5298], R28 ;  /* 0x0052981c01007387 */ /* 0x0001e20000100800 */
[----:B------:R-:W1:Y:S01]  /*5770*/  LDCU UR74, c[0x0][0x3a8] ;  /* 0x00007500ff4a77ac */ /* 0x000e620008000800 */
[----:B------:R-:W1:Y:S02]  /*5780*/  LDCU UR14, c[0x0][0x3a8] ;  /* 0x00007500ff0e77ac */ /* 0x000e640008000800 */
[----:B0-----:R-:W5:Y:S01]  /*5790*/  LDL R28, [R1+0x201c] ;  /* 0x00201c00011c7983 */ /* 0x001f620000100800 */
[----:B------:R-:W0:Y:S01]  /*57a0*/  I2F.RP R5, R7 ;  /* 0x0000000700057306 */ /* 0x000e220000209400 */
[----:B------:R-:W0:Y:S02]  /*57b0*/  LDCU UR15, c[0x0][0x3a8] ;  /* 0x00007500ff0f77ac */ /* 0x000e240008000800 */
[----:B------:R1:W-:Y:S01]  /*57c0*/  STL [R1+0x5294], R29 ;  /* 0x0052941d01007387 */ /* 0x0003e20000100800 */
[----:B------:R-:W2:Y:S04]  /*57d0*/  LDCU UR16, c[0x0][0x3a8] ;  /* 0x00007500ff1077ac */ /* 0x000ea80008000800 */
[----:B------:R-:W0:Y:S01]  /*57e0*/  I2F.RP R4, R0 ;  /* 0x0000000000047306 */ /* 0x000e220000209400 */
[----:B------:R-:W2:Y:S01]  /*57f0*/  LDCU UR17, c[0x0][0x3a8] ;  /* 0x00007500ff1177ac */ /* 0x000ea20008000800 */
[----:B-1----:R-:W5:Y:S01]  /*5800*/  LDL R29, [R1+0x2018] ;  /* 0x00201800011d7983 */ /* 0x002f620000100800 */
[----:B------:R-:W1:Y:S05]  /*5810*/  LDCU UR18, c[0x0][0x3a8] ;  /* 0x00007500ff1277ac */ /* 0x000e6a0008000800 */
[----:B0-----:R-:W0:Y:S01]  /*5820*/  MUFU.RCP R5, R5 ;  /* 0x0000000500057308 */ /* 0x001e220000001000 */
[----:B------:R1:W-:Y:S01]  /*5830*/  STL [R1+0x5288], R3 ;  /* 0x0052880301007387 */ /* 0x0003e20000100800 */
[----:B------:R-:W2:Y:S01]  /*5840*/  LDCU UR19, c[0x0][0x3a8] ;  /* 0x00007500ff1377ac */ /* 0x000ea20008000800 */
[----:B------:R-:W2:Y:S05]  /*5850*/  LDCU UR24, c[0x0][0x3a8] ;  /* 0x00007500ff1877ac */ /* 0x000eaa0008000800 */
[----:B------:R-:W0:Y:S01]  /*5860*/  MUFU.RCP R4, R4 ;  /* 0x0000000400047308 */ /* 0x000e220000001000 */
[----:B------:R-:W2:Y:S01]  /*5870*/  LDCU UR25, c[0x0][0x3a8] ;  /* 0x00007500ff1977ac */ /* 0x000ea20008000800 */
[----:B-1----:R-:W5:Y:S01]  /*5880*/  LDL R3, [R1+0x1cb8] ;  /* 0x001cb80001037983 */ /* 0x002f620000100800 */
[----:B------:R-:W1:Y:S01]  /*5890*/  LDCU UR26, c[0x0][0x3a8] ;  /* 0x00007500ff1a77ac */ /* 0x000e620008000800 */
[----:B0-----:R-:W-:Y:S01]  /*58a0*/  VIADD R5, R5, 0xffffffe ;  /* 0x0ffffffe05057836 */ /* 0x001fe20000000000 */
[----:B------:R-:W0:Y:S01]  /*58b0*/  LDCU UR27, c[0x0][0x3a8] ;  /* 0x00007500ff1b77ac */ /* 0x000e220008000800 */
[----:B------:R-:W0:Y:S04]  /*58c0*/  LDCU UR28, c[0x0][0x3a8] ;  /* 0x00007500ff1c77ac */ /* 0x000e280008000800 */
[----:B------:R-:W0:Y:S01]  /*58d0*/  F2I.FTZ.U32.TRUNC.NTZ R5, R5 ;  /* 0x0000000500057305 */ /* 0x000e22000021f000 */
[----:B------:R-:W-:Y:S01]  /*58e0*/  VIADD R4, R4, 0xffffffe ;  /* 0x0ffffffe04047836 */ /* 0x000fe20000000000 */
[----:B------:R-:W1:Y:S01]  /*58f0*/  LDCU UR29, c[0x0][0x3a8] ;  /* 0x00007500ff1d77ac */ /* 0x000e620008000800 */
[----:B------:R-:W1:Y:S05]  /*5900*/  LDCU UR30, c[0x0][0x3a8] ;  /* 0x00007500ff1e77ac */ /* 0x000e6a0008000800 */
[----:B------:R0:W1:Y:S01]  /*5910*/  F2I.FTZ.U32.TRUNC.NTZ R11, R4 ;  /* 0x00000004000b7305 */ /* 0x000062000021f000 */
[----:B------:R-:W2:Y:S01]  /*5920*/  LDCU UR31, c[0x0][0x3a8] ;  /* 0x00007500ff1f77ac */ /* 0x000ea20008000800 */
[----:B------:R-:W2:Y:S01]  /*5930*/  LDCU UR32, c[0x0][0x3a8] ;  /* 0x00007500ff2077ac */ /* 0x000ea20008000800 */
[----:B0-----:R-:W-:Y:S01]  /*5940*/  IMAD.MOV R4, RZ, RZ, -R5 ;  /* 0x000000ffff047224 */ /* 0x001fe200078e0a05 */
[----:B------:R-:W0:Y:S03]  /*5950*/  LDCU UR33, c[0x0][0x3a8] ;  /* 0x00007500ff2177ac */ /* 0x000e260008000800 */
[----:B------:R-:W-:-:S02]  /*5960*/  IMAD R8, R4, R7, RZ ;  /* 0x0000000704087224 */ /* 0x000fc400078e02ff */
[----:B------:R-:W-:Y:S01]  /*5970*/  IMAD.MOV.U32 R4, RZ, RZ, RZ ;  /* 0x000000ffff047224 */ /* 0x000fe200078e00ff */
[----:B------:R-:W0:Y:S01]  /*5980*/  LDCU UR34, c[0x0][0x3a8] ;  /* 0x00007500ff2277ac */ /* 0x000e220008000800 */
[----:B-1----:R-:W-:Y:S02]  /*5990*/  IMAD.MOV R9, RZ, RZ, -R11 ;  /* 0x000000ffff097224 */ /* 0x002fe400078e0a0b */
[----:B------:R-:W-:Y:S01]  /*59a0*/  IMAD.HI.U32 R4, R5, R8, R4 ;  /* 0x0000000805047227 */ /* 0x000fe200078e0004 */
[----:B------:R-:W1:Y:S03]  /*59b0*/  LDCU UR35, c[0x0][0x3a8] ;  /* 0x00007500ff2377ac */ /* 0x000e660008000800 */
[----:B------:R-:W-:Y:S01]  /*59c0*/  IMAD R9, R9, R0, RZ ;  /* 0x0000000009097224 */ /* 0x000fe200078e02ff */
[----:B------:R-:W0:Y:S01]  /*59d0*/  LDCU UR36, c[0x0][0x3a8] ;  /* 0x00007500ff2477ac */ /* 0x000e220008000800 */
[----:B------:R-:W-:Y:S01]  /*59e0*/  IMAD.HI.U32 R8, R4, R18, RZ ;  /* 0x0000001204087227 */ /* 0x000fe200078e00ff */
[----:B------:R-:W0:Y:S03]  /*59f0*/  LDCU UR37, c[0x0][0x3a8] ;  /* 0x00007500ff2577ac */ /* 0x000e260008000800 */
[----:B------:R-:W-:-:S02]  /*5a00*/  IMAD.MOV R8, RZ, RZ, -R8 ;  /* 0x000000ffff087224 */ /* 0x000fc400078e0a08 */
[----:B------:R-:W-:Y:S01]  /*5a10*/  IMAD.HI.U32 R10, R11, R9, R10 ;  /* 0x000000090b0a7227 */ /* 0x000fe200078e000a */
[----:B------:R-:W0:Y:S03]  /*5a20*/  LDCU UR40, c[0x0][0x3a8] ;  /* 0x00007500ff2877ac */ /* 0x000e260008000800 */
[C---:B------:R-:W-:Y:S01]  /*5a30*/  IMAD R18, R7.reuse, R8, R18 ;  /* 0x0000000807127224 */ /* 0x040fe200078e0212 */
[----:B------:R-:W0:Y:S04]  /*5a40*/  LDCU UR41, c[0x0][0x3a8] ;  /* 0x00007500ff2977ac */ /* 0x000e280008000800 */
[C---:B------:R-:W-:Y:S01]  /*5a50*/  ISETP.GT.U32.AND P0, PT, R7.reuse, R18, PT ;  /* 0x000000120700720c */ /* 0x040fe20003f04070 */
[----:B------:R-:W0:Y:S01]  /*5a60*/  LDCU UR42, c[0x0][0x3a8] ;  /* 0x00007500ff2a77ac */ /* 0x000e220008000800 */
[----:B------:R-:W0:Y:S01]  /*5a70*/  LDCU UR43, c[0x0][0x3a8] ;  /* 0x00007500ff2b77ac */ /* 0x000e220008000800 */
[----:B------:R-:W0:Y:S10]  /*5a80*/  LDCU UR44, c[0x0][0x3a8] ;  /* 0x00007500ff2c77ac */ /* 0x000e340008000800 */
[--C-:B------:R-:W-:Y:S01]  /*5a90*/  @!P0 IMAD.IADD R18, R18, 0x1, -R7.reuse ;  /* 0x0000000112128824 */ /* 0x100fe200078e0a07 */
[----:B------:R-:W0:Y:S04]  /*5aa0*/  LDCU UR45, c[0x0][0x3a8] ;  /* 0x00007500ff2d77ac */ /* 0x000e280008000800 */
[----:B------:R-:W-:Y:S01]  /*5ab0*/  ISETP.GT.U32.AND P0, PT, R7, R18, PT ;  /* 0x000000120700720c */ /* 0x000fe20003f04070 */
[----:B------:R-:W0:Y:S01]  /*5ac0*/  LDCU UR46, c[0x0][0x3a8] ;  /* 0x00007500ff2e77ac */ /* 0x000e220008000800 */
[----:B------:R-:W0:Y:S01]  /*5ad0*/  LDCU UR47, c[0x0][0x3a8] ;  /* 0x00007500ff2f77ac */ /* 0x000e220008000800 */
[----:B------:R-:W0:Y:S10]  /*5ae0*/  LDCU UR48, c[0x0][0x3a8] ;  /* 0x00007500ff3077ac */ /* 0x000e340008000800 */
[----:B------:R-:W-:Y:S01]  /*5af0*/  @!P0 IMAD.IADD R18, R18, 0x1, -R7 ;  /* 0x0000000112128824 */ /* 0x000fe200078e0a07 */
[----:B------:R-:W-:Y:S01]  /*5b00*/  ISETP.GE.AND P0, PT, R20, RZ, PT ;  /* 0x000000ff1400720c */ /* 0x000fe20003f06270 */
[----:B------:R-:W0:Y:S01]  /*5b10*/  LDCU UR5, c[0x0][0x3a8] ;  /* 0x00007500ff0577ac */ /* 0x000e220008000800 */
        /* <DEDUP_REMOVED lines=20> */
[----:B--2---:R-:W-:-:S05]  /*5c60*/  IABS R17, R23 ;  /* 0x0000001700117213 */ /* 0x004fca0000000000 */
[----:B------:R-:W-:-:S04]  /*5c70*/  IMAD.HI.U32 R5, R4, R17, RZ ;  /* 0x0000001104057227 */ /* 0x000fc800078e00ff */
[----:B------:R-:W-:-:S04]  /*5c80*/  IMAD.MOV R5, RZ, RZ, -R5 ;  /* 0x000000ffff057224 */ /* 0x000fc800078e0a05 */
[----:B------:R-:W-:Y:S01]  /*5c90*/  IMAD R17, R7, R5, R17 ;  /* 0x0000000507117224 */ /* 0x000fe200078e0211 */
[----:B---3--:R-:W-:-:S04]  /*5ca0*/  IABS R16, R24 ;  /* 0x0000001800107213 */ /* 0x008fc80000000000 */
[----:B------:R-:W-:Y:S01]  /*5cb0*/  ISETP.GT.U32.AND P4, PT, R7, R17, PT ;  /* 0x000000110700720c */ /* 0x000fe20003f84070 */
[----:B------:R-:W-:-:S04]  /*5cc0*/  IMAD.HI.U32 R5, R4, R16, RZ ;  /* 0x0000001004057227 */ /* 0x000fc800078e00ff */
[----:B------:R-:W-:-:S04]  /*5cd0*/  IMAD.MOV R5, RZ, RZ, -R5 ;  /* 0x000000ffff057224 */ /* 0x000fc800078e0a05 */
[----:B------:R-:W-:Y:S01]  /*5ce0*/  IMAD R16, R7, R5, R16 ;  /* 0x0000000507107224 */ /* 0x000fe200078e0210 */
[----:B----4-:R-:W-:-:S03]  /*5cf0*/  IABS R15, R25 ;  /* 0x00000019000f7213 */ /* 0x010fc60000000000 */
[----:B------:R-:W-:Y:S01]  /*5d00*/  @!P4 IMAD.IADD R17, R17, 0x1, -R7 ;  /* 0x000000011111c824 */ /* 0x000fe200078e0a07 */
[----:B------:R-:W-:Y:S01]  /*5d10*/  ISETP.GT.U32.AND P5, PT, R7, R16, PT ;  /* 0x000000100700720c */ /* 0x000fe20003fa4070 */
[----:B------:R-:W-:-:S04]  /*5d20*/  IMAD.HI.U32 R8, R4, R15, RZ ;  /* 0x0000000f04087227 */ /* 0x000fc800078e00ff */
[----:B------:R-:W-:-:S04]  /*5d30*/  IMAD.MOV R8, RZ, RZ, -R8 ;  /* 0x000000ffff087224 */ /* 0x000fc800078e0a08 */
[----:B------:R-:W-:Y:S01]  /*5d40*/  IMAD R8, R7, R8, R15 ;  /* 0x0000000807087224 */ /* 0x000fe200078e020f */
[----:B-----5:R-:W-:-:S03]  /*5d50*/  IABS R14, R26 ;  /* 0x0000001a000e7213 */ /* 0x020fc60000000000 */
[----:B------:R-:W-:Y:S01]  /*5d60*/  @!P5 IMAD.IADD R16, R16, 0x1, -R7 ;  /* 0x000000011010d824 */ /* 0x000fe200078e0a07 */
[----:B------:R-:W-:Y:S01]  /*5d70*/  ISETP.GT.U32.AND P3, PT, R7, R8, PT ;  /* 0x000000080700720c */ /* 0x000fe20003f64070 */
[----:B------:R-:W-:-:S04]  /*5d80*/  IMAD.HI.U32 R5, R4, R14, RZ ;  /* 0x0000000e04057227 */ /* 0x000fc800078e00ff */
[----:B------:R-:W-:-:S04]  /*5d90*/  IMAD.MOV R5, RZ, RZ, -R5 ;  /* 0x000000ffff057224 */ /* 0x000fc800078e0a05 */
[C---:B------:R-:W-:Y:S01]  /*5da0*/  IMAD R5, R7.reuse, R5, R14 ;  /* 0x0000000507057224 */ /* 0x040fe200078e020e */
[----:B------:R-:W-:Y:S02]  /*5db0*/  IABS R14, R20 ;  /* 0x00000014000e7213 */ /* 0x000fe40000000000 */
[----:B------:R-:W2:Y:S01]  /*5dc0*/  LDL R20, [R1+0x2010] ;  /* 0x0020100001147983 */ /* 0x000ea20000100800 */
[----:B------:R-:W-:Y:S01]  /*5dd0*/  IABS R13, R27 ;  /* 0x0000001b000d7213 */ /* 0x000fe20000000000 */
[----:B------:R-:W-:Y:S01]  /*5de0*/  @!P3 IMAD.IADD R8, R8, 0x1, -R7 ;  /* 0x000000010808b824 */ /* 0x000fe200078e0a07 */
[C---:B------:R-:W-:Y:S02]  /*5df0*/  ISETP.GT.U32.AND P6, PT, R7.reuse, R5, PT ;  /* 0x000000050700720c */ /* 0x040fe40003fc4070 */
[----:B------:R-:W-:Y:S01]  /*5e00*/  ISETP.GT.U32.AND P3, PT, R7, R16, PT ;  /* 0x000000100700720c */ /* 0x000fe20003f64070 */
[----:B------:R-:W-:-:S04]  /*5e10*/  IMAD.HI.U32 R19, R4, R13, RZ ;  /* 0x0000000d04137227 */ /* 0x000fc800078e00ff */
[----:B------:R-:W-:Y:S01]  /*5e20*/  IMAD.MOV R19, RZ, RZ, -R19 ;  /* 0x000000ffff137224 */ /* 0x000fe200078e0a13 */
[----:B------:R-:W-:-:S03]  /*5e30*/  IABS R12, R28 ;  /* 0x0000001c000c7213 */ /* 0x000fc60000000000 */
[----:B------:R-:W-:Y:S02]  /*5e40*/  IMAD R13, R7, R19, R13 ;  /* 0x00000013070d7224 */ /* 0x000fe400078e020d */
[----:B------:R-:W-:Y:S01]  /*5e50*/  @!P6 IMAD.IADD R5, R5, 0x1, -R7 ;  /* 0x000000010505e824 */ /* 0x000fe200078e0a07 */
[C---:B------:R-:W-:Y:S01]  /*5e60*/  ISETP.GT.U32.AND P6, PT, R7.reuse, R17, PT ;  /* 0x000000110700720c */ /* 0x040fe20003fc4070 */
[----:B------:R-:W-:Y:S01]  /*5e70*/  IMAD.HI.U32 R11, R4, R12, RZ ;  /* 0x0000000c040b7227 */ /* 0x000fe200078e00ff */
[----:B------:R-:W-:-:S03]  /*5e80*/  ISETP.GT.U32.AND P2, PT, R7, R13, PT ;  /* 0x0000000d0700720c */ /* 0x000fc60003f44070 */
[----:B------:R-:W-:-:S04]  /*5e90*/  IMAD.MOV R11, RZ, RZ, -R11 ;  /* 0x000000ffff0b7224 */ /* 0x000fc800078e0a0b */
[----:B------:R-:W-:Y:S01]  /*5ea0*/  IMAD R11, R7, R11, R12 ;  /* 0x0000000b070b7224 */ /* 0x000fe200078e020c */
[----:B------:R-:W-:-:S04]  /*5eb0*/  IABS R9, R29 ;  /* 0x0000001d00097213 */ /* 0x000fc80000000000 */
[----:B------:R-:W-:Y:S01]  /*5ec0*/  ISETP.GT.U32.AND P4, PT, R7, R11, PT ;  /* 0x0000000b0700720c */ /* 0x000fe20003f84070 */
[----:B------:R-:W-:Y:S01]  /*5ed0*/  IMAD.HI.U32 R12, R4, R9, RZ ;  /* 0x00000009040c7227 */ /* 0x000fe200078e00ff */
[----:B------:R-:W-:-:S03]  /*5ee0*/  IABS R4, R6 ;  /* 0x0000000600047213 */ /* 0x000fc60000000000 */
[----:B------:R-:W-:-:S04]  /*5ef0*/  IMAD.MOV R12, RZ, RZ, -R12 ;  /* 0x000000ffff0c7224 */ /* 0x000fc800078e0a0c */
[----:B------:R-:W-:Y:S01]  /*5f00*/  IMAD R12, R7, R12, R9 ;  /* 0x0000000c070c7224 */ /* 0x000fe200078e0209 */
[----:B------:R-:W-:Y:S01]  /*5f10*/  IABS R6, R3 ;  /* 0x0000000300067213 */ /* 0x000fe20000000000 */
[--C-:B------:R-:W-:Y:S02]  /*5f20*/  @!P2 IMAD.IADD R13, R13, 0x1, -R7.reuse ;  /* 0x000000010d0da824 */ /* 0x100fe400078e0a07 */
[--C-:B------:R-:W-:Y:S01]  /*5f30*/  @!P4 IMAD.IADD R11, R11, 0x1, -R7.reuse ;  /* 0x000000010b0bc824 */ /* 0x100fe200078e0a07 */
[----:B------:R-:W-:Y:S01]  /*5f40*/  ISETP.GT.U32.AND P4, PT, R7, R5, PT ;  /* 0x000000050700720c */ /* 0x000fe20003f84070 */
[--C-:B------:R-:W-:Y:S01]  /*5f50*/  @!P6 IMAD.IADD R17, R17, 0x1, -R7.reuse ;  /* 0x000000011111e824 */ /* 0x100fe200078e0a07 */
[----:B------:R-:W-:Y:S01]  /*5f60*/  ISETP.GT.U32.AND P5, PT, R7, R12, PT ;  /* 0x0000000c0700720c */ /* 0x000fe20003fa4070 */
[----:B------:R-:W-:Y:S02]  /*5f70*/  @!P3 IMAD.IADD R16, R16, 0x1, -R7 ;  /* 0x000000011010b824 */ /* 0x000fe400078e0a07 */
[----:B------:R-:W-:-:S08]  /*5f80*/  IMAD.MOV.U32 R9, RZ, RZ, R14 ;  /* 0x000000ffff097224 */ /* 0x000fd000078e000e */
[--C-:B------:R-:W-:Y:S01]  /*5f90*/  @!P4 IMAD.IADD R5, R5, 0x1, -R7.reuse ;  /* 0x000000010505c824 */ /* 0x100fe200078e0a07 */
[----:B------:R-:W-:Y:S02]  /*5fa0*/  ISETP.GE.AND P4, PT, R23, RZ, PT ;  /* 0x000000ff1700720c */ /* 0x000fe40003f86270 */
[----:B------:R-:W3:Y:S01]  /*5fb0*/  LDL.LU R23, [R1+0x52ac] ;  /* 0x0052ac0001177983 */ /* 0x000ee20000300800 */
[----:B------:R-:W-:Y:S01]  /*5fc0*/  @!P5 IMAD.IADD R12, R12, 0x1, -R7 ;  /* 0x000000010c0cd824 */ /* 0x000fe200078e0a07 */
[C---:B------:R-:W-:Y:S02]  /*5fd0*/  ISETP.GT.U32.AND P5, PT, R7.reuse, R13, PT ;  /* 0x0000000d0700720c */ /* 0x040fe40003fa4070 */
[C---:B------:R-:W-:Y:S02]  /*5fe0*/  ISETP.GT.U32.AND P6, PT, R7.reuse, R11, PT ;  /* 0x0000000b0700720c */ /* 0x040fe40003fc4070 */
[C---:B------:R-:W-:Y:S02]  /*5ff0*/  ISETP.GT.U32.AND P2, PT, R7.reuse, R8, PT ;  /* 0x000000080700720c */ /* 0x040fe40003f44070 */
[----:B------:R-:W-:-:S07]  /*6000*/  ISETP.GT.U32.AND P3, PT, R7, R12, PT ;  /* 0x0000000c0700720c */ /* 0x000fce0003f64070 */
[--C-:B------:R-:W-:Y:S01]  /*6010*/  @!P5 IMAD.IADD R13, R13, 0x1, -R7.reuse ;  /* 0x000000010d0dd824 */ /* 0x100fe200078e0a07 */
[----:B------:R-:W-:Y:S02]  /*6020*/  ISETP.GE.AND P5, PT, R24, RZ, PT ;  /* 0x000000ff1800720c */ /* 0x000fe40003fa6270 */
[----:B------:R-:W4:Y:S01]  /*6030*/  LDL.LU R24, [R1+0x52a8] ;  /* 0x0052a80001187983 */ /* 0x000f220000300800 */
[--C-:B------:R-:W-:Y:S01]  /*6040*/  @!P6 IMAD.IADD R11, R11, 0x1, -R7.reuse ;  /* 0x000000010b0be824 */ /* 0x100fe200078e0a07 */
[----:B------:R-:W-:Y:S01]  /*6050*/  ISETP.GE.AND P6, PT, R25, RZ, PT ;  /* 0x000000ff1900720c */ /* 0x000fe20003fc6270 */
[--C-:B------:R-:W-:Y:S01]  /*6060*/  @!P2 IMAD.IADD R8, R8, 0x1, -R7.reuse ;  /* 0x000000010808a824 */ /* 0x100fe200078e0a07 */
[----:B------:R-:W5:Y:S01]  /*6070*/  LDL.LU R25, [R1+0x52a4] ;  /* 0x0052a40001197983 */ /* 0x000f620000300800 */
[----:B------:R-:W-:Y:S01]  /*6080*/  @!P3 IMAD.IADD R12, R12, 0x1, -R7 ;  /* 0x000000010c0cb824 */ /* 0x000fe200078e0a07 */
[----:B------:R-:W-:Y:S02]  /*6090*/  ISETP.GE.AND P3, PT, R26, RZ, PT ;  /* 0x000000ff1a00720c */ /* 0x000fe40003f66270 */
[----:B------:R-:W4:Y:S01]  /*60a0*/  LDL.LU R26, [R1+0x52a0] ;  /* 0x0052a000011a7983 */ /* 0x000f220000300800 */
[----:B------:R-:W-:Y:S01]  /*60b0*/  @!P4 IMAD.MOV R17, RZ, RZ, -R17 ;  /* 0x000000ffff11c224 */ /* 0x000fe200078e0a11 */
[----:B------:R-:W-:Y:S01]  /*60c0*/  ISETP.GE.AND P4, PT, R28, RZ, PT ;  /* 0x000000ff1c00720c */ /* 0x000fe20003f86270 */
[----:B------:R-:W-:Y:S01]  /*60d0*/  @!P5 IMAD.MOV R16, RZ, RZ, -R16 ;  /* 0x000000ffff10d224 */ /* 0x000fe200078e0a10 */
[----:B------:R-:W-:Y:S01]  /*60e0*/  ISETP.GE.AND P5, PT, R29, RZ, PT ;  /* 0x000000ff1d00720c */ /* 0x000fe20003fa6270 */
[----:B------:R-:W-:-:S04]  /*60f0*/  IMAD.HI.U32 R19, R10, R6, RZ ;  /* 0x000000060a137227 */ /* 0x000fc800078e00ff */
[----:B------:R-:W-:-:S04]  /*6100*/  IMAD.MOV R19, RZ, RZ, -R19 ;  /* 0x000000ffff137224 */ /* 0x000fc800078e0a13 */
[----:B------:R-:W-:Y:S02]  /*6110*/  IMAD R6, R0, R19, R6 ;  /* 0x0000001300067224 */ /* 0x000fe400078e0206 */
[----:B------:R-:W-:Y:S02]  /*6120*/  @!P6 IMAD.MOV R8, RZ, RZ, -R8 ;  /* 0x000000ffff08e224 */ /* 0x000fe400078e0a08 */
[----:B------:R-:W-:Y:S01]  /*6130*/  IMAD.HI.U32 R14, R10, R4, RZ ;  /* 0x000000040a0e7227 */ /* 0x000fe200078e00ff */
[----:B------:R-:W-:-:S03]  /*6140*/  ISETP.GT.U32.AND P6, PT, R0, R6, PT ;  /* 0x000000060000720c */ /* 0x000fc60003fc4070 */
[----:B------:R-:W-:Y:S02]  /*6150*/  IMAD.MOV R14, RZ, RZ, -R14 ;  /* 0x000000ffff0e7224 */ /* 0x000fe400078e0a0e */
[----:B------:R-:W-:-:S04]  /*6160*/  IMAD.HI.U32 R15, R10, R9, RZ ;  /* 0x000000090a0f7227 */ /* 0x000fc800078e00ff */
[----:B------:R-:W-:Y:S02]  /*6170*/  IMAD R4, R0, R14, R4 ;  /* 0x0000000e00047224 */ /* 0x000fe400078e0204 */
[----:B------:R-:W-:Y:S01]  /*6180*/  @!P3 IMAD.MOV R5, RZ, RZ, -R5 ;  /* 0x000000ffff05b224 */ /* 0x000fe200078e0a05 */
[----:B------:R-:W-:Y:S01]  /*6190*/  ISETP.NE.AND P3, PT, R2, RZ, PT ;  /* 0x000000ff0200720c */ /* 0x000fe20003f65270 */
[----:B------:R-:W-:Y:S01]  /*61a0*/  @!P6 IMAD.IADD R6, R6, 0x1, -R0 ;  /* 0x000000010606e824 */ /* 0x000fe200078e0a00 */
[----:B------:R-:W-:Y:S01]  /*61b0*/  LOP3.LUT R2, RZ, R2, RZ, 0x33, !PT ;  /* 0x00000002ff027212 */ /* 0x000fe200078e33ff */
[----:B------:R-:W-:Y:S01]  /*61c0*/  IMAD.MOV R15, RZ, RZ, -R15 ;  /* 0x000000ffff0f7224 */ /* 0x000fe200078e0a0f */
[C---:B------:R-:W-:Y:S01]  /*61d0*/  ISETP.GT.U32.AND P6, PT, R0.reuse, R4, PT ;  /* 0x000000040000720c */ /* 0x040fe20003fc4070 */
[----:B------:R-:W-:Y:S02]  /*61e0*/  @!P5 IMAD.MOV R12, RZ, RZ, -R12 ;  /* 0x000000ffff0cd224 */ /* 0x000fe400078e0a0c */
[----:B------:R-:W-:Y:S01]  /*61f0*/  IMAD R9, R0, R15, R9 ;  /* 0x0000000f00097224 */ /* 0x000fe200078e0209 */
[----:B------:R-:W-:Y:S01]  /*6200*/  SEL R15, R2, R17, !P3 ;  /* 0x00000011020f7207 */ /* 0x000fe20005800000 */
[----:B------:R-:W-:Y:S01]  /*6210*/  @!P4 IMAD.MOV R11, RZ, RZ, -R11 ;  /* 0x000000ffff0bc224 */ /* 0x000fe200078e0a0b */
[----:B------:R-:W-:-:S02]  /*6220*/  ISETP.GT.U32.AND P5, PT, R0, R6, PT ;  /* 0x000000060000720c */ /* 0x000fc40003fa4070 */
[----:B------:R-:W-:Y:S02]  /*6230*/  SEL R7, R2, R16, !P3 ;  /* 0x0000001002077207 */ /* 0x000fe40005800000 */
[----:B------:R-:W-:Y:S02]  /*6240*/  ISETP.GE.AND P4, PT, R22, RZ, PT ;  /* 0x000000ff1600720c */ /* 0x000fe40003f86270 */
[----:B------:R-:W-:Y:S01]  /*6250*/  IABS R22, R22 ;  /* 0x0000001600167213 */ /* 0x000fe20000000000 */
[----:B------:R-:W-:Y:S01]  /*6260*/  @!P6 IMAD.IADD R4, R4, 0x1, -R0 ;  /* 0x000000010404e824 */ /* 0x000fe200078e0a00 */
[----:B--2---:R-:W-:-:S13]  /*6270*/  ISETP.GE.AND P2, PT, R20, RZ, PT ;  /* 0x000000ff1400720c */ /* 0x004fda0003f46270 */
[----:B------:R-:W-:Y:S01]  /*6280*/  @!P2 IMAD.MOV R18, RZ, RZ, -R18 ;  /* 0x000000ffff12a224 */ /* 0x000fe200078e0a12 */
[----:B------:R-:W-:Y:S02]  /*6290*/  ISETP.GE.AND P2, PT, R27, RZ, PT ;  /* 0x000000ff1b00720c */ /* 0x000fe40003f46270 */
[----:B------:R-:W2:Y:S04]  /*62a0*/  LDL.LU R27, [R1+0x529c] ;  /* 0x00529c00011b7983 */ /* 0x000ea80000300800 */
[----:B------:R-:W2:Y:S04]  /*62b0*/  LDL.LU R28, [R1+0x5298] ;  /* 0x00529800011c7983 */ /* 0x000ea80000300800 */
[----:B------:R-:W2:Y:S01]  /*62c0*/  LDL.LU R29, [R1+0x5294] ;  /* 0x00529400011d7983 */ /* 0x000ea20000300800 */
[----:B------:R-:W-:-:S02]  /*62d0*/  SEL R14, R2, R18, !P3 ;  /* 0x00000012020e7207 */ /* 0x000fc40005800000 */
[----:B------:R-:W-:Y:S01]  /*62e0*/  @!P2 IMAD.MOV R13, RZ, RZ, -R13 ;  /* 0x000000ffff0da224 */ /* 0x000fe200078e0a0d */
[----:B------:R-:W-:Y:S02]  /*62f0*/  ISETP.GE.AND P2, PT, R21, RZ, PT ;  /* 0x000000ff1500720c */ /* 0x000fe40003f46270 */
[----:B------:R0:W-:Y:S01]  /*6300*/  STL [R1+0x214], R14 ;  /* 0x0002140e01007387 */ /* 0x0001e20000100800 */
[----:B------:R-:W-:-:S03]  /*6310*/  IABS R21, R21 ;  /* 0x0000001500157213 */ /* 0x000fc60000000000 */
[----:B------:R-:W-:Y:S04]  /*6320*/  STL [R1+0x210], R15 ;  /* 0x0002100f01007387 */ /* 0x000fe80000100800 */
[----:B------:R1:W-:Y:S01]  /*6330*/  STL [R1+0x20c], R7 ;  /* 0x00020c0701007387 */ /* 0x0003e20000100800 */
[C---:B0-----:R-:W-:Y:S02]  /*6340*/  SEL R14, R2.reuse, R8, !P3 ;  /* 0x00000008020e7207 */ /* 0x041fe40005800000 */
[C---:B------:R-:W-:Y:S02]  /*6350*/  SEL R8, R2.reuse, R5, !P3 ;  /* 0x0000000502087207 */ /* 0x040fe40005800000 */
[C---:B------:R-:W-:Y:S02]  /*6360*/  SEL R5, R2.reuse, R11, !P3 ;  /* 0x0000000b02057207 */ /* 0x040fe40005800000 */
[----:B-1----:R-:W-:-:S02]  /*6370*/  SEL R7, R2, R13, !P3 ;  /* 0x0000000d02077207 */ /* 0x002fc40005800000 */
[----:B------:R-:W-:Y:S01]  /*6380*/  SEL R2, R2, R12, !P3 ;  /* 0x0000000c02027207 */ /* 0x000fe20005800000 */
[----:B------:R-:W-:Y:S01]  /*6390*/  IMAD.HI.U32 R13, R10, R21, RZ ;  /* 0x000000150a0d7227 */ /* 0x000fe200078e00ff */
[----:B------:R-:W-:Y:S01]  /*63a0*/  ISETP.GE.AND P3, PT, R3, RZ, PT ;  /* 0x000000ff0300720c */ /* 0x000fe20003f66270 */
[----:B------:R-:W-:Y:S01]  /*63b0*/  STL [R1+0x208], R14 ;  /* 0x0002080e01007387 */ /* 0x000fe20000100800 */
[----:B------:R-:W-:Y:S01]  /*63c0*/  ISETP.GT.U32.AND P6, PT, R0, R4, PT ;  /* 0x000000040000720c */ /* 0x000fe20003fc4070 */
[----:B------:R-:W-:Y:S02]  /*63d0*/  IMAD.HI.U32 R12, R10, R22, RZ ;  /* 0x000000160a0c7227 */ /* 0x000fe400078e00ff */
[----:B------:R-:W-:Y:S02]  /*63e0*/  STL [R1+0x204], R8 ;  /* 0x0002040801007387 */ /* 0x000fe40000100800 */
[----:B------:R-:W-:Y:S02]  /*63f0*/  IMAD.MOV R13, RZ, RZ, -R13 ;  /* 0x000000ffff0d7224 */ /* 0x000fe400078e0a0d */
[----:B------:R3:W-:Y:S01]  /*6400*/  STL [R1+0x200], R7 ;  /* 0x0002000701007387 */ /* 0x0007e20000100800 */
[----:B------:R-:W-:Y:S01]  /*6410*/  @!P5 IMAD.IADD R6, R6, 0x1, -R0 ;  /* 0x000000010606d824 */ /* 0x000fe200078e0a00 */
[C---:B------:R-:W-:Y:S01]  /*6420*/  ISETP.GT.U32.AND P5, PT, R0.reuse, R9, PT ;  /* 0x000000090000720c */ /* 0x040fe20003fa4070 */
[----:B------:R-:W-:Y:S01]  /*6430*/  IMAD.MOV R12, RZ, RZ, -R12 ;  /* 0x000000ffff0c7224 */ /* 0x000fe200078e0a0c */
[----:B------:R-:W-:Y:S01]  /*6440*/  STL [R1+0x1fc], R5 ;  /* 0x0001fc0501007387 */ /* 0x000fe20000100800 */
[----:B------:R-:W-:-:S02]  /*6450*/  IMAD R13, R0, R13, R21 ;  /* 0x0000000d000d7224 */ /* 0x000fc400078e0215 */
[----:B------:R-:W-:Y:S01]  /*6460*/  IMAD.MOV.U32 R3, RZ, RZ, R6 ;  /* 0x000000ffff037224 */ /* 0x000fe200078e0006 */
[----:B---3--:R-:W-:Y:S01]  /*6470*/  IABS R7, R23 ;  /* 0x0000001700077213 */ /* 0x008fe20000000000 */
[----:B------:R0:W-:Y:S01]  /*6480*/  STL [R1+0x1f8], R2 ;  /* 0x0001f80201007387 */ /* 0x0001e20000100800 */
[C---:B------:R-:W-:Y:S02]  /*6490*/  IMAD R12, R0.reuse, R12, R22 ;  /* 0x0000000c000c7224 */ /* 0x040fe400078e0216 */
[----:B------:R-:W-:Y:S01]  /*64a0*/  @!P3 IMAD.MOV R3, RZ, RZ, -R3 ;  /* 0x000000ffff03b224 */ /* 0x000fe200078e0a03 */
[----:B------:R-:W-:Y:S01]  /*64b0*/  ISETP.GT.U32.AND P3, PT, R0, R13, PT ;  /* 0x0000000d0000720c */ /* 0x000fe20003f64070 */
[----:B0-----:R-:W-:-:S03]  /*64c0*/  IMAD.HI.U32 R2, R10, R7, RZ ;  /* 0x000000070a027227 */ /* 0x001fc600078e00ff */
[----:B------:R0:W-:Y:S01]  /*64d0*/  STL [R1+0x178], R3 ;  /* 0x0001780301007387 */ /* 0x0001e20000100800 */
[----:B------:R-:W-:-:S03]  /*64e0*/  IMAD.MOV R2, RZ, RZ, -R2 ;  /* 0x000000ffff027224 */ /* 0x000fc600078e0a02 */
[----:B------:R-:W3:Y:S01]  /*64f0*/  LDL.LU R18, [R1] ;  /* 0x0000000001127983 */ /* 0x000ee20000300800 */
[--C-:B------:R-:W-:Y:S01]  /*6500*/  @!P6 IMAD.IADD R4, R4, 0x1, -R0.reuse ;  /* 0x000000010404e824 */ /* 0x100fe200078e0a00 */
[C---:B------:R-:W-:Y:S01]  /*6510*/  ISETP.GT.U32.AND P6, PT, R0.reuse, R12, PT ;  /* 0x0000000c0000720c */ /* 0x040fe20003fc4070 */
[----:B------:R-:W-:Y:S01]  /*6520*/  IMAD R7, R0, R2, R7 ;  /* 0x0000000200077224 */ /* 0x000fe200078e0207 */
[----:B------:R-:W3:Y:S01]  /*6530*/  LDL.LU R19, [R1+0x4] ;  /* 0x0000040001137983 */ /* 0x000ee20000300800 */
[----:B------:R-:W-:-:S03]  /*6540*/  @!P5 IMAD.IADD R9, R9, 0x1, -R0 ;  /* 0x000000010909d824 */ /* 0x000fc600078e0a00 */
[C---:B------:R-:W-:Y:S01]  /*6550*/  ISETP.GT.U32.AND P5, PT, R0.reuse, R7, PT ;  /* 0x000000070000720c */ /* 0x040fe20003fa4070 */
[----:B------:R-:W-:Y:S02]  /*6560*/  @!P3 IMAD.IADD R13, R13, 0x1, -R0 ;  /* 0x000000010d0db824 */ /* 0x000fe400078e0a00 */
[----:B0-----:R-:W-:Y:S01]  /*6570*/  IMAD.MOV.U32 R3, RZ, RZ, R4 ;  /* 0x000000ffff037224 */ /* 0x001fe200078e0004 */
[----:B------:R-:W-:Y:S01]  /*6580*/  ISETP.GT.U32.AND P3, PT, R0, R9, PT ;  /* 0x000000090000720c */ /* 0x000fe20003f64070 */
[----:B------:R-:W3:Y:S02]  /*6590*/  LDL.LU R20, [R1+0x8] ;  /* 0x0000080001147983 */ /* 0x000ee40000300800 */
[----:B------:R-:W-:Y:S02]  /*65a0*/  @!P6 IMAD.IADD R12, R12, 0x1, -R0 ;  /* 0x000000010c0ce824 */ /* 0x000fe400078e0a00 */
[----:B------:R-:W-:Y:S01]  /*65b0*/  @!P1 IMAD.MOV R3, RZ, RZ, -R3 ;  /* 0x000000ffff039224 */ /* 0x000fe200078e0a03 */
[----:B------:R-:W-:-:S02]  /*65c0*/  ISETP.GT.U32.AND P1, PT, R0, R13, PT ;  /* 0x0000000d0000720c */ /* 0x000fc40003f24070 */
[----:B------:R-:W-:Y:S01]  /*65d0*/  ISETP.GT.U32.AND P6, PT, R0, R12, PT ;  /* 0x0000000c0000720c */ /* 0x000fe20003fc4070 */
[----:B------:R-:W-:-:S05]  /*65e0*/  @!P5 IMAD.IADD R7, R7, 0x1, -R0 ;  /* 0x000000010707d824 */ /* 0x000fca00078e0a00 */
[----:B------:R-:W-:Y:S01]  /*65f0*/  ISETP.GT.U32.AND P5, PT, R0, R7, PT ;  /* 0x000000070000720c */ /* 0x000fe20003fa4070 */
[--C-:B------:R-:W-:Y:S01]  /*6600*/  @!P3 IMAD.IADD R9, R9, 0x1, -R0.reuse ;  /* 0x000000010909b824 */ /* 0x100fe200078e0a00 */
[----:B------:R0:W-:Y:S03]  /*6610*/  STL [R1+0x180], R3 ;  /* 0x0001800301007387 */ /* 0x0001e60000100800 */
[--C-:B------:R-:W-:Y:S02]  /*6620*/  @!P1 IMAD.IADD R13, R13, 0x1, -R0.reuse ;  /* 0x000000010d0d9824 */ /* 0x100fe400078e0a00 */
[----:B------:R-:W-:Y:S02]  /*6630*/  IMAD.MOV.U32 R14, RZ, RZ, R9 ;  /* 0x000000ffff0e7224 */ /* 0x000fe400078e0009 */
[----:B------:R-:W-:Y:S01]  /*6640*/  @!P6 IMAD.IADD R12, R12, 0x1, -R0 ;  /* 0x000000010c0ce824 */ /* 0x000fe200078e0a00 */
[----:B------:R-:W-:Y:S01]  /*6650*/  ISETP.GE.AND P6, PT, R23, RZ, PT ;  /* 0x000000ff1700720c */ /* 0x000fe20003fc6270 */
[----:B0-----:R-:W-:-:S02]  /*6660*/  IMAD.MOV.U32 R3, RZ, RZ, R13 ;  /* 0x000000ffff037224 */ /* 0x001fc400078e000d */
[----:B------:R-:W-:Y:S02]  /*6670*/  @!P0 IMAD.MOV R14, RZ, RZ, -R14 ;  /* 0x000000ffff0e8224 */ /* 0x000fe400078e0a0e */
[----:B------:R-:W-:Y:S02]  /*6680*/  @!P2 IMAD.MOV R3, RZ, RZ, -R3 ;  /* 0x000000ffff03a224 */ /* 0x000fe400078e0a03 */
[----:B------:R-:W-:Y:S01]  /*6690*/  @!P5 IMAD.IADD R7, R7, 0x1, -R0 ;  /* 0x000000010707d824 */ /* 0x000fe200078e0a00 */
[----:B------:R-:W-:Y:S04]  /*66a0*/  STL [R1+0x184], R14 ;  /* 0x0001840e01007387 */ /* 0x000fe80000100800 */
[----:B------:R0:W-:Y:S01]  /*66b0*/  STL [R1+0x188], R3 ;  /* 0x0001880301007387 */ /* 0x0001e20000100800 */
[----:B------:R-:W-:-:S02]  /*66c0*/  @!P4 IMAD.MOV R12, RZ, RZ, -R12 ;  /* 0x000000ffff0cc224 */ /* 0x000fc400078e0a0c */
[----:B0-----:R-:W-:-:S04]  /*66d0*/  IMAD.MOV.U32 R3, RZ, RZ, R7 ;  /* 0x000000ffff037224 */ /* 0x001fc800078e0007 */
[----:B------:R-:W-:Y:S01]  /*66e0*/  @!P6 IMAD.MOV R3, RZ, RZ, -R3 ;  /* 0x000000ffff03e224 */ /* 0x000fe200078e0a03 */
[----:B------:R-:W-:Y:S04]  /*66f0*/  STL [R1+0x18c], R12 ;  /* 0x00018c0c01007387 */ /* 0x000fe80000100800 */
[----:B------:R0:W-:Y:S04]  /*6700*/  STL [R1+0x190], R3 ;  /* 0x0001900301007387 */ /* 0x0001e80000100800 */
[----:B0-----:R-:W3:Y:S01]  /*6710*/  LDL.LU R3, [R1+0xc] ;  /* 0x00000c0001037983 */ /* 0x001ee20000300800 */
[----:B----4-:R-:W-:-:S02]  /*6720*/  IABS R5, R24 ;  /* 0x0000001800057213 */ /* 0x010fc40000000000 */
[----:B-----5:R-:W-:-:S03]  /*6730*/  IABS R8, R25 ;  /* 0x0000001900087213 */ /* 0x020fc60000000000 */
[----:B------:R-:W-:Y:S01]  /*6740*/  IMAD.HI.U32 R2, R10, R5, RZ ;  /* 0x000000050a027227 */ /* 0x000fe200078e00ff */
[----:B------:R-:W-:-:S03]  /*6750*/  IABS R6, R26 ;  /* 0x0000001a00067213 */ /* 0x000fc60000000000 */
[----:B------:R-:W-:Y:S02]  /*6760*/  IMAD.MOV R2, RZ, RZ, -R2 ;  /* 0x000000ffff027224 */ /* 0x000fe400078e0a02 */
[----:B------:R-:W-:-:S04]  /*6770*/  IMAD.HI.U32 R11, R10, R8, RZ ;  /* 0x000000080a0b7227 */ /* 0x000fc800078e00ff */
[----:B------:R-:W-:Y:S02]  /*6780*/  IMAD R5, R0, R2, R5 ;  /* 0x0000000200057224 */ /* 0x000fe400078e0205 */
[----:B------:R-:W-:Y:S02]  /*6790*/  IMAD.MOV R4, RZ, RZ, -R11 ;  /* 0x000000ffff047224 */ /* 0x000fe400078e0a0b */
[----:B------:R-:W-:Y:S01]  /*67a0*/  IMAD.HI.U32 R2, R10, R6, RZ ;  /* 0x000000060a027227 */ /* 0x000fe200078e00ff */
[----:B------:R-:W-:-:S03]  /*67b0*/  ISETP.GT.U32.AND P3, PT, R0, R5, PT ;  /* 0x000000050000720c */ /* 0x000fc60003f64070 */
[----:B------:R-:W-:Y:S02]  /*67c0*/  IMAD R8, R0, R4, R8 ;  /* 0x0000000400087224 */ /* 0x000fe400078e0208 */
[----:B------:R-:W-:-:S03]  /*67d0*/  IMAD.MOV R2, RZ, RZ, -R2 ;  /* 0x000000ffff027224 */ /* 0x000fc600078e0a02 */
[C---:B------:R-:W-:Y:S01]  /*67e0*/  ISETP.GT.U32.AND P1, PT, R0.reuse, R8, PT ;  /* 0x000000080000720c */ /* 0x040fe20003f24070 */
[----:B------:R-:W-:-:S05]  /*67f0*/  IMAD R6, R0, R2, R6 ;  /* 0x0000000200067224 */ /* 0x000fca00078e0206 */
[----:B------:R-:W-:Y:S01]  /*6800*/  ISETP.GT.U32.AND P5, PT, R0, R6, PT ;  /* 0x000000060000720c */ /* 0x000fe20003fa4070 */
[----:B------:R-:W-:-:S05]  /*6810*/  @!P3 IMAD.IADD R5, R5, 0x1, -R0 ;  /* 0x000000010505b824 */ /* 0x000fca00078e0a00 */
[----:B------:R-:W-:Y:S01]  /*6820*/  ISETP.GT.U32.AND P0, PT, R0, R5, PT ;  /* 0x000000050000720c */ /* 0x000fe20003f04070 */
[----:B------:R-:W-:Y:S01]  /*6830*/  @!P1 IMAD.IADD R8, R8, 0x1, -R0 ;  /* 0x0000000108089824 */ /* 0x000fe200078e0a00 */
[----:B------:R-:W-:-:S05]  /*6840*/  ISETP.GE.AND P3, PT, R24, RZ, PT ;  /* 0x000000ff1800720c */ /* 0x000fca0003f66270 */
[----:B------:R-:W-:Y:S01]  /*6850*/  @!P5 IMAD.IADD R6, R6, 0x1, -R0 ;  /* 0x000000010606d824 */ /* 0x000fe200078e0a00 */
[----:B------:R-:W-:-:S05]  /*6860*/  ISETP.GT.U32.AND P5, PT, R0, R8, PT ;  /* 0x000000080000720c */ /* 0x000fca0003fa4070 */
[----:B------:R-:W-:Y:S01]  /*6870*/  @!P0 IMAD.IADD R5, R5, 0x1, -R0 ;  /* 0x0000000105058824 */ /* 0x000fe200078e0a00 */
[----:B------:R-:W-:-:S03]  /*6880*/  ISETP.GE.AND P1, PT, R25, RZ, PT ;  /* 0x000000ff1900720c */ /* 0x000fc60003f26270 */
[----:B------:R-:W-:Y:S01]  /*6890*/  IMAD.MOV.U32 R12, RZ, RZ, R5 ;  /* 0x000000ffff0c7224 */ /* 0x000fe200078e0005 */
[----:B------:R-:W-:-:S03]  /*68a0*/  ISETP.GT.U32.AND P2, PT, R0, R6, PT ;  /* 0x000000060000720c */ /* 0x000fc60003f44070 */
[----:B------:R-:W-:Y:S02]  /*68b0*/  @!P5 IMAD.IADD R8, R8, 0x1, -R0 ;  /* 0x000000010808d824 */ /* 0x000fe400078e0a00 */
[----:B------:R-:W-:Y:S01]  /*68c0*/  @!P3 IMAD.MOV R12, RZ, RZ, -R12 ;  /* 0x000000ffff0cb224 */ /* 0x000fe200078e0a0c */
[----:B------:R-:W-:-:S03]  /*68d0*/  ISETP.GE.AND P4, PT, R26, RZ, PT ;  /* 0x000000ff1a00720c */ /* 0x000fc60003f86270 */
[----:B------:R-:W-:Y:S01]  /*68e0*/  @!P1 IMAD.MOV R8, RZ, RZ, -R8 ;  /* 0x000000ffff089224 */ /* 0x000fe200078e0a08 */
[----:B------:R-:W-:Y:S03]  /*68f0*/  STL [R1+0x1ac], R12 ;  /* 0x0001ac0c01007387 */ /* 0x000fe60000100800 */
[----:B------:R-:W-:Y:S01]  /*6900*/  @!P2 IMAD.IADD R6, R6, 0x1, -R0 ;  /* 0x000000010606a824 */ /* 0x000fe200078e0a00 */
[----:B------:R-:W4:Y:S05]  /*6910*/  LDL.LU R17, [R1+0x10] ;  /* 0x0000100001117983 */ /* 0x000f2a0000300800 */
[----:B------:R-:W-:Y:S01]  /*6920*/  @!P4 IMAD.MOV R6, RZ, RZ, -R6 ;  /* 0x000000ffff06c224 */ /* 0x000fe200078e0a06 */
[----:B--2---:R-:W-:-:S05]  /*6930*/  IABS R4, R27 ;  /* 0x0000001b00047213 */ /* 0x004fca0000000000 */
[----:B------:R-:W-:-:S04]  /*6940*/  IMAD.HI.U32 R11, R10, R4, RZ ;  /* 0x000000040a0b7227 */ /* 0x000fc800078e00ff */
[----:B------:R-:W-:Y:S01]  /*6950*/  IMAD.MOV R11, RZ, RZ, -R11 ;  /* 0x000000ffff0b7224 */ /* 0x000fe200078e0a0b */
[----:B------:R-:W-:-:S03]  /*6960*/  IABS R2, R28 ;  /* 0x0000001c00027213 */ /* 0x000fc60000000000 */
[----:B------:R-:W-:Y:S02]  /*6970*/  IMAD R4, R0, R11, R4 ;  /* 0x0000000b00047224 */ /* 0x000fe400078e0204 */
[----:B------:R-:W-:-:S03]  /*6980*/  IMAD.HI.U32 R11, R10, R2, RZ ;  /* 0x000000020a0b7227 */ /* 0x000fc600078e00ff */
[----:B------:R-:W-:Y:S01]  /*6990*/  ISETP.GT.U32.AND P6, PT, R0, R4, PT ;  /* 0x000000040000720c */ /* 0x000fe20003fc4070 */
[----:B------:R-:W-:Y:S01]  /*69a0*/  IMAD.MOV R11, RZ, RZ, -R11 ;  /* 0x000000ffff0b7224 */ /* 0x000fe200078e0a0b */
[----:B------:R-:W-:-:S03]  /*69b0*/  IABS R16, R29 ;  /* 0x0000001d00107213 */ /* 0x000fc60000000000 */
[----:B------:R-:W-:Y:S02]  /*69c0*/  IMAD R2, R0, R11, R2 ;  /* 0x0000000b00027224 */ /* 0x000fe400078e0202 */
[----:B------:R-:W-:-:S03]  /*69d0*/  IMAD.HI.U32 R9, R10, R16, RZ ;  /* 0x000000100a097227 */ /* 0x000fc600078e00ff */
[----:B------:R-:W-:-:S03]  /*69e0*/  ISETP.GT.U32.AND P5, PT, R0, R2, PT ;  /* 0x000000020000720c */ /* 0x000fc60003fa4070 */
[----:B------:R-:W-:Y:S02]  /*69f0*/  @!P6 IMAD.IADD R4, R4, 0x1, -R0 ;  /* 0x000000010404e824 */ /* 0x000fe400078e0a00 */
[----:B------:R-:W-:-:S03]  /*6a00*/  IMAD.MOV R9, RZ, RZ, -R9 ;  /* 0x000000ffff097224 */ /* 0x000fc600078e0a09 */
[C---:B------:R-:W-:Y:S01]  /*6a10*/  ISETP.GT.U32.AND P3, PT, R0.reuse, R4, PT ;  /* 0x000000040000720c */ /* 0x040fe20003f64070 */
[----:B------:R-:W-:Y:S01]  /*6a20*/  IMAD R16, R0, R9, R16 ;  /* 0x0000000900107224 */ /* 0x000fe200078e0210 */
[----:B------:R-:W-:-:S04]  /*6a30*/  ISETP.GE.AND P0, PT, R27, RZ, PT ;  /* 0x000000ff1b00720c */ /* 0x000fc80003f06270 */
[----:B------:R-:W-:Y:S01]  /*6a40*/  ISETP.GT.U32.AND P6, PT, R0, R16, PT ;  /* 0x000000100000720c */ /* 0x000fe20003fc4070 */
[--C-:B------:R-:W-:Y:S01]  /*6a50*/  @!P5 IMAD.IADD R2, R2, 0x1, -R0.reuse ;  /* 0x000000010202d824 */ /* 0x100fe200078e0a00 */
[----:B------:R-:W-:Y:S02]  /*6a60*/  ISETP.GE.AND P5, PT, R29, RZ, PT ;  /* 0x000000ff1d00720c */ /* 0x000fe40003fa6270 */
[----:B------:R-:W2:Y:S01]  /*6a70*/  LDL.LU R29, [R1+0x14] ;  /* 0x00001400011d7983 */ /* 0x000ea20000300800 */
[----:B------:R-:W-:Y:S02]  /*6a80*/  ISETP.GE.AND P2, PT, R28, RZ, PT ;  /* 0x000000ff1c00720c */ /* 0x000fe40003f46270 */
[--C-:B------:R-:W-:Y:S01]  /*6a90*/  @!P3 IMAD.IADD R4, R4, 0x1, -R0.reuse ;  /* 0x000000010404b824 */ /* 0x100fe200078e0a00 */
[----:B------:R-:W5:Y:S04]  /*6aa0*/  LDL.LU R28, [R1+0x18] ;  /* 0x00001800011c7983 */ /* 0x000f680000300800 */
[----:B------:R0:W-:Y:S01]  /*6ab0*/  STL [R1+0x194], R8 ;  /* 0x0001940801007387 */ /* 0x0001e20000100800 */
[----:B------:R-:W-:Y:S01]  /*6ac0*/  @!P6 IMAD.IADD R16, R16, 0x1, -R0 ;  /* 0x000000011010e824 */ /* 0x000fe200078e0a00 */
[----:B------:R-:W-:Y:S01]  /*6ad0*/  ISETP.GT.U32.AND P6, PT, R0, R2, PT ;  /* 0x000000020000720c */ /* 0x000fe20003fc4070 */
[----:B0-----:R-:W-:-:S04]  /*6ae0*/  IMAD.MOV.U32 R8, RZ, RZ, R4 ;  /* 0x000000ffff087224 */ /* 0x001fc800078e0004 */
[----:B------:R-:W-:Y:S01]  /*6af0*/  @!P0 IMAD.MOV R8, RZ, RZ, -R8 ;  /* 0x000000ffff088224 */ /* 0x000fe200078e0a08 */
[----:B------:R-:W-:Y:S04]  /*6b00*/  STL [R1+0x198], R6 ;  /* 0x0001980601007387 */ /* 0x000fe80000100800 */
[----:B------:R-:W-:Y:S04]  /*6b10*/  STL [R1+0x19c], R8 ;  /* 0x00019c0801007387 */ /* 0x000fe80000100800 */
[----:B------:R-:W5:Y:S01]  /*6b20*/  LDL.LU R27, [R1+0x1c] ;  /* 0x00001c00011b7983 */ /* 0x000f620000300800 */
[----:B------:R-:W-:-:S03]  /*6b30*/  @!P6 IMAD.IADD R2, R2, 0x1, -R0 ;  /* 0x000000010202e824 */ /* 0x000fc600078e0a00 */
[----:B------:R-:W5:Y:S01]  /*6b40*/  LDL.LU R24, [R1+0x20] ;  /* 0x0000200001187983 */ /* 0x000f620000300800 */
[----:B------:R-:W-:-:S05]  /*6b50*/  @!P2 IMAD.MOV R2, RZ, RZ, -R2 ;  /* 0x000000ffff02a224 */ /* 0x000fca00078e0a02 */
[----:B------:R0:W-:Y:S04]  /*6b60*/  STL [R1+0x1a4], R2 ;  /* 0x0001a40201007387 */ /* 0x0001e80000100800 */
[----:B------:R-:W5:Y:S04]  /*6b70*/  LDL.LU R26, [R1+0x24] ;  /* 0x00002400011a7983 */ /* 0x000f680000300800 */
[----:B------:R-:W5:Y:S04]  /*6b80*/  LDL.LU R23, [R1+0x28] ;  /* 0x0000280001177983 */ /* 0x000f680000300800 */
[----:B------:R-:W5:Y:S04]  /*6b90*/  LDL.LU R22, [R1+0x2c] ;  /* 0x00002c0001167983 */ /* 0x000f680000300800 */
[----:B------:R-:W5:Y:S01]  /*6ba0*/  LDL.LU R21, [R1+0x30] ;  /* 0x0000300001157983 */ /* 0x000f620000300800 */
[----:B---3--:R-:W-:-:S05]  /*6bb0*/  IABS R15, R18 ;  /* 0x00000012000f7213 */ /* 0x008fca0000000000 */
[----:B------:R-:W-:-:S04]  /*6bc0*/  IMAD.HI.U32 R5, R10, R15, RZ ;  /* 0x0000000f0a057227 */ /* 0x000fc800078e00ff */
[----:B------:R-:W-:-:S04]  /*6bd0*/  IMAD.MOV R5, RZ, RZ, -R5 ;  /* 0x000000ffff057224 */ /* 0x000fc800078e0a05 */
[----:B------:R-:W-:-:S05]  /*6be0*/  IMAD R15, R0, R5, R15 ;  /* 0x00000005000f7224 */ /* 0x000fca00078e020f */
[----:B------:R-:W-:-:S13]  /*6bf0*/  ISETP.GT.U32.AND P3, PT, R0, R15, PT ;  /* 0x0000000f0000720c */ /* 0x000fda0003f64070 */
[----:B------:R-:W-:-:S05]  /*6c00*/  @!P3 IMAD.IADD R15, R15, 0x1, -R0 ;  /* 0x000000010f0fb824 */ /* 0x000fca00078e0a00 */
[----:B------:R-:W-:Y:S02]  /*6c10*/  ISETP.GT.U32.AND P3, PT, R0, R15, PT ;  /* 0x0000000f0000720c */ /* 0x000fe40003f64070 */
[----:B------:R-:W-:-:S11]  /*6c20*/  IABS R12, R3 ;  /* 0x00000003000c7213 */ /* 0x000fd60000000000 */
[----:B------:R-:W-:Y:S01]  /*6c30*/  @!P3 IMAD.IADD R15, R15, 0x1, -R0 ;  /* 0x000000010f0fb824 */ /* 0x000fe200078e0a00 */
[----:B------:R-:W-:Y:S02]  /*6c40*/  ISETP.GE.AND P3, PT, R3, RZ, PT ;  /* 0x000000ff0300720c */ /* 0x000fe40003f66270 */
[----:B------:R-:W3:Y:S01]  /*6c50*/  LDL.LU R3, [R1+0x34] ;  /* 0x0000340001037983 */ /* 0x000ee20000300800 */
[----:B------:R-:W-:-:S05]  /*6c60*/  IABS R14, R19 ;  /* 0x00000013000e7213 */ /* 0x000fca0000000000 */
[----:B------:R-:W-:-:S04]  /*6c70*/  IMAD.HI.U32 R7, R10, R14, RZ ;  /* 0x0000000e0a077227 */ /* 0x000fc800078e00ff */
[----:B------:R-:W-:-:S04]  /*6c80*/  IMAD.MOV R7, RZ, RZ, -R7 ;  /* 0x000000ffff077224 */ /* 0x000fc800078e0a07 */
[----:B------:R-:W-:Y:S01]  /*6c90*/  IMAD R14, R0, R7, R14 ;  /* 0x00000007000e7224 */ /* 0x000fe200078e020e */
[----:B------:R-:W-:-:S04]  /*6ca0*/  IABS R13, R20 ;  /* 0x00000014000d7213 */ /* 0x000fc80000000000 */
[----:B------:R-:W-:Y:S01]  /*6cb0*/  ISETP.GT.U32.AND P6, PT, R0, R14, PT ;  /* 0x0000000e0000720c */ /* 0x000fe20003fc4070 */
[----:B------:R-:W-:Y:S01]  /*6cc0*/  IMAD.HI.U32 R5, R10, R13, RZ ;  /* 0x0000000d0a057227 */ /* 0x000fe200078e00ff */
[----:B------:R-:W-:-:S03]  /*6cd0*/  ISETP.GT.U32.AND P1, PT, R0, R16, PT ;  /* 0x000000100000720c */ /* 0x000fc60003f24070 */
[----:B------:R-:W-:-:S04]  /*6ce0*/  IMAD.MOV R5, RZ, RZ, -R5 ;  /* 0x000000ffff057224 */ /* 0x000fc800078e0a05 */
[----:B------:R-:W-:-:S04]  /*6cf0*/  IMAD R13, R0, R5, R13 ;  /* 0x00000005000d7224 */ /* 0x000fc800078e020d */
[--C-:B------:R-:W-:Y:S02]  /*6d00*/  @!P6 IMAD.IADD R14, R14, 0x1, -R0.reuse ;  /* 0x000000010e0ee824 */ /* 0x100fe400078e0a00 */
[----:B------:R-:W-:Y:S01]  /*6d10*/  @!P1 IMAD.IADD R16, R16, 0x1, -R0 ;  /* 0x0000000110109824 */ /* 0x000fe200078e0a00 */
[----:B------:R-:W-:Y:S01]  /*6d20*/  ISETP.GT.U32.AND P1, PT, R0, R13, PT ;  /* 0x0000000d0000720c */ /* 0x000fe20003f24070 */
[----:B0-----:R-:W-:Y:S01]  /*6d30*/  IMAD.HI.U32 R2, R10, R12, RZ ;  /* 0x0000000c0a027227 */ /* 0x001fe200078e00ff */
[----:B------:R-:W-:-:S03]  /*6d40*/  ISETP.GT.U32.AND P6, PT, R0, R14, PT ;  /* 0x0000000e0000720c */ /* 0x000fc60003fc4070 */
[----:B------:R-:W-:-:S04]  /*6d50*/  IMAD.MOV R2, RZ, RZ, -R2 ;  /* 0x000000ffff027224 */ /* 0x000fc800078e0a02 */
[----:B------:R-:W-:-:S04]  /*6d60*/  IMAD R12, R0, R2, R12 ;  /* 0x00000002000c7224 */ /* 0x000fc800078e020c */
[--C-:B------:R-:W-:Y:S02]  /*6d70*/  @!P1 IMAD.IADD R13, R13, 0x1, -R0.reuse ;  /* 0x000000010d0d9824 */ /* 0x100fe400078e0a00 */
[----:B------:R-:W-:Y:S01]  /*6d80*/  @!P6 IMAD.IADD R14, R14, 0x1, -R0 ;  /* 0x000000010e0ee824 */ /* 0x000fe200078e0a00 */
[C---:B------:R-:W-:Y:S02]  /*6d90*/  ISETP.GT.U32.AND P6, PT, R0.reuse, R12, PT ;  /* 0x0000000c0000720c */ /* 0x040fe40003fc4070 */
[----:B------:R-:W-:Y:S02]  /*6da0*/  ISETP.GT.U32.AND P1, PT, R0, R13, PT ;  /* 0x0000000d0000720c */ /* 0x000fe40003f24070 */
[----:B----4-:R-:W-:-:S05]  /*6db0*/  IABS R11, R17 ;  /* 0x00000011000b7213 */ /* 0x010fca0000000000 */
[----:B------:R-:W-:-:S04]  /*6dc0*/  IMAD.HI.U32 R5, R10, R11, RZ ;  /* 0x0000000b0a057227 */ /* 0x000fc800078e00ff */
[----:B------:R-:W-:Y:S02]  /*6dd0*/  IMAD.MOV R5, RZ, RZ, -R5 ;  /* 0x000000ffff057224 */ /* 0x000fe400078e0a05 */
[--C-:B------:R-:W-:Y:S02]  /*6de0*/  @!P6 IMAD.IADD R12, R12, 0x1, -R0.reuse ;  /* 0x000000010c0ce824 */ /* 0x100fe400078e0a00 */
[----:B------:R-:W-:Y:S01]  /*6df0*/  IMAD R11, R0, R5, R11 ;  /* 0x00000005000b7224 */ /* 0x000fe200078e020b */
[----:B------:R-:W-:Y:S01]  /*6e00*/  ISETP.GE.AND P0, PT, R19, RZ, PT ;  /* 0x000000ff1300720c */ /* 0x000fe20003f06270 */
[----:B------:R-:W-:-:S03]  /*6e10*/  @!P1 IMAD.IADD R13, R13, 0x1, -R0 ;  /* 0x000000010d0d9824 */ /* 0x000fc600078e0a00 */
[----:B------:R-:W-:Y:S02]  /*6e20*/  ISETP.GT.U32.AND P1, PT, R0, R11, PT ;  /* 0x0000000b0000720c */ /* 0x000fe40003f24070 */
[----:B------:R-:W-:-:S07]  /*6e30*/  ISETP.GE.AND P4, PT, R18, RZ, PT ;  /* 0x000000ff1200720c */ /* 0x000fce0003f86270 */
[----:B------:R-:W-:-:S04]  /*6e40*/  @!P0 IMAD.MOV R14, RZ, RZ, -R14 ;  /* 0x000000ffff0e8224 */ /* 0x000fc800078e0a0e */
[----:B------:R-:W-:Y:S01]  /*6e50*/  @!P1 IMAD.IADD R11, R11, 0x1, -R0 ;  /* 0x000000010b0b9824 */ /* 0x000fe200078e0a00 */
[----:B------:R-:W-:Y:S01]  /*6e60*/  ISETP.GE.AND P2, PT, R20, RZ, PT ;  /* 0x000000ff1400720c */ /* 0x000fe20003f46270 */
[----:B------:R-:W-:Y:S01]  /*6e70*/  @!P5 IMAD.MOV R16, RZ, RZ, -R16 ;  /* 0x000000ffff10d224 */ /* 0x000fe200078e0a10 */
[C---:B------:R-:W-:Y:S01]  /*6e80*/  ISETP.GT.U32.AND P5, PT, R0.reuse, R12, PT ;  /* 0x0000000c0000720c */ /* 0x040fe20003fa4070 */
[----:B------:R-:W-:Y:S01]  /*6e90*/  @!P4 IMAD.MOV R15, RZ, RZ, -R15 ;  /* 0x000000ffff0fc224 */ /* 0x000fe200078e0a0f */
[----:B------:R-:W-:Y:S02]  /*6ea0*/  ISETP.GT.U32.AND P4, PT, R0, R11, PT ;  /* 0x0000000b0000720c */ /* 0x000fe40003f84070 */
[----:B------:R-:W-:Y:S04]  /*6eb0*/  STL [R1+0x17c], R16 ;  /* 0x00017c1001007387 */ /* 0x000fe80000100800 */
[----:B------:R-:W-:Y:S04]  /*6ec0*/  STL [R1+0x174], R15 ;  /* 0x0001740f01007387 */ /* 0x000fe80000100800 */
[----:B------:R-:W4:Y:S01]  /*6ed0*/  LDL.LU R25, [R1+0x38] ;  /* 0x0000380001197983 */ /* 0x000f220000300800 */
[----:B------:R-:W-:-:S03]  /*6ee0*/  @!P2 IMAD.MOV R13, RZ, RZ, -R13 ;  /* 0x000000ffff0da224 */ /* 0x000fc600078e0a0d */
[----:B------:R0:W-:Y:S01]  /*6ef0*/  STL [R1+0x170], R14 ;  /* 0x0001700e01007387 */ /* 0x0001e20000100800 */
[--C-:B------:R-:W-:Y:S02]  /*6f00*/  @!P5 IMAD.IADD R12, R12, 0x1, -R0.reuse ;  /* 0x000000010c0cd824 */ /* 0x100fe400078e0a00 */
[----:B------:R-:W-:Y:S01]  /*6f10*/  @!P4 IMAD.IADD R11, R11, 0x1, -R0 ;  /* 0x000000010b0bc824 */ /* 0x000fe200078e0a00 */
[----:B------:R1:W-:Y:S01]  /*6f20*/  STL [R1+0x16c], R13 ;  /* 0x00016c0d01007387 */ /* 0x0003e20000100800 */
[----:B--2---:R-:W-:-:S05]  /*6f30*/  IABS R9, R29 ;  /* 0x0000001d00097213 */ /* 0x004fca0000000000 */
[----:B------:R-:W-:-:S04]  /*6f40*/  IMAD.HI.U32 R4, R10, R9, RZ ;  /* 0x000000090a047227 */ /* 0x000fc800078e00ff */
[----:B------:R-:W-:-:S04]  /*6f50*/  IMAD.MOV R4, RZ, RZ, -R4 ;  /* 0x000000ffff047224 */ /* 0x000fc800078e0a04 */
[----:B------:R-:W-:Y:S01]  /*6f60*/  IMAD R9, R0, R4, R9 ;  /* 0x0000000400097224 */ /* 0x000fe200078e0209 */
[----:B-----5:R-:W-:-:S04]  /*6f70*/  IABS R8, R28 ;  /* 0x0000001c00087213 */ /* 0x020fc80000000000 */
[----:B------:R-:W-:Y:S01]  /*6f80*/  ISETP.GT.U32.AND P6, PT, R0, R9, PT ;  /* 0x000000090000720c */ /* 0x000fe20003fc4070 */
[----:B------:R-:W-:Y:S01]  /*6f90*/  IMAD.HI.U32 R2, R10, R8, RZ ;  /* 0x000000080a027227 */ /* 0x000fe200078e00ff */
[----:B------:R-:W-:-:S05]  /*6fa0*/  IABS R7, R27 ;  /* 0x0000001b00077213 */ /* 0x000fca0000000000 */
[----:B------:R-:W-:-:S04]  /*6fb0*/  IMAD.HI.U32 R6, R10, R7, RZ ;  /* 0x000000070a067227 */ /* 0x000fc800078e00ff */
[----:B------:R-:W-:Y:S02]  /*6fc0*/  IMAD.MOV R6, RZ, RZ, -R6 ;  /* 0x000000ffff067224 */ /* 0x000fe400078e0a06 */
[----:B------:R-:W-:Y:S02]  /*6fd0*/  IMAD.MOV R2, RZ, RZ, -R2 ;  /* 0x000000ffff027224 */ /* 0x000fe400078e0a02 */
[C---:B------:R-:W-:Y:S02]  /*6fe0*/  IMAD R7, R0.reuse, R6, R7 ;  /* 0x0000000600077224 */ /* 0x040fe400078e0207 */
[C---:B------:R-:W-:Y:S02]  /*6ff0*/  IMAD R8, R0.reuse, R2, R8 ;  /* 0x0000000200087224 */ /* 0x040fe400078e0208 */
[----:B------:R-:W-:Y:S01]  /*7000*/  @!P6 IMAD.IADD R9, R9, 0x1, -R0 ;  /* 0x000000010909e824 */ /* 0x000fe200078e0a00 */
[----:B------:R-:W-:Y:S02]  /*7010*/  IABS R2, R23 ;  /* 0x0000001700027213 */ /* 0x000fe40000000000 */
[----:B------:R-:W-:-:S02]  /*7020*/  ISETP.GT.U32.AND P6, PT, R0, R7, PT ;  /* 0x000000070000720c */ /* 0x000fc40003fc4070 */
[----:B------:R-:W-:Y:S01]  /*7030*/  ISETP.GT.U32.AND P1, PT, R0, R8, PT ;  /* 0x000000080000720c */ /* 0x000fe20003f24070 */
[----:B------:R-:W-:Y:S01]  /*7040*/  IMAD.HI.U32 R18, R10, R2, RZ ;  /* 0x000000020a127227 */ /* 0x000fe200078e00ff */
[----:B------:R-:W-:-:S03]  /*7050*/  ISETP.GT.U32.AND P0, PT, R0, R9, PT ;  /* 0x000000090000720c */ /* 0x000fc60003f04070 */
[----:B------:R-:W-:Y:S01]  /*7060*/  IMAD.MOV R18, RZ, RZ, -R18 ;  /* 0x000000ffff127224 */ /* 0x000fe200078e0a12 */
[----:B------:R-:W-:Y:S02]  /*7070*/  IABS R5, R24 ;  /* 0x0000001800057213 */ /* 0x000fe40000000000 */
[----:B------:R-:W-:Y:S01]  /*7080*/  IABS R4, R26 ;  /* 0x0000001a00047213 */ /* 0x000fe20000000000 */
[----:B------:R-:W-:Y:S01]  /*7090*/  IMAD R2, R0, R18, R2 ;  /* 0x0000001200027224 */ /* 0x000fe200078e0202 */
[----:B------:R-:W-:Y:S01]  /*70a0*/  IABS R6, R22 ;  /* 0x0000001600067213 */ /* 0x000fe20000000000 */
[----:B------:R-:W-:Y:S02]  /*70b0*/  @!P6 IMAD.IADD R7, R7, 0x1, -R0 ;  /* 0x000000010707e824 */ /* 0x000fe400078e0a00 */
[----:B------:R-:W-:-:S03]  /*70c0*/  IMAD.HI.U32 R20, R10, R5, RZ ;  /* 0x000000050a147227 */ /* 0x000fc600078e00ff */
[----:B------:R-:W-:Y:S01]  /*70d0*/  ISETP.GT.U32.AND P6, PT, R0, R7, PT ;  /* 0x000000070000720c */ /* 0x000fe20003fc4070 */
[--C-:B------:R-:W-:Y:S01]  /*70e0*/  @!P1 IMAD.IADD R8, R8, 0x1, -R0.reuse ;  /* 0x0000000108089824 */ /* 0x100fe200078e0a00 */
[----:B------:R-:W-:Y:S01]  /*70f0*/  ISETP.GE.AND P1, PT, R17, RZ, PT ;  /* 0x000000ff1100720c */ /* 0x000fe20003f26270 */
[----:B------:R-:W-:Y:S01]  /*7100*/  @!P0 IMAD.IADD R9, R9, 0x1, -R0 ;  /* 0x0000000109098824 */ /* 0x000fe200078e0a00 */
[----:B------:R-:W-:Y:S01]  /*7110*/  ISETP.GT.U32.AND P0, PT, R0, R2, PT ;  /* 0x000000020000720c */ /* 0x000fe20003f04070 */
[----:B------:R-:W-:-:S04]  /*7120*/  IMAD.HI.U32 R19, R10, R4, RZ ;  /* 0x000000040a137227 */ /* 0x000fc800078e00ff */
[----:B------:R-:W-:-:S04]  /*7130*/  IMAD.HI.U32 R17, R10, R6, RZ ;  /* 0x000000060a117227 */ /* 0x000fc800078e00ff */
[----:B------:R-:W-:Y:S02]  /*7140*/  IMAD.MOV R20, RZ, RZ, -R20 ;  /* 0x000000ffff147224 */ /* 0x000fe400078e0a14 */
[----:B------:R-:W-:Y:S02]  /*7150*/  IMAD.MOV R19, RZ, RZ, -R19 ;  /* 0x000000ffff137224 */ /* 0x000fe400078e0a13 */
[----:B------:R-:W-:Y:S02]  /*7160*/  IMAD.MOV R17, RZ, RZ, -R17 ;  /* 0x000000ffff117224 */ /* 0x000fe400078e0a11 */
[C---:B------:R-:W-:Y:S02]  /*7170*/  IMAD R5, R0.reuse, R20, R5 ;  /* 0x0000001400057224 */ /* 0x040fe400078e0205 */
[C---:B------:R-:W-:Y:S02]  /*7180*/  IMAD R4, R0.reuse, R19, R4 ;  /* 0x0000001300047224 */ /* 0x040fe400078e0204 */
[C---:B0-----:R-:W-:Y:S01]  /*7190*/  IMAD R14, R0.reuse, R17, R6 ;  /* 0x00000011000e7224 */ /* 0x041fe200078e0206 */
[C---:B------:R-:W-:Y:S01]  /*71a0*/  ISETP.GT.U32.AND P2, PT, R0.reuse, R8, PT ;  /* 0x000000080000720c */ /* 0x040fe20003f44070 */
[--C-:B------:R-:W-:Y:S01]  /*71b0*/  @!P6 IMAD.IADD R7, R7, 0x1, -R0.reuse ;  /* 0x000000010707e824 */ /* 0x100fe200078e0a00 */
[----:B------:R-:W-:Y:S01]  /*71c0*/  ISETP.GT.U32.AND P5, PT, R0, R5, PT ;  /* 0x000000050000720c */ /* 0x000fe20003fa4070 */
[----:B------:R-:W-:Y:S01]  /*71d0*/  @!P0 IMAD.IADD R2, R2, 0x1, -R0 ;  /* 0x0000000102028824 */ /* 0x000fe200078e0a00 */
[----:B------:R-:W-:-:S02]  /*71e0*/  ISETP.GT.U32.AND P4, PT, R0, R4, PT ;  /* 0x000000040000720c */ /* 0x000fc40003f84070 */
[----:B------:R-:W-:Y:S02]  /*71f0*/  ISETP.GT.U32.AND P6, PT, R0, R14, PT ;  /* 0x0000000e0000720c */ /* 0x000fe40003fc4070 */
[----:B------:R-:W-:Y:S02]  /*7200*/  ISETP.GE.AND P0, PT, R24, RZ, PT ;  /* 0x000000ff1800720c */ /* 0x000fe40003f06270 */
[----:B------:R-:W2:Y:S03]  /*7210*/  LDL.LU R24, [R1+0x40] ;  /* 0x0000400001187983 */ /* 0x000ea60000300800 */
[--C-:B------:R-:W-:Y:S01]  /*7220*/  @!P2 IMAD.IADD R8, R8, 0x1, -R0.reuse ;  /* 0x000000010808a824 */ /* 0x100fe200078e0a00 */
[----:B------:R-:W-:Y:S01]  /*7230*/  ISETP.GE.AND P2, PT, R29, RZ, PT ;  /* 0x000000ff1d00720c */ /* 0x000fe20003f46270 */
[--C-:B------:R-:W-:Y:S01]  /*7240*/  @!P5 IMAD.IADD R5, R5, 0x1, -R0.reuse ;  /* 0x000000010505d824 */ /* 0x100fe200078e0a00 */
[----:B------:R-:W-:Y:S01]  /*7250*/  ISETP.GE.AND P5, PT, R28, RZ, PT ;  /* 0x000000ff1c00720c */ /* 0x000fe20003fa6270 */
[--C-:B------:R-:W-:Y:S01]  /*7260*/  @!P4 IMAD.IADD R4, R4, 0x1, -R0.reuse ;  /* 0x000000010404c824 */ /* 0x100fe200078e0a00 */
[----:B------:R-:W-:Y:S01]  /*7270*/  ISETP.GE.AND P4, PT, R27, RZ, PT ;  /* 0x000000ff1b00720c */ /* 0x000fe20003f86270 */
[----:B------:R-:W-:-:S02]  /*7280*/  @!P6 IMAD.IADD R14, R14, 0x1, -R0 ;  /* 0x000000010e0ee824 */ /* 0x000fc400078e0a00 */
[----:B------:R-:W-:Y:S01]  /*7290*/  @!P1 IMAD.MOV R11, RZ, RZ, -R11 ;  /* 0x000000ffff0b9224 */ /* 0x000fe200078e0a0b */
[C---:B------:R-:W-:Y:S01]  /*72a0*/  ISETP.GT.U32.AND P1, PT, R0.reuse, R4, PT ;  /* 0x000000040000720c */ /* 0x040fe20003f24070 */
[----:B------:R-:W-:Y:S01]  /*72b0*/  @!P3 IMAD.MOV R12, RZ, RZ, -R12 ;  /* 0x000000ffff0cb224 */ /* 0x000fe200078e0a0c */
[----:B------:R-:W-:-:S03]  /*72c0*/  ISETP.GT.U32.AND P3, PT, R0, R14, PT ;  /* 0x0000000e0000720c */ /* 0x000fc60003f64070 */
[----:B------:R-:W-:Y:S02]  /*72d0*/  @!P2 IMAD.MOV R9, RZ, RZ, -R9 ;  /* 0x000000ffff09a224 */ /* 0x000fe400078e0a09 */
[----:B------:R-:W-:Y:S01]  /*72e0*/  @!P5 IMAD.MOV R8, RZ, RZ, -R8 ;  /* 0x000000ffff08d224 */ /* 0x000fe200078e0a08 */
[----:B------:R-:W-:Y:S01]  /*72f0*/  STL [R1+0x168], R12 ;  /* 0x0001680c01007387 */ /* 0x000fe20000100800 */
[----:B------:R-:W-:-:S03]  /*7300*/  @!P4 IMAD.MOV R7, RZ, RZ, -R7 ;  /* 0x000000ffff07c224 */ /* 0x000fc600078e0a07 */
[----:B------:R-:W-:Y:S01]  /*7310*/  STL [R1+0x164], R11 ;  /* 0x0001640b01007387 */ /* 0x000fe20000100800 */
[--C-:B------:R-:W-:Y:S01]  /*7320*/  @!P1 IMAD.IADD R4, R4, 0x1, -R0.reuse ;  /* 0x0000000104049824 */ /* 0x100fe200078e0a00 */
[----:B------:R-:W-:Y:S02]  /*7330*/  ISETP.GE.AND P1, PT, R23, RZ, PT ;  /* 0x000000ff1700720c */ /* 0x000fe40003f26270 */
[----:B------:R-:W-:Y:S01]  /*7340*/  STL [R1+0x160], R9 ;  /* 0x0001600901007387 */ /* 0x000fe20000100800 */
[----:B------:R-:W-:Y:S01]  /*7350*/  @!P3 IMAD.IADD R14, R14, 0x1, -R0 ;  /* 0x000000010e0eb824 */ /* 0x000fe200078e0a00 */
[----:B-1----:R-:W-:Y:S02]  /*7360*/  IABS R13, R21 ;  /* 0x00000015000d7213 */ /* 0x002fe40000000000 */
[----:B------:R-:W-:Y:S01]  /*7370*/  STL [R1+0x15c], R8 ;  /* 0x00015c0801007387 */ /* 0x000fe20000100800 */
[----:B------:R-:W-:-:S03]  /*7380*/  ISETP.GE.AND P3, PT, R21, RZ, PT ;  /* 0x000000ff1500720c */ /* 0x000fc60003f66270 */
[----:B------:R0:W-:Y:S04]  /*7390*/  STL [R1+0x3c], R7 ;  /* 0x00003c0701007387 */ /* 0x0001e80000100800 */
[----:B------:R-:W5:Y:S04]  /*73a0*/  LDL.LU R23, [R1+0x44] ;  /* 0x0000440001177983 */ /* 0x000f680000300800 */
[----:B------:R-:W5:Y:S01]  /*73b0*/  LDL.LU R21, [R1+0x48] ;  /* 0x0000480001157983 */ /* 0x000f620000300800 */
[----:B------:R-:W-:-:S04]  /*73c0*/  IMAD.HI.U32 R16, R10, R13, RZ ;  /* 0x0000000d0a107227 */ /* 0x000fc800078e00ff */
[----:B------:R-:W-:-:S04]  /*73d0*/  IMAD.MOV R16, RZ, RZ, -R16 ;  /* 0x000000ffff107224 */ /* 0x000fc800078e0a10 */
[----:B------:R-:W-:-:S05]  /*73e0*/  IMAD R13, R0, R16, R13 ;  /* 0x00000010000d7224 */ /* 0x000fca00078e020d */
[----:B------:R-:W-:Y:S02]  /*73f0*/  ISETP.GT.U32.AND P5, PT, R0, R13, PT ;  /* 0x0000000d0000720c */ /* 0x000fe40003fa4070 */
[----:B---3--:R-:W-:-:S11]  /*7400*/  IABS R6, R3 ;  /* 0x0000000300067213 */ /* 0x008fd60000000000 */
[----:B------:R-:W-:Y:S01]  /*7410*/  @!P5 IMAD.IADD R13, R13, 0x1, -R0 ;  /* 0x000000010d0dd824 */ /* 0x000fe200078e0a00 */
[----:B------:R-:W-:Y:S02]  /*7420*/  ISETP.GE.AND P5, PT, R3, RZ, PT ;  /* 0x000000ff0300720c */ /* 0x000fe40003fa6270 */
[----:B------:R-:W3:Y:S01]  /*7430*/  LDL.LU R3, [R1+0x4c] ;  /* 0x00004c0001037983 */ /* 0x000ee20000300800 */
[C---:B------:R-:W-:Y:S02]  /*7440*/  ISETP.GT.U32.AND P6, PT, R0.reuse, R5, PT ;  /* 0x000000050000720c */ /* 0x040fe40003fc4070 */
[----:B------:R-:W-:Y:S02]  /*7450*/  ISETP.GT.U32.AND P2, PT, R0, R2, PT ;  /* 0x000000020000720c */ /* 0x000fe40003f44070 */
[----:B------:R-:W-:Y:S01]  /*7460*/  ISETP.GE.AND P4, PT, R26, RZ, PT ;  /* 0x000000ff1a00720c */ /* 0x000fe20003f86270 */
[----:B------:R-:W-:-:S08]  /*7470*/  IMAD.HI.U32 R15, R10, R6, RZ ;  /* 0x000000060a0f7227 */ /* 0x000fd000078e00ff */
[--C-:B------:R-:W-:Y:S02]  /*7480*/  @!P6 IMAD.IADD R5, R5, 0x1, -R0.reuse ;  /* 0x000000010505e824 */ /* 0x100fe400078e0a00 */
[----:B------:R-:W-:Y:S01]  /*7490*/  @!P2 IMAD.IADD R2, R2, 0x1, -R0 ;  /* 0x000000010202a824 */ /* 0x000fe200078e0a00 */
[----:B------:R-:W-:Y:S01]  /*74a0*/  ISETP.GE.AND P2, PT, R22, RZ, PT ;  /* 0x000000ff1600720c */ /* 0x000fe20003f46270 */
[----:B------:R-:W-:Y:S01]  /*74b0*/  @!P0 IMAD.MOV R5, RZ, RZ, -R5 ;  /* 0x000000ffff058224 */ /* 0x000fe200078e0a05 */
[----:B------:R-:W3:Y:S01]  /*74c0*/  LDL.LU R22, [R1+0x50] ;  /* 0x0000500001167983 */ /* 0x000ee20000300800 */
[----:B0-----:R-:W-:-:S03]  /*74d0*/  IMAD.MOV.U32 R7, RZ, RZ, R4 ;  /* 0x000000ffff077224 */ /* 0x001fc600078e0004 */
[----:B------:R0:W-:Y:S01]  /*74e0*/  STL [R1+0x28], R5 ;  /* 0x0000280501007387 */ /* 0x0001e20000100800 */
[----:B------:R-:W-:Y:S02]  /*74f0*/  IMAD.MOV R15, RZ, RZ, -R15 ;  /* 0x000000ffff0f7224 */ /* 0x000fe400078e0a0f */
[----:B------:R-:W-:Y:S02]  /*7500*/  @!P4 IMAD.MOV R7, RZ, RZ, -R7 ;  /* 0x000000ffff07c224 */ /* 0x000fe400078e0a07 */
[----:B0-----:R-:W-:Y:S02]  /*7510*/  IMAD.MOV.U32 R5, RZ, RZ, R2 ;  /* 0x000000ffff057224 */ /* 0x001fe400078e0002 */
[----:B------:R-:W-:Y:S02]  /*7520*/  IMAD.MOV.U32 R2, RZ, RZ, R14 ;  /* 0x000000ffff027224 */ /* 0x000fe400078e000e */
[----:B------:R-:W-:Y:S02]  /*7530*/  @!P1 IMAD.MOV R5, RZ, RZ, -R5 ;  /* 0x000000ffff059224 */ /* 0x000fe400078e0a05 */
[----:B------:R-:W-:-:S02]  /*7540*/  IMAD R6, R0, R15, R6 ;  /* 0x0000000f00067224 */ /* 0x000fc400078e0206 */
[----:B------:R-:W-:Y:S01]  /*7550*/  @!P2 IMAD.MOV R2, RZ, RZ, -R2 ;  /* 0x000000ffff02a224 */ /* 0x000fe200078e0a02 */
[----:B------:R-:W-:Y:S01]  /*7560*/  STL [R1+0x24], R7 ;  /* 0x0000240701007387 */ /* 0x000fe20000100800 */
[----:B----4-:R-:W-:-:S03]  /*7570*/  IABS R15, R25 ;  /* 0x00000019000f7213 */ /* 0x010fc60000000000 */
[----:B------:R-:W-:Y:S01]  /*7580*/  STL [R1+0x20], R5 ;  /* 0x0000200501007387 */ /* 0x000fe20000100800 */
[----:B------:R-:W-:Y:S02]  /*7590*/  ISETP.GE.AND P1, PT, R25, RZ, PT ;  /* 0x000000ff1900720c */ /* 0x000fe40003f26270 */
[C---:B------:R-:W-:Y:S01]  /*75a0*/  ISETP.GT.U32.AND P6, PT, R0.reuse, R6, PT ;  /* 0x000000060000720c */ /* 0x040fe20003fc4070 */
[----:B------:R-:W4:Y:S04]  /*75b0*/  LDL.LU R25, [R1+0x54] ;  /* 0x0000540001197983 */ /* 0x000f280000300800 */
[----:B------:R0:W-:Y:S01]  /*75c0*/  STL [R1+0x158], R2 ;  /* 0x0001580201007387 */ /* 0x0001e20000100800 */
[----:B------:R-:W-:-:S07]  /*75d0*/  ISETP.GT.U32.AND P0, PT, R0, R13, PT ;  /* 0x0000000d0000720c */ /* 0x000fce0003f04070 */
[----:B------:R-:W-:-:S05]  /*75e0*/  @!P6 IMAD.IADD R6, R6, 0x1, -R0 ;  /* 0x000000010606e824 */ /* 0x000fca00078e0a00 */
[----:B------:R-:W-:Y:S01]  /*75f0*/  ISETP.GT.U32.AND P4, PT, R0, R6, PT ;  /* 0x000000060000720c */ /* 0x000fe20003f84070 */
[----:B------:R-:W-:-:S04]  /*7600*/  @!P0 IMAD.IADD R13, R13, 0x1, -R0 ;  /* 0x000000010d0d8824 */ /* 0x000fc800078e0a00 */
[----:B0-----:R-:W-:-:S04]  /*7610*/  IMAD.MOV.U32 R2, RZ, RZ, R13 ;  /* 0x000000ffff027224 */ /* 0x001fc800078e000d */
[----:B------:R-:W-:-:S04]  /*7620*/  @!P3 IMAD.MOV R2, RZ, RZ, -R2 ;  /* 0x000000ffff02b224 */ /* 0x000fc800078e0a02 */
[----:B------:R-:W-:-:S04]  /*7630*/  @!P4 IMAD.IADD R6, R6, 0x1, -R0 ;  /* 0x000000010606c824 */ /* 0x000fc800078e0a00 */
[----:B------:R-:W-:Y:S01]  /*7640*/  @!P5 IMAD.MOV R6, RZ, RZ, -R6 ;  /* 0x000000ffff06d224 */ /* 0x000fe200078e0a06 */
[----:B--2---:R-:W-:Y:S02]  /*7650*/  IABS R11, R24 ;  /* 0x00000018000b7213 */ /* 0x004fe40000000000 */
[----:B------:R-:W-:Y:S02]  /*7660*/  ISETP.GE.AND P2, PT, R24, RZ, PT ;  /* 0x000000ff1800720c */ /* 0x000fe40003f46270 */
[----:B------:R-:W2:Y:S04]  /*7670*/  LDL.LU R24, [R1+0x58] ;  /* 0x0000580001187983 */ /* 0x000ea80000300800 */
[----:B------:R3:W-:Y:S01]  /*7680*/  STL [R1+0x144], R2 ;  /* 0x0001440201007387 */ /* 0x0007e20000100800 */
[----:B-----5:R-:W-:-:S02]  /*7690*/  ISETP.GE.AND P4, PT, R21, RZ, PT ;  /* 0x000000ff1500720c */ /* 0x020fc40003f86270 */
[----:B------:R-:W-:Y:S02]  /*76a0*/  IABS R7, R21 ;  /* 0x0000001500077213 */ /* 0x000fe40000000000 */
[----:B------:R-:W5:Y:S04]  /*76b0*/  LDL.LU R21, [R1+0x5c] ;  /* 0x00005c0001157983 */ /* 0x000f680000300800 */
[----:B------:R-:W5:Y:S01]  /*76c0*/  LDL.LU R28, [R1+0x60] ;  /* 0x00006000011c7983 */ /* 0x000f620000300800 */
[----:B------:R-:W-:Y:S02]  /*76d0*/  IABS R8, R23 ;  /* 0x0000001700087213 */ /* 0x000fe40000000000 */
[----:B------:R-:W-:Y:S01]  /*76e0*/  ISETP.GE.AND P0, PT, R23, RZ, PT ;  /* 0x000000ff1700720c */ /* 0x000fe20003f06270 */
[----:B------:R0:W-:Y:S04]  /*76f0*/  STL [R1+0x154], R6 ;  /* 0x0001540601007387 */ /* 0x0001e80000100800 */
[----:B------:R-:W5:Y:S01]  /*7700*/  LDL.LU R23, [R1+0x64] ;  /* 0x0000640001177983 */ /* 0x000f620000300800 */
[----:B---3--:R-:W-:-:S02]  /*7710*/  IABS R2, R3 ;  /* 0x0000000300027213 */ /* 0x008fc40000000000 */
[----:B------:R-:W-:Y:S02]  /*7720*/  ISETP.GE.AND P5, PT, R3, RZ, PT ;  /* 0x000000ff0300720c */ /* 0x000fe40003fa6270 */
[----:B------:R-:W3:Y:S01]  /*7730*/  LDL.LU R3, [R1+0x68] ;  /* 0x0000680001037983 */ /* 0x000ee20000300800 */
[----:B------:R-:W-:-:S04]  /*7740*/  IMAD.HI.U32 R9, R10, R15, RZ ;  /* 0x0000000f0a097227 */ /* 0x000fc800078e00ff */
[----:B------:R-:W-:-:S04]  /*7750*/  IMAD.MOV R9, RZ, RZ, -R9 ;  /* 0x000000ffff097224 */ /* 0x000fc800078e0a09 */
[----:B------:R-:W-:Y:S02]  /*7760*/  IMAD R9, R0, R9, R15 ;  /* 0x0000000900097224 */ /* 0x000fe400078e020f */
[----:B------:R-:W-:-:S03]  /*7770*/  IMAD.HI.U32 R4, R10, R11, RZ ;  /* 0x0000000b0a047227 */ /* 0x000fc600078e00ff */
[----:B------:R-:W-:Y:S01]  /*7780*/  ISETP.GT.U32.AND P6, PT, R0, R9, PT ;  /* 0x000000090000720c */ /* 0x000fe20003fc4070 */
[----:B------:R-:W-:-:S04]  /*7790*/  IMAD.MOV R4, RZ, RZ, -R4 ;  /* 0x000000ffff047224 */ /* 0x000fc800078e0a04 */
[----:B------:R-:W-:-:S08]  /*77a0*/  IMAD R11, R0, R4, R11 ;  /* 0x00000004000b7224 */ /* 0x000fd000078e020b */
[----:B------:R-:W-:Y:S01]  /*77b0*/  @!P6 IMAD.IADD R9, R9, 0x1, -R0 ;  /* 0x000000010909e824 */ /* 0x000fe200078e0a00 */
[----:B------:R-:W-:Y:S01]  /*77c0*/  ISETP.GT.U32.AND P6, PT, R0, R11, PT ;  /* 0x0000000b0000720c */ /* 0x000fe20003fc4070 */
[----:B------:R-:W-:-:S03]  /*77d0*/  IMAD.HI.U32 R4, R10, R8, RZ ;  /* 0x000000080a047227 */ /* 0x000fc600078e00ff */
[----:B------:R-:W-:Y:S01]  /*77e0*/  ISETP.GT.U32.AND P3, PT, R0, R9, PT ;  /* 0x000000090000720c */ /* 0x000fe20003f64070 */
[----:B------:R-:W-:-:S04]  /*77f0*/  IMAD.MOV R4, RZ, RZ, -R4 ;  /* 0x000000ffff047224 */ /* 0x000fc800078e0a04 */
[----:B------:R-:W-:-:S04]  /*7800*/  IMAD R8, R0, R4, R8 ;  /* 0x0000000400087224 */ /* 0x000fc800078e0208 */
[----:B------:R-:W-:Y:S02]  /*7810*/  @!P6 IMAD.IADD R11, R11, 0x1, -R0 ;  /* 0x000000010b0be824 */ /* 0x000fe400078e0a00 */
[----:B0-----:R-:W-:Y:S02]  /*7820*/  IMAD.MOV.U32 R6, RZ, RZ, R2 ;  /* 0x000000ffff067224 */ /* 0x001fe400078e0002 */
[----:B------:R-:W-:Y:S01]  /*7830*/  IMAD.HI.U32 R4, R10, R7, RZ ;  /* 0x000000070a047227 */ /* 0x000fe200078e00ff */
[----:B------:R-:W-:-:S03]  /*7840*/  ISETP.GT.U32.AND P6, PT, R0, R11, PT ;  /* 0x0000000b0000720c */ /* 0x000fc60003fc4070 */
[----:B------:R-:W-:Y:S01]  /*7850*/  @!P3 IMAD.IADD R9, R9, 0x1, -R0 ;  /* 0x000000010909b824 */ /* 0x000fe200078e0a00 */
[----:B------:R-:W-:Y:S01]  /*7860*/  ISETP.GT.U32.AND P3, PT, R0, R8, PT ;  /* 0x000000080000720c */ /* 0x000fe20003f64070 */
[----:B------:R-:W-:Y:S02]  /*7870*/  IMAD.MOV R4, RZ, RZ, -R4 ;  /* 0x000000ffff047224 */ /* 0x000fe400078e0a04 */
[----:B------:R-:W-:-:S04]  /*7880*/  IMAD.HI.U32 R14, R10, R6, RZ ;  /* 0x000000060a0e7227 */ /* 0x000fc800078e00ff */
[C---:B------:R-:W-:Y:S02]  /*7890*/  IMAD R7, R0.reuse, R4, R7 ;  /* 0x0000000400077224 */ /* 0x040fe400078e0207 */
[----:B------:R-:W-:Y:S02]  /*78a0*/  IMAD.MOV R14, RZ, RZ, -R14 ;  /* 0x000000ffff0e7224 */ /* 0x000fe400078e0a0e */
[----:B------:R-:W-:Y:S01]  /*78b0*/  @!P6 IMAD.IADD R11, R11, 0x1, -R0 ;  /* 0x000000010b0be824 */ /* 0x000fe200078e0a00 */
[C---:B------:R-:W-:Y:S01]  /*78c0*/  ISETP.GT.U32.AND P6, PT, R0.reuse, R7, PT ;  /* 0x000000070000720c */ /* 0x040fe20003fc4070 */
[----:B------:R-:W-:Y:S02]  /*78d0*/  IMAD R6, R0, R14, R6 ;  /* 0x0000000e00067224 */ /* 0x000fe400078e0206 */
[----:B------:R-:W-:Y:S02]  /*78e0*/  IMAD.MOV.U32 R16, RZ, RZ, R9 ;  /* 0x000000ffff107224 */ /* 0x000fe400078e0009 */
[----:B------:R-:W-:-:S02]  /*78f0*/  @!P3 IMAD.IADD R8, R8, 0x1, -R0 ;  /* 0x000000010808b824 */ /* 0x000fc400078e0a00 */
[----:B------:R-:W-:Y:S01]  /*7900*/  @!P1 IMAD.MOV R16, RZ, RZ, -R16 ;  /* 0x000000ffff109224 */ /* 0x000fe200078e0a10 */
[C---:B------:R-:W-:Y:S02]  /*7910*/  ISETP.GT.U32.AND P1, PT, R0.reuse, R6, PT ;  /* 0x000000060000720c */ /* 0x040fe40003f24070 */
[----:B------:R-:W-:Y:S01]  /*7920*/  ISETP.GT.U32.AND P3, PT, R0, R8, PT ;  /* 0x000000080000720c */ /* 0x000fe20003f64070 */
[----:B------:R-:W-:Y:S02]  /*7930*/  IMAD.MOV.U32 R15, RZ, RZ, R11 ;  /* 0x000000ffff0f7224 */ /* 0x000fe400078e000b */
[----:B------:R-:W-:Y:S02]  /*7940*/  @!P6 IMAD.IADD R7, R7, 0x1, -R0 ;  /* 0x000000010707e824 */ /* 0x000fe400078e0a00 */
[----:B------:R-:W-:Y:S01]  /*7950*/  @!P2 IMAD.MOV R15, RZ, RZ, -R15 ;  /* 0x000000ffff0fa224 */ /* 0x000fe200078e0a0f */
[----:B------:R-:W-:Y:S01]  /*7960*/  STL [R1+0x148], R16 ;  /* 0x0001481001007387 */ /* 0x000fe20000100800 */
[----:B------:R-:W-:-:S04]  /*7970*/  IABS R5, R22 ;  /* 0x0000001600057213 */ /* 0x000fc80000000000 */
[--C-:B------:R-:W-:Y:S01]  /*7980*/  @!P1 IMAD.IADD R6, R6, 0x1, -R0.reuse ;  /* 0x0000000106069824 */ /* 0x100fe200078e0a00 */
[----:B------:R-:W-:Y:S01]  /*7990*/  ISETP.GT.U32.AND P1, PT, R0, R7, PT ;  /* 0x000000070000720c */ /* 0x000fe20003f24070 */
[----:B------:R-:W-:Y:S01]  /*79a0*/  @!P3 IMAD.IADD R8, R8, 0x1, -R0 ;  /* 0x000000010808b824 */ /* 0x000fe200078e0a00 */
[----:B------:R5:W-:Y:S01]  /*79b0*/  STL [R1+0x150], R15 ;  /* 0x0001500f01007387 */ /* 0x000be20000100800 */
[----:B------:R-:W-:-:S03]  /*79c0*/  ISETP.GE.AND P3, PT, R22, RZ, PT ;  /* 0x000000ff1600720c */ /* 0x000fc60003f66270 */
[----:B------:R-:W3:Y:S01]  /*79d0*/  LDL.LU R27, [R1+0x6c] ;  /* 0x00006c00011b7983 */ /* 0x000ee20000300800 */
[----:B----4-:R-:W-:-:S03]  /*79e0*/  IABS R2, R25 ;  /* 0x0000001900027213 */ /* 0x010fc60000000000 */
[----:B------:R-:W4:Y:S02]  /*79f0*/  LDL.LU R22, [R1+0x70] ;  /* 0x0000700001167983 */ /* 0x000f240000300800 */
[----:B------:R-:W-:-:S04]  /*7a00*/  IMAD.HI.U32 R12, R10, R2, RZ ;  /* 0x000000020a0c7227 */ /* 0x000fc800078e00ff */
[----:B------:R-:W-:Y:S02]  /*7a10*/  @!P1 IMAD.IADD R7, R7, 0x1, -R0 ;  /* 0x0000000107079824 */ /* 0x000fe400078e0a00 */
[----:B------:R-:W-:Y:S02]  /*7a20*/  IMAD.MOV R12, RZ, RZ, -R12 ;  /* 0x000000ffff0c7224 */ /* 0x000fe400078e0a0c */
[----:B------:R-:W-:-:S04]  /*7a30*/  IMAD.HI.U32 R13, R10, R5, RZ ;  /* 0x000000050a0d7227 */ /* 0x000fc800078e00ff */
[----:B------:R-:W-:Y:S02]  /*7a40*/  IMAD.MOV.U32 R11, RZ, RZ, R8 ;  /* 0x000000ffff0b7224 */ /* 0x000fe400078e0008 */
[C---:B------:R-:W-:Y:S02]  /*7a50*/  IMAD R2, R0.reuse, R12, R2 ;  /* 0x0000000c00027224 */ /* 0x040fe400078e0202 */
[----:B------:R-:W-:Y:S02]  /*7a60*/  IMAD.MOV R13, RZ, RZ, -R13 ;  /* 0x000000ffff0d7224 */ /* 0x000fe400078e0a0d */
[----:B------:R-:W-:Y:S01]  /*7a70*/  @!P0 IMAD.MOV R11, RZ, RZ, -R11 ;  /* 0x000000ffff0b8224 */ /* 0x000fe200078e0a0b */
[C---:B------:R-:W-:Y:S01]  /*7a80*/  ISETP.GT.U32.AND P6, PT, R0.reuse, R2, PT ;  /* 0x000000020000720c */ /* 0x040fe20003fc4070 */
[----:B------:R-:W-:-:S03]  /*7a90*/  IMAD R5, R0, R13, R5 ;  /* 0x0000000d00057224 */ /* 0x000fc600078e0205 */
[----:B------:R0:W-:Y:S02]  /*7aa0*/  STL [R1+0x14c], R11 ;  /* 0x00014c0b01007387 */ /* 0x0001e40000100800 */
[----:B------:R-:W-:-:S07]  /*7ab0*/  ISETP.GT.U32.AND P2, PT, R0, R5, PT ;  /* 0x000000050000720c */ /* 0x000fce0003f44070 */
[----:B------:R-:W-:Y:S02]  /*7ac0*/  @!P6 IMAD.IADD R2, R2, 0x1, -R0 ;  /* 0x000000010202e824 */ /* 0x000fe400078e0a00 */
[----:B------:R-:W-:-:S03]  /*7ad0*/  @!P4 IMAD.MOV R7, RZ, RZ, -R7 ;  /* 0x000000ffff07c224 */ /* 0x000fc600078e0a07 */
[C---:B------:R-:W-:Y:S01]  /*7ae0*/  ISETP.GT.U32.AND P0, PT, R0.reuse, R2, PT ;  /* 0x000000020000720c */ /* 0x040fe20003f04070 */
[----:B------:R-:W-:Y:S01]  /*7af0*/  @!P2 IMAD.IADD R5, R5, 0x1, -R0 ;  /* 0x000000010505a824 */ /* 0x000fe200078e0a00 */
[----:B------:R-:W-:-:S04]  /*7b00*/  ISETP.GT.U32.AND P2, PT, R0, R6, PT ;  /* 0x000000060000720c */ /* 0x000fc80003f44070 */
[----:B------:R-:W-:-:S07]  /*7b10*/  ISETP.GT.U32.AND P6, PT, R0, R5, PT ;  /* 0x000000050000720c */ /* 0x000fce0003fc4070 */
[--C-:B------:R-:W-:Y:S02]  /*7b20*/  @!P0 IMAD.IADD R2, R2, 0x1, -R0.reuse ;  /* 0x0000000102028824 */ /* 0x100fe400078e0a00 */
[----:B------:R-:W-:Y:S01]  /*7b30*/  @!P2 IMAD.IADD R6, R6, 0x1, -R0 ;  /* 0x000000010606a824 */ /* 0x000fe200078e0a00 */
[----:B------:R-:W-:-:S03]  /*7b40*/  ISETP.GE.AND P2, PT, R25, RZ, PT ;  /* 0x000000ff1900720c */ /* 0x000fc60003f46270 */
[----:B------:R-:W-:Y:S01]  /*7b50*/  @!P6 IMAD.IADD R5, R5, 0x1, -R0 ;  /* 0x000000010505e824 */ /* 0x000fe200078e0a00 */
[----:B--2---:R-:W-:-:S05]  /*7b60*/  IABS R4, R24 ;  /* 0x0000001800047213 */ /* 0x004fca0000000000 */
[----:B------:R-:W-:-:S04]  /*7b70*/  IMAD.HI.U32 R9, R10, R4, RZ ;  /* 0x000000040a097227 */ /* 0x000fc800078e00ff */
[----:B------:R-:W-:-:S04]  /*7b80*/  IMAD.MOV R9, RZ, RZ, -R9 ;  /* 0x000000ffff097224 */ /* 0x000fc800078e0a09 */
[----:B------:R-:W-:-:S05]  /*7b90*/  IMAD R4, R0, R9, R4 ;  /* 0x0000000900047224 */ /* 0x000fca00078e0204 */
[----:B------:R-:W-:-:S13]  /*7ba0*/  ISETP.GT.U32.AND P1, PT, R0, R4, PT ;  /* 0x000000040000720c */ /* 0x000fda0003f24070 */
[----:B------:R-:W-:Y:S01]  /*7bb0*/  @!P1 IMAD.IADD R4, R4, 0x1, -R0 ;  /* 0x0000000104049824 */ /* 0x000fe200078e0a00 */
[----:B-----5:R-:W-:Y:S02]  /*7bc0*/  IABS R15, R21 ;  /* 0x00000015000f7213 */ /* 0x020fe40000000000 */
[----:B------:R-:W-:Y:S02]  /*7bd0*/  ISETP.GE.AND P1, PT, R21, RZ, PT ;  /* 0x000000ff1500720c */ /* 0x000fe40003f26270 */
[----:B------:R-:W2:Y:S04]  /*7be0*/  LDL.LU R21, [R1+0x74] ;  /* 0x0000740001157983 */ /* 0x000ea80000300800 */
[----:B------:R-:W-:Y:S04]  /*7bf0*/  STL [R1+0x130], R7 ;  /* 0x0001300701007387 */ /* 0x000fe80000100800 */
[----:B------:R-:W5:Y:S01]  /*7c00*/  LDL.LU R26, [R1+0x78] ;  /* 0x00007800011a7983 */ /* 0x000f620000300800 */
[----:B------:R-:W-:Y:S01]  /*7c10*/  IMAD.HI.U32 R8, R10, R15, RZ ;  /* 0x0000000f0a087227 */ /* 0x000fe200078e00ff */
[----:B------:R-:W-:-:S02]  /*7c20*/  ISETP.GE.AND P0, PT, R24, RZ, PT ;  /* 0x000000ff1800720c */ /* 0x000fc40003f06270 */
[----:B------:R-:W5:Y:S01]  /*7c30*/  LDL.LU R24, [R1+0x7c] ;  /* 0x00007c0001187983 */ /* 0x000f620000300800 */
[----:B------:R-:W-:-:S03]  /*7c40*/  IMAD.MOV R8, RZ, RZ, -R8 ;  /* 0x000000ffff087224 */ /* 0x000fc600078e0a08 */
[----:B------:R-:W5:Y:S01]  /*7c50*/  LDL.LU R25, [R1+0x80] ;  /* 0x0000800001197983 */ /* 0x000f620000300800 */
[----:B------:R-:W-:Y:S01]  /*7c60*/  IMAD R15, R0, R8, R15 ;  /* 0x00000008000f7224 */ /* 0x000fe200078e020f */
[----:B------:R-:W-:-:S04]  /*7c70*/  IABS R14, R28 ;  /* 0x0000001c000e7213 */ /* 0x000fc80000000000 */
[----:B------:R-:W-:Y:S01]  /*7c80*/  ISETP.GT.U32.AND P6, PT, R0, R15, PT ;  /* 0x0000000f0000720c */ /* 0x000fe20003fc4070 */
[----:B0-----:R-:W-:-:S04]  /*7c90*/  IMAD.HI.U32 R11, R10, R14, RZ ;  /* 0x0000000e0a0b7227 */ /* 0x001fc800078e00ff */
[----:B------:R-:W-:Y:S01]  /*7ca0*/  IMAD.MOV R11, RZ, RZ, -R11 ;  /* 0x000000ffff0b7224 */ /* 0x000fe200078e0a0b */
[----:B------:R-:W-:-:S03]  /*7cb0*/  ISETP.GT.U32.AND P4, PT, R0, R4, PT ;  /* 0x000000040000720c */ /* 0x000fc60003f84070 */
[----:B------:R-:W-:-:S04]  /*7cc0*/  IMAD R14, R0, R11, R14 ;  /* 0x0000000b000e7224 */ /* 0x000fc800078e020e */
[----:B------:R-:W-:Y:S01]  /*7cd0*/  @!P6 IMAD.IADD R15, R15, 0x1, -R0 ;  /* 0x000000010f0fe824 */ /* 0x000fe200078e0a00 */
[----:B------:R-:W-:Y:S01]  /*7ce0*/  ISETP.GT.U32.AND P6, PT, R0, R14, PT ;  /* 0x0000000e0000720c */ /* 0x000fe20003fc4070 */
[----:B------:R-:W-:-:S03]  /*7cf0*/  @!P5 IMAD.MOV R6, RZ, RZ, -R6 ;  /* 0x000000ffff06d224 */ /* 0x000fc600078e0a06 */
[----:B------:R-:W-:Y:S01]  /*7d00*/  ISETP.GT.U32.AND P5, PT, R0, R15, PT ;  /* 0x0000000f0000720c */ /* 0x000fe20003fa4070 */
[----:B------:R-:W-:Y:S01]  /*7d10*/  @!P4 IMAD.IADD R4, R4, 0x1, -R0 ;  /* 0x000000010404c824 */ /* 0x000fe200078e0a00 */
[----:B------:R0:W-:Y:S01]  /*7d20*/  STL [R1+0x134], R6 ;  /* 0x0001340601007387 */ /* 0x0001e20000100800 */
[----:B---3--:R-:W-:Y:S01]  /*7d30*/  IABS R12, R3 ;  /* 0x00000003000c7213 */ /* 0x008fe20000000000 */
[----:B------:R-:W-:-:S05]  /*7d40*/  @!P2 IMAD.MOV R2, RZ, RZ, -R2 ;  /* 0x000000ffff02a224 */ /* 0x000fca00078e0a02 */
[----:B------:R-:W-:Y:S01]  /*7d50*/  @!P6 IMAD.IADD R14, R14, 0x1, -R0 ;  /* 0x000000010e0ee824 */ /* 0x000fe200078e0a00 */
[----:B------:R-:W-:Y:S01]  /*7d60*/  ISETP.GE.AND P6, PT, R3, RZ, PT ;  /* 0x000000ff0300720c */ /* 0x000fe20003fc6270 */
[----:B0-----:R-:W-:Y:S02]  /*7d70*/  IMAD.MOV.U32 R6, RZ, RZ, R5 ;  /* 0x000000ffff067224 */ /* 0x001fe400078e0005 */
[----:B------:R-:W-:Y:S02]  /*7d80*/  IMAD.MOV.U32 R3, RZ, RZ, R4 ;  /* 0x000000ffff037224 */ /* 0x000fe400078e0004 */
[----:B------:R-:W-:Y:S02]  /*7d90*/  @!P3 IMAD.MOV R6, RZ, RZ, -R6 ;  /* 0x000000ffff06b224 */ /* 0x000fe400078e0a06 */
[----:B------:R-:W-:Y:S01]  /*7da0*/  @!P0 IMAD.MOV R3, RZ, RZ, -R3 ;  /* 0x000000ffff038224 */ /* 0x000fe200078e0a03 */
[----:B------:R-:W-:Y:S01]  /*7db0*/  IABS R13, R23 ;  /* 0x00000017000d7213 */ /* 0x000fe20000000000 */
[----:B------:R-:W-:Y:S01]  /*7dc0*/  @!P5 IMAD.IADD R15, R15, 0x1, -R0 ;  /* 0x000000010f0fd824 */ /* 0x000fe200078e0a00 */
[----:B------:R-:W-:Y:S01]  /*7dd0*/  STL [R1+0x138], R6 ;  /* 0x0001380601007387 */ /* 0x000fe20000100800 */
[----:B------:R-:W-:-:S03]  /*7de0*/  ISETP.GE.AND P5, PT, R23, RZ, PT ;  /* 0x000000ff1700720c */ /* 0x000fc60003fa6270 */
[----:B------:R-:W-:Y:S04]  /*7df0*/  STL [R1+0x140], R2 ;  /* 0x0001400201007387 */ /* 0x000fe80000100800 */
[----:B------:R-:W3:Y:S04]  /*7e00*/  LDL.LU R23, [R1+0x84] ;  /* 0x0000840001177983 */ /* 0x000ee80000300800 */
[----:B------:R0:W-:Y:S04]  /*7e10*/  STL [R1+0x13c], R3 ;  /* 0x00013c0301007387 */ /* 0x0001e80000100800 */
[----:B0-----:R-:W3:Y:S01]  /*7e20*/  LDL.LU R3, [R1+0x88] ;  /* 0x0000880001037983 */ /* 0x001ee20000300800 */
[----:B------:R-:W-:-:S04]  /*7e30*/  IMAD.HI.U32 R9, R10, R13, RZ ;  /* 0x0000000d0a097227 */ /* 0x000fc800078e00ff */
[----:B------:R-:W-:-:S04]  /*7e40*/  IMAD.HI.U32 R8, R10, R12, RZ ;  /* 0x0000000c0a087227 */ /* 0x000fc800078e00ff */
[----:B------:R-:W-:Y:S02]  /*7e50*/  IMAD.MOV R9, RZ, RZ, -R9 ;  /* 0x000000ffff097224 */ /* 0x000fe400078e0a09 */
[----:B------:R-:W-:Y:S02]  /*7e60*/  IMAD.MOV R8, RZ, RZ, -R8 ;  /* 0x000000ffff087224 */ /* 0x000fe400078e0a08 */
[C---:B------:R-:W-:Y:S02]  /*7e70*/  IMAD R13, R0.reuse, R9, R13 ;  /* 0x00000009000d7224 */ /* 0x040fe400078e020d */
[----:B------:R-:W-:-:S03]  /*7e80*/  IMAD R12, R0, R8, R12 ;  /* 0x00000008000c7224 */ /* 0x000fc600078e020c */
[C---:B------:R-:W-:Y:S02]  /*7e90*/  ISETP.GT.U32.AND P3, PT, R0.reuse, R13, PT ;  /* 0x0000000d0000720c */ /* 0x040fe40003f64070 */
[----:B------:R-:W-:-:S11]  /*7ea0*/  ISETP.GT.U32.AND P4, PT, R0, R12, PT ;  /* 0x0000000c0000720c */ /* 0x000fd60003f84070 */
[--C-:B------:R-:W-:Y:S02]  /*7eb0*/  @!P3 IMAD.IADD R13, R13, 0x1, -R0.reuse ;  /* 0x000000010d0db824 */ /* 0x100fe400078e0a00 */
[----:B------:R-:W-:Y:S01]  /*7ec0*/  @!P4 IMAD.IADD R12, R12, 0x1, -R0 ;  /* 0x000000010c0cc824 */ /* 0x000fe200078e0a00 */
[----:B----4-:R-:W-:Y:S02]  /*7ed0*/  IABS R9, R22 ;  /* 0x0000001600097213 */ /* 0x010fe40000000000 */
[----:B------:R-:W-:-:S03]  /*7ee0*/  ISETP.GT.U32.AND P4, PT, R0, R13, PT ;  /* 0x0000000d0000720c */ /* 0x000fc60003f84070 */
[----:B------:R-:W-:Y:S01]  /*7ef0*/  IMAD.HI.U32 R2, R10, R9, RZ ;  /* 0x000000090a027227 */ /* 0x000fe200078e00ff */
[----:B------:R-:W-:-:S03]  /*7f00*/  IABS R11, R27 ;  /* 0x0000001b000b7213 */ /* 0x000fc60000000000 */
[----:B------:R-:W-:Y:S01]  /*7f10*/  IMAD.MOV R2, RZ, RZ, -R2 ;  /* 0x000000ffff027224 */ /* 0x000fe200078e0a02 */
[----:B------:R-:W-:-:S03]  /*7f20*/  ISETP.GT.U32.AND P3, PT, R0, R14, PT ;  /* 0x0000000e0000720c */ /* 0x000fc60003f64070 */
[----:B------:R-:W-:Y:S02]  /*7f30*/  IMAD R9, R0, R2, R9 ;  /* 0x0000000200097224 */ /* 0x000fe400078e0209 */
[----:B------:R-:W-:-:S04]  /*7f40*/  IMAD.HI.U32 R5, R10, R11, RZ ;  /* 0x0000000b0a057227 */ /* 0x000fc800078e00ff */
[----:B------:R-:W-:Y:S01]  /*7f50*/  @!P4 IMAD.IADD R13, R13, 0x1, -R0 ;  /* 0x000000010d0dc824 */ /* 0x000fe200078e0a00 */
[----:B------:R-:W-:Y:S01]  /*7f60*/  ISETP.GT.U32.AND P4, PT, R0, R9, PT ;  /* 0x000000090000720c */ /* 0x000fe20003f84070 */
[----:B------:R-:W-:-:S04]  /*7f70*/  IMAD.MOV R5, RZ, RZ, -R5 ;  /* 0x000000ffff057224 */ /* 0x000fc800078e0a05 */
[----:B------:R-:W-:Y:S02]  /*7f80*/  IMAD R11, R0, R5, R11 ;  /* 0x00000005000b7224 */ /* 0x000fe400078e020b */
[----:B------:R-:W-:-:S03]  /*7f90*/  @!P3 IMAD.IADD R14, R14, 0x1, -R0 ;  /* 0x000000010e0eb824 */ /* 0x000fc600078e0a00 */
[----:B------:R-:W-:-:S03]  /*7fa0*/  ISETP.GT.U32.AND P3, PT, R0, R11, PT ;  /* 0x0000000b0000720c */ /* 0x000fc60003f64070 */
[----:B------:R-:W-:Y:S01]  /*7fb0*/  @!P4 IMAD.IADD R9, R9, 0x1, -R0 ;  /* 0x000000010909c824 */ /* 0x000fe200078e0a00 */
[----:B------:R-:W-:Y:S02]  /*7fc0*/  ISETP.GE.AND P4, PT, R22, RZ, PT ;  /* 0x000000ff1600720c */ /* 0x000fe40003f86270 */
[----:B------:R-:W4:Y:S01]  /*7fd0*/  LDL.LU R22, [R1+0x8c] ;  /* 0x00008c0001167983 */ /* 0x000f220000300800 */
[----:B------:R-:W-:Y:S02]  /*7fe0*/  ISETP.GE.AND P2, PT, R28, RZ, PT ;  /* 0x000000ff1c00720c */ /* 0x000fe40003f46270 */
[----:B------:R-:W-:-:S04]  /*7ff0*/  ISETP.GT.U32.AND P0, PT, R0, R12, PT ;  /* 0x0000000c0000720c */ /* 0x000fc80003f04070 */
[----:B------:R-:W-:Y:S02]  /*8000*/  @!P3 IMAD.IADD R11, R11, 0x1, -R0 ;  /* 0x000000010b0bb824 */ /* 0x000fe400078e0a00 */
[----:B------:R-:W-:-:S05]  /*8010*/  @!P1 IMAD.MOV R15, RZ, RZ, -R15 ;  /* 0x000000ffff0f9224 */ /* 0x000fca00078e0a0f */
[----:B------:R-:W-:Y:S01]  /*8020*/  @!P2 IMAD.MOV R14, RZ, RZ, -R14 ;  /* 0x000000ffff0ea224 */ /* 0x000fe200078e0a0e */
[----:B------:R-:W-:Y:S01]  /*8030*/  ISETP.GT.U32.AND P1, PT, R0, R11, PT ;  /* 0x0000000b0000720c */ /* 0x000fe20003f24070 */
[----:B------:R-:W-:Y:S01]  /*8040*/  @!P0 IMAD.IADD R12, R12, 0x1, -R0 ;  /* 0x000000010c0c8824 */ /* 0x000fe200078e0a00 */
[----:B------:R-:W-:Y:S04]  /*8050*/  STL [R1+0x12c], R15 ;  /* 0x00012c0f01007387 */ /* 0x000fe80000100800 */
[----:B------:R0:W-:Y:S01]  /*8060*/  STL [R1+0x128], R14 ;  /* 0x0001280e01007387 */ /* 0x0001e20000100800 */
[----:B------:R-:W-:Y:S02]  /*8070*/  @!P5 IMAD.MOV R13, RZ, RZ, -R13 ;  /* 0x000000ffff0dd224 */ /* 0x000fe400078e0a0d */
[----:B0-----:R-:W-:-:S04]  /*8080*/  IMAD.MOV.U32 R14, RZ, RZ, R12 ;  /* 0x000000ffff0e7224 */ /* 0x001fc800078e000c */
[----:B------:R-:W-:Y:S01]  /*8090*/  @!P6 IMAD.MOV R14, RZ, RZ, -R14 ;  /* 0x000000ffff0ee224 */ /* 0x000fe200078e0a0e */
[----:B------:R0:W-:Y:S01]  /*80a0*/  STL [R1+0x124], R13 ;  /* 0x0001240d01007387 */ /* 0x0001e20000100800 */
[----:B------:R-:W-:-:S03]  /*80b0*/  @!P1 IMAD.IADD R11, R11, 0x1, -R0 ;  /* 0x000000010b0b9824 */ /* 0x000fc600078e0a00 */
[----:B------:R-:W-:Y:S01]  /*80c0*/  STL [R1+0x120], R14 ;  /* 0x0001200e01007387 */ /* 0x000fe20000100800 */
[----:B------:R-:W-:-:S13]  /*80d0*/  ISETP.GE.AND P0, PT, R27, RZ, PT ;  /* 0x000000ff1b00720c */ /* 0x000fda0003f06270 */
[----:B------:R-:W-:Y:S01]  /*80e0*/  @!P0 IMAD.MOV R11, RZ, RZ, -R11 ;  /* 0x000000ffff0b8224 */ /* 0x000fe200078e0a0b */
[----:B--2---:R-:W-:-:S05]  /*80f0*/  IABS R8, R21 ;  /* 0x0000001500087213 */ /* 0x004fca0000000000 */
[----:B------:R-:W-:-:S04]  /*8100*/  IMAD.HI.U32 R4, R10, R8, RZ ;  /* 0x000000080a047227 */ /* 0x000fc800078e00ff */
[----:B------:R-:W-:-:S04]  /*8110*/  IMAD.MOV R4, RZ, RZ, -R4 ;  /* 0x000000ffff047224 */ /* 0x000fc800078e0a04 */
[----:B------:R-:W-:-:S05]  /*8120*/  IMAD R8, R0, R4, R8 ;  /* 0x0000000400087224 */ /* 0x000fca00078e0208 */
[----:B------:R-:W-:Y:S02]  /*8130*/  ISETP.GT.U32.AND P3, PT, R0, R8, PT ;  /* 0x000000080000720c */ /* 0x000fe40003f64070 */
[----:B-----5:R-:W-:Y:S02]  /*8140*/  IABS R7, R26 ;  /* 0x0000001a00077213 */ /* 0x020fe40000000000 */
[----:B------:R-:W-:-:S03]  /*8150*/  IABS R6, R24 ;  /* 0x0000001800067213 */ /* 0x000fc60000000000 */
[----:B------:R-:W-:Y:S01]  /*8160*/  IMAD.HI.U32 R2, R10, R7, RZ ;  /* 0x000000070a027227 */ /* 0x000fe200078e00ff */
[----:B------:R-:W-:-:S03]  /*8170*/  IABS R5, R25 ;  /* 0x0000001900057213 */ /* 0x000fc60000000000 */
[----:B------:R-:W-:Y:S02]  /*8180*/  IMAD.MOV R2, RZ, RZ, -R2 ;  /* 0x000000ffff027224 */ /* 0x000fe400078e0a02 */
[----:B------:R-:W-:Y:S01]  /*8190*/  @!P3 IMAD.IADD R8, R8, 0x1, -R0 ;  /* 0x000000010808b824 */ /* 0x000fe200078e0a00 */
[----:B------:R-:W-:Y:S01]  /*81a0*/  ISETP.GT.U32.AND P3, PT, R0, R9, PT ;  /* 0x000000090000720c */ /* 0x000fe20003f64070 */
[----:B------:R-:W-:-:S04]  /*81b0*/  IMAD.HI.U32 R16, R10, R6, RZ ;  /* 0x000000060a107227 */ /* 0x000fc800078e00ff */
[----:B------:R-:W-:-:S04]  /*81c0*/  IMAD.HI.U32 R4, R10, R5, RZ ;  /* 0x000000050a047227 */ /* 0x000fc800078e00ff */
[C---:B------:R-:W-:Y:S02]  /*81d0*/  IMAD R2, R0.reuse, R2, R7 ;  /* 0x0000000200027224 */ /* 0x040fe400078e0207 */
[----:B------:R-:W-:Y:S02]  /*81e0*/  IMAD.MOV R16, RZ, RZ, -R16 ;  /* 0x000000ffff107224 */ /* 0x000fe400078e0a10 */
[----:B------:R-:W-:Y:S01]  /*81f0*/  IMAD.MOV R4, RZ, RZ, -R4 ;  /* 0x000000ffff047224 */ /* 0x000fe200078e0a04 */
[C---:B------:R-:W-:Y:S01]  /*8200*/  ISETP.GT.U32.AND P5, PT, R0.reuse, R2, PT ;  /* 0x000000020000720c */ /* 0x040fe20003fa4070 */
[C---:B------:R-:W-:Y:S02]  /*8210*/  IMAD R6, R0.reuse, R16, R6 ;  /* 0x0000001000067224 */ /* 0x040fe400078e0206 */
[----:B------:R-:W-:Y:S02]  /*8220*/  IMAD R4, R0, R4, R5 ;  /* 0x0000000400047224 */ /* 0x000fe400078e0205 */
[----:B------:R-:W-:Y:S01]  /*8230*/  @!P3 IMAD.IADD R9, R9, 0x1, -R0 ;  /* 0x000000010909b824 */ /* 0x000fe200078e0a00 */
[----:B------:R-:W-:-:S02]  /*8240*/  ISETP.GE.AND P3, PT, R21, RZ, PT ;  /* 0x000000ff1500720c */ /* 0x000fc40003f66270 */
[C---:B------:R-:W-:Y:S01]  /*8250*/  ISETP.GT.U32.AND P6, PT, R0.reuse, R6, PT ;  /* 0x000000060000720c */ /* 0x040fe20003fc4070 */
[----:B------:R-:W2:Y:S01]  /*8260*/  LDL.LU R21, [R1+0x90] ;  /* 0x0000900001157983 */ /* 0x000ea20000300800 */
[----:B------:R-:W-:-:S03]  /*8270*/  ISETP.GT.U32.AND P1, PT, R0, R4, PT ;  /* 0x000000040000720c */ /* 0x000fc60003f24070 */
[----:B------:R-:W-:Y:S01]  /*8280*/  @!P5 IMAD.IADD R2, R2, 0x1, -R0 ;  /* 0x000000010202d824 */ /* 0x000fe200078e0a00 */
[----:B------:R-:W-:Y:S02]  /*8290*/  ISETP.GE.AND P5, PT, R24, RZ, PT ;  /* 0x000000ff1800720c */ /* 0x000fe40003fa6270 */
[----:B------:R-:W5:Y:S01]  /*82a0*/  LDL.LU R24, [R1+0x94] ;  /* 0x0000940001187983 */ /* 0x000f620000300800 */
[----:B------:R-:W-:-:S04]  /*82b0*/  ISETP.GT.U32.AND P2, PT, R0, R8, PT ;  /* 0x000000080000720c */ /* 0x000fc80003f44070 */
[--C-:B------:R-:W-:Y:S02]  /*82c0*/  @!P6 IMAD.IADD R6, R6, 0x1, -R0.reuse ;  /* 0x000000010606e824 */ /* 0x100fe400078e0a00 */
[----:B------:R-:W-:-:S03]  /*82d0*/  @!P1 IMAD.IADD R4, R4, 0x1, -R0 ;  /* 0x0000000104049824 */ /* 0x000fc600078e0a00 */
[C---:B------:R-:W-:Y:S02]  /*82e0*/  ISETP.GT.U32.AND P1, PT, R0.reuse, R6, PT ;  /* 0x000000060000720c */ /* 0x040fe40003f24070 */
[----:B------:R-:W-:Y:S02]  /*82f0*/  ISETP.GT.U32.AND P0, PT, R0, R4, PT ;  /* 0x000000040000720c */ /* 0x000fe40003f04070 */
[----:B------:R-:W-:Y:S02]  /*8300*/  @!P2 IMAD.IADD R8, R8, 0x1, -R0 ;  /* 0x000000010808a824 */ /* 0x000fe400078e0a00 */
[----:B------:R-:W-:Y:S02]  /*8310*/  @!P4 IMAD.MOV R9, RZ, RZ, -R9 ;  /* 0x000000ffff09c224 */ /* 0x000fe400078e0a09 */
[----:B------:R-:W-:Y:S01]  /*8320*/  @!P3 IMAD.MOV R8, RZ, RZ, -R8 ;  /* 0x000000ffff08b224 */ /* 0x000fe200078e0a08 */
[----:B------:R-:W-:Y:S01]  /*8330*/  STL [R1+0x11c], R11 ;  /* 0x00011c0b01007387 */ /* 0x000fe20000100800 */
[----:B---3--:R-:W-:-:S03]  /*8340*/  IABS R7, R23 ;  /* 0x0000001700077213 */ /* 0x008fc60000000000 */
[----:B------:R-:W-:Y:S01]  /*8350*/  STL [R1+0x118], R9 ;  /* 0x0001180901007387 */ /* 0x000fe20000100800 */
[--C-:B------:R-:W-:Y:S01]  /*8360*/  @!P1 IMAD.IADD R6, R6, 0x1, -R0.reuse ;  /* 0x0000000106069824 */ /* 0x100fe200078e0a00 */
[----:B------:R-:W-:Y:S01]  /*8370*/  ISETP.GE.AND P1, PT, R23, RZ, PT ;  /* 0x000000ff1700720c */ /* 0x000fe20003f26270 */
[----:B------:R-:W-:Y:S01]  /*8380*/  @!P0 IMAD.IADD R4, R4, 0x1, -R0 ;  /* 0x0000000104048824 */ /* 0x000fe200078e0a00 */
[----:B------:R1:W-:Y:S01]  /*8390*/  STL [R1+0x114], R8 ;  /* 0x0001140801007387 */ /* 0x0003e20000100800 */
[----:B------:R-:W-:Y:S02]  /*83a0*/  IABS R5, R3 ;  /* 0x0000000300057213 */ /* 0x000fe40000000000 */
[----:B------:R-:W-:Y:S01]  /*83b0*/  ISETP.GE.AND P0, PT, R3, RZ, PT ;  /* 0x000000ff0300720c */ /* 0x000fe20003f06270 */
[----:B------:R-:W3:Y:S04]  /*83c0*/  LDL.LU R23, [R1+0x98] ;  /* 0x0000980001177983 */ /* 0x000ee80000300800 */
[----:B------:R-:W3:Y:S01]  /*83d0*/  LDL.LU R3, [R1+0x9c] ;  /* 0x00009c0001037983 */ /* 0x000ee20000300800 */
[----:B------:R-:W-:-:S04]  /*83e0*/  IMAD.HI.U32 R12, R10, R5, RZ ;  /* 0x000000050a0c7227 */ /* 0x000fc800078e00ff */
[----:B------:R-:W-:Y:S02]  /*83f0*/  IMAD.MOV R12, RZ, RZ, -R12 ;  /* 0x000000ffff0c7224 */ /* 0x000fe400078e0a0c */
[----:B0-----:R-:W-:Y:S01]  /*8400*/  IMAD.HI.U32 R13, R10, R7, RZ ;  /* 0x000000070a0d7227 */ /* 0x001fe200078e00ff */
[----:B------:R-:W-:-:S03]  /*8410*/  ISETP.GT.U32.AND P6, PT, R0, R2, PT ;  /* 0x000000020000720c */ /* 0x000fc60003fc4070 */
[----:B------:R-:W-:Y:S02]  /*8420*/  IMAD R5, R0, R12, R5 ;  /* 0x0000000c00057224 */ /* 0x000fe400078e0205 */
[----:B------:R-:W-:Y:S01]  /*8430*/  IMAD.MOV R13, RZ, RZ, -R13 ;  /* 0x000000ffff0d7224 */ /* 0x000fe200078e0a0d */
[----:B------:R-:W-:-:S03]  /*8440*/  ISETP.GE.AND P2, PT, R26, RZ, PT ;  /* 0x000000ff1a00720c */ /* 0x000fc60003f46270 */
[----:B------:R-:W-:-:S05]  /*8450*/  IMAD R7, R0, R13, R7 ;  /* 0x0000000d00077224 */ /* 0x000fca00078e0207 */
[----:B------:R-:W-:Y:S01]  /*8460*/  ISETP.GT.U32.AND P4, PT, R0, R7, PT ;  /* 0x000000070000720c */ /* 0x000fe20003f84070 */
[----:B------:R-:W-:-:S04]  /*8470*/  @!P6 IMAD.IADD R2, R2, 0x1, -R0 ;  /* 0x000000010202e824 */ /* 0x000fc800078e0a00 */
[----:B------:R-:W-:-:S05]  /*8480*/  @!P2 IMAD.MOV R2, RZ, RZ, -R2 ;  /* 0x000000ffff02a224 */ /* 0x000fca00078e0a02 */
[----:B------:R0:W-:Y:S03]  /*8490*/  STL [R1+0x110], R2 ;  /* 0x0001100201007387 */ /* 0x0001e60000100800 */
[----:B------:R-:W-:Y:S01]  /*84a0*/  @!P4 IMAD.IADD R7, R7, 0x1, -R0 ;  /* 0x000000010707c824 */ /* 0x000fe200078e0a00 */
[----:B----4-:R-:W-:-:S05]  /*84b0*/  IABS R12, R22 ;  /* 0x00000016000c7213 */ /* 0x010fca0000000000 */
[----:B-1----:R-:W-:-:S04]  /*84c0*/  IMAD.HI.U32 R8, R10, R12, RZ ;  /* 0x0000000c0a087227 */ /* 0x002fc800078e00ff */
[----:B------:R-:W-:-:S04]  /*84d0*/  IMAD.MOV R8, RZ, RZ, -R8 ;  /* 0x000000ffff087224 */ /* 0x000fc800078e0a08 */
[----:B------:R-:W-:Y:S02]  /*84e0*/  IMAD R12, R0, R8, R12 ;  /* 0x00000008000c7224 */ /* 0x000fe400078e020c */
[----:B------:R-:W-:-:S04]  /*84f0*/  IMAD.MOV.U32 R8, RZ, RZ, R6 ;  /* 0x000000ffff087224 */ /* 0x000fc800078e0006 */
[----:B------:R-:W-:Y:S01]  /*8500*/  @!P5 IMAD.MOV R8, RZ, RZ, -R8 ;  /* 0x000000ffff08d224 */ /* 0x000fe200078e0a08 */
[----:B------:R-:W-:-:S04]  /*8510*/  ISETP.GE.AND P4, PT, R22, RZ, PT ;  /* 0x000000ff1600720c */ /* 0x000fc80003f86270 */
[----:B------:R-:W-:Y:S01]  /*8520*/  STL [R1+0x18], R8 ;  /* 0x0000180801007387 */ /* 0x000fe20000100800 */
[----:B------:R-:W-:-:S03]  /*8530*/  ISETP.GE.AND P3, PT, R25, RZ, PT ;  /* 0x000000ff1900720c */ /* 0x000fc60003f66270 */
[----:B------:R-:W4:Y:S01]  /*8540*/  LDL.LU R22, [R1+0xa0] ;  /* 0x0000a00001167983 */ /* 0x000f220000300800 */
[C---:B------:R-:W-:Y:S02]  /*8550*/  ISETP.GT.U32.AND P6, PT, R0.reuse, R5, PT ;  /* 0x000000050000720c */ /* 0x040fe40003fc4070 */
[C---:B------:R-:W-:Y:S02]  /*8560*/  ISETP.GT.U32.AND P2, PT, R0.reuse, R7, PT ;  /* 0x000000070000720c */ /* 0x040fe40003f44070 */
[----:B------:R-:W-:-:S05]  /*8570*/  ISETP.GT.U32.AND P5, PT, R0, R12, PT ;  /* 0x0000000c0000720c */ /* 0x000fca0003fa4070 */
[----:B------:R-:W-:-:S04]  /*8580*/  @!P3 IMAD.MOV R4, RZ, RZ, -R4 ;  /* 0x000000ffff04b224 */ /* 0x000fc800078e0a04 */
[--C-:B------:R-:W-:Y:S02]  /*8590*/  @!P6 IMAD.IADD R5, R5, 0x1, -R0.reuse ;  /* 0x000000010505e824 */ /* 0x100fe400078e0a00 */
[----:B------:R-:W-:-:S03]  /*85a0*/  @!P2 IMAD.IADD R7, R7, 0x1, -R0 ;  /* 0x000000010707a824 */ /* 0x000fc600078e0a00 */
[----:B------:R-:W-:Y:S01]  /*85b0*/  ISETP.GT.U32.AND P6, PT, R0, R5, PT ;  /* 0x000000050000720c */ /* 0x000fe20003fc4070 */
[----:B------:R-:W-:-:S12]  /*85c0*/  @!P5 IMAD.IADD R12, R12, 0x1, -R0 ;  /* 0x000000010c0cd824 */ /* 0x000fd800078e0a00 */
[----:B------:R-:W-:-:S04]  /*85d0*/  @!P6 IMAD.IADD R5, R5, 0x1, -R0 ;  /* 0x000000010505e824 */ /* 0x000fc800078e0a00 */
[----:B------:R-:W-:Y:S01]  /*85e0*/  @!P0 IMAD.MOV R5, RZ, RZ, -R5 ;  /* 0x000000ffff058224 */ /* 0x000fe200078e0a05 */
[----:B--2---:R-:W-:Y:S02]  /*85f0*/  IABS R9, R21 ;  /* 0x0000001500097213 */ /* 0x004fe40000000000 */
[----:B------:R-:W-:Y:S02]  /*8600*/  ISETP.GE.AND P3, PT, R21, RZ, PT ;  /* 0x000000ff1500720c */ /* 0x000fe40003f66270 */
[----:B------:R-:W2:Y:S01]  /*8610*/  LDL.LU R21, [R1+0xa4] ;  /* 0x0000a40001157983 */ /* 0x000ea20000300800 */
[----:B0-----:R-:W-:Y:S01]  /*8620*/  IMAD.HI.U32 R2, R10, R9, RZ ;  /* 0x000000090a027227 */ /* 0x001fe200078e00ff */
[----:B-----5:R-:W-:-:S03]  /*8630*/  IABS R6, R24 ;  /* 0x0000001800067213 */ /* 0x020fc60000000000 */
[----:B------:R-:W-:-:S04]  /*8640*/  IMAD.MOV R2, RZ, RZ, -R2 ;  /* 0x000000ffff027224 */ /* 0x000fc800078e0a02 */
[----:B------:R-:W-:Y:S02]  /*8650*/  IMAD R9, R0, R2, R9 ;  /* 0x0000000200097224 */ /* 0x000fe400078e0209 */
[----:B------:R-:W-:Y:S02]  /*8660*/  IMAD.MOV.U32 R2, RZ, RZ, R6 ;  /* 0x000000ffff027224 */ /* 0x000fe400078e0006 */
[----:B------:R-:W-:-:S04]  /*8670*/  IMAD.MOV.U32 R6, RZ, RZ, R7 ;  /* 0x000000ffff067224 */ /* 0x000fc800078e0007 */
[----:B------:R-:W-:Y:S01]  /*8680*/  @!P1 IMAD.MOV R6, RZ, RZ, -R6 ;  /* 0x000000ffff069224 */ /* 0x000fe200078e0a06 */
[----:B------:R-:W-:Y:S01]  /*8690*/  ISETP.GT.U32.AND P1, PT, R0, R12, PT ;  /* 0x0000000c0000720c */ /* 0x000fe20003f24070 */
[----:B------:R0:W-:Y:S04]  /*86a0*/  STL [R1+0x14], R4 ;  /* 0x0000140401007387 */ /* 0x0001e80000100800 */
[----:B------:R-:W5:Y:S04]  /*86b0*/  LDL.LU R25, [R1+0xa8] ;  /* 0x0000a80001197983 */ /* 0x000f680000300800 */
[----:B------:R1:W-:Y:S04]  /*86c0*/  STL [R1+0x10c], R6 ;  /* 0x00010c0601007387 */ /* 0x0003e80000100800 */
[----:B------:R-:W-:Y:S01]  /*86d0*/  @!P1 IMAD.IADD R12, R12, 0x1, -R0 ;  /* 0x000000010c0c9824 */ /* 0x000fe200078e0a00 */
[----:B------:R-:W-:Y:S01]  /*86e0*/  STL [R1+0x108], R5 ;  /* 0x0001080501007387 */ /* 0x000fe20000100800 */
[----:B---3--:R-:W-:-:S02]  /*86f0*/  IABS R11, R3 ;  /* 0x00000003000b7213 */ /* 0x008fc40000000000 */
[----:B------:R-:W-:Y:S02]  /*8700*/  ISETP.GE.AND P1, PT, R3, RZ, PT ;  /* 0x000000ff0300720c */ /* 0x000fe40003f26270 */
[----:B------:R-:W3:Y:S01]  /*8710*/  LDL.LU R3, [R1+0xac] ;  /* 0x0000ac0001037983 */ /* 0x000ee20000300800 */
[----:B------:R-:W-:Y:S01]  /*8720*/  ISETP.GT.U32.AND P6, PT, R0, R9, PT ;  /* 0x000000090000720c */ /* 0x000fe20003fc4070 */
[----:B0-----:R-:W-:Y:S01]  /*8730*/  IMAD.HI.U32 R4, R10, R2, RZ ;  /* 0x000000020a047227 */ /* 0x001fe200078e00ff */
[----:B------:R-:W-:Y:S02]  /*8740*/  IABS R8, R23 ;  /* 0x0000001700087213 */ /* 0x000fe40000000000 */
[----:B------:R-:W-:Y:S01]  /*8750*/  ISETP.GE.AND P5, PT, R23, RZ, PT ;  /* 0x000000ff1700720c */ /* 0x000fe20003fa6270 */
[----:B------:R-:W-:Y:S01]  /*8760*/  IMAD.MOV R4, RZ, RZ, -R4 ;  /* 0x000000ffff047224 */ /* 0x000fe200078e0a04 */
[----:B------:R-:W3:Y:S03]  /*8770*/  LDL.LU R23, [R1+0xb0] ;  /* 0x0000b00001177983 */ /* 0x000ee60000300800 */
[----:B------:R-:W-:-:S04]  /*8780*/  IMAD R2, R0, R4, R2 ;  /* 0x0000000400027224 */ /* 0x000fc800078e0202 */
[----:B------:R-:W-:Y:S01]  /*8790*/  @!P6 IMAD.IADD R9, R9, 0x1, -R0 ;  /* 0x000000010909e824 */ /* 0x000fe200078e0a00 */
[----:B------:R-:W-:Y:S01]  /*87a0*/  ISETP.GT.U32.AND P0, PT, R0, R2, PT ;  /* 0x000000020000720c */ /* 0x000fe20003f04070 */
[----:B-1----:R-:W-:-:S03]  /*87b0*/  IMAD.HI.U32 R6, R10, R8, RZ ;  /* 0x000000080a067227 */ /* 0x002fc600078e00ff */
[----:B------:R-:W-:Y:S01]  /*87c0*/  ISETP.GT.U32.AND P6, PT, R0, R9, PT ;  /* 0x000000090000720c */ /* 0x000fe20003fc4070 */
[----:B------:R-:W-:-:S04]  /*87d0*/  IMAD.MOV R6, RZ, RZ, -R6 ;  /* 0x000000ffff067224 */ /* 0x000fc800078e0a06 */
[----:B------:R-:W-:-:S04]  /*87e0*/  IMAD R8, R0, R6, R8 ;  /* 0x0000000600087224 */ /* 0x000fc800078e0208 */
[----:B------:R-:W-:-:S04]  /*87f0*/  @!P0 IMAD.IADD R2, R2, 0x1, -R0 ;  /* 0x0000000102028824 */ /* 0x000fc800078e0a00 */
[----:B------:R-:W-:Y:S01]  /*8800*/  @!P6 IMAD.IADD R9, R9, 0x1, -R0 ;  /* 0x000000010909e824 */ /* 0x000fe200078e0a00 */
[C---:B------:R-:W-:Y:S02]  /*8810*/  ISETP.GT.U32.AND P6, PT, R0.reuse, R8, PT ;  /* 0x000000080000720c */ /* 0x040fe40003fc4070 */
[----:B------:R-:W-:Y:S01]  /*8820*/  ISETP.GT.U32.AND P0, PT, R0, R2, PT ;  /* 0x000000020000720c */ /* 0x000fe20003f04070 */
[----:B------:R-:W-:Y:S02]  /*8830*/  IMAD.MOV.U32 R13, RZ, RZ, R9 ;  /* 0x000000ffff0d7224 */ /* 0x000fe400078e0009 */
[----:B------:R-:W-:Y:S02]  /*8840*/  @!P4 IMAD.MOV R12, RZ, RZ, -R12 ;  /* 0x000000ffff0cc224 */ /* 0x000fe400078e0a0c */
[----:B------:R-:W-:Y:S02]  /*8850*/  @!P3 IMAD.MOV R13, RZ, RZ, -R13 ;  /* 0x000000ffff0db224 */ /* 0x000fe400078e0a0d */
[----:B------:R-:W-:Y:S01]  /*8860*/  IMAD.HI.U32 R4, R10, R11, RZ ;  /* 0x0000000b0a047227 */ /* 0x000fe200078e00ff */
[----:B------:R0:W-:Y:S01]  /*8870*/  STL [R1], R12 ;  /* 0x0000000c01007387 */ /* 0x0001e20000100800 */
[----:B------:R-:W-:-:S02]  /*8880*/  ISETP.GE.AND P2, PT, R24, RZ, PT ;  /* 0x000000ff1800720c */ /* 0x000fc40003f46270 */
[----:B------:R-:W-:Y:S01]  /*8890*/  @!P6 IMAD.IADD R8, R8, 0x1, -R0 ;  /* 0x000000010808e824 */ /* 0x000fe200078e0a00 */
[----:B------:R1:W-:Y:S01]  /*88a0*/  STL [R1+0xec], R13 ;  /* 0x0000ec0d01007387 */ /* 0x0003e20000100800 */
[----:B------:R-:W-:Y:S02]  /*88b0*/  IMAD.MOV R4, RZ, RZ, -R4 ;  /* 0x000000ffff047224 */ /* 0x000fe400078e0a04 */
[----:B------:R-:W-:Y:S01]  /*88c0*/  @!P0 IMAD.IADD R2, R2, 0x1, -R0 ;  /* 0x0000000102028824 */ /* 0x000fe200078e0a00 */
[C---:B------:R-:W-:Y:S01]  /*88d0*/  ISETP.GT.U32.AND P6, PT, R0.reuse, R8, PT ;  /* 0x000000080000720c */ /* 0x040fe20003fc4070 */
[----:B------:R-:W-:Y:S02]  /*88e0*/  IMAD R11, R0, R4, R11 ;  /* 0x00000004000b7224 */ /* 0x000fe400078e020b */
[----:B0-----:R-:W-:-:S03]  /*88f0*/  IMAD.MOV.U32 R12, RZ, RZ, R2 ;  /* 0x000000ffff0c7224 */ /* 0x001fc600078e0002 */
[----:B------:R-:W-:Y:S01]  /*8900*/  ISETP.GT.U32.AND P4, PT, R0, R11, PT ;  /* 0x0000000b0000720c */ /* 0x000fe20003f84070 */
[----:B------:R-:W-:-:S06]  /*8910*/  @!P2 IMAD.MOV R12, RZ, RZ, -R12 ;  /* 0x000000ffff0ca224 */ /* 0x000fcc00078e0a0c */
[--C-:B------:R-:W-:Y:S01]  /*8920*/  @!P6 IMAD.IADD R8, R8, 0x1, -R0.reuse ;  /* 0x000000010808e824 */ /* 0x100fe200078e0a00 */
[----:B----4-:R-:W-:Y:S02]  /*8930*/  IABS R7, R22 ;  /* 0x0000001600077213 */ /* 0x010fe40000000000 */
[----:B------:R-:W-:Y:S02]  /*8940*/  ISETP.GE.AND P3, PT, R22, RZ, PT ;  /* 0x000000ff1600720c */ /* 0x000fe40003f66270 */
[----:B------:R-:W4:Y:S04]  /*8950*/  LDL.LU R22, [R1+0xb4] ;  /* 0x0000b40001167983 */ /* 0x000f280000300800 */
[----:B------:R0:W-:Y:S01]  /*8960*/  STL [R1+0x104], R12 ;  /* 0x0001040c01007387 */ /* 0x0001e20000100800 */
[----:B------:R-:W-:-:S05]  /*8970*/  @!P4 IMAD.IADD R11, R11, 0x1, -R0 ;  /* 0x000000010b0bc824 */ /* 0x000fca00078e0a00 */
[----:B------:R-:W-:Y:S01]  /*8980*/  ISETP.GT.U32.AND P4, PT, R0, R11, PT ;  /* 0x0000000b0000720c */ /* 0x000fe20003f84070 */
[----:B------:R-:W-:-:S04]  /*8990*/  IMAD.HI.U32 R4, R10, R7, RZ ;  /* 0x000000070a047227 */ /* 0x000fc800078e00ff */
[----:B------:R-:W-:Y:S02]  /*89a0*/  IMAD.MOV R4, RZ, RZ, -R4 ;  /* 0x000000ffff047224 */ /* 0x000fe400078e0a04 */
[----:B-1----:R-:W-:Y:S02]  /*89b0*/  IMAD.MOV.U32 R13, RZ, RZ, R8 ;  /* 0x000000ffff0d7224 */ /* 0x002fe400078e0008 */
[----:B------:R-:W-:-:S04]  /*89c0*/  IMAD R7, R0, R4, R7 ;  /* 0x0000000400077224 */ /* 0x000fc800078e0207 */
[----:B------:R-:W-:Y:S02]  /*89d0*/  @!P4 IMAD.IADD R11, R11, 0x1, -R0 ;  /* 0x000000010b0bc824 */ /* 0x000fe400078e0a00 */
[----:B------:R-:W-:Y:S02]  /*89e0*/  @!P5 IMAD.MOV R13, RZ, RZ, -R13 ;  /* 0x000000ffff0dd224 */ /* 0x000fe400078e0a0d */
[----:B0-----:R-:W-:-:S04]  /*89f0*/  IMAD.MOV.U32 R12, RZ, RZ, R11 ;  /* 0x000000ffff0c7224 */ /* 0x001fc800078e000b */
[----:B------:R-:W-:Y:S01]  /*8a00*/  @!P1 IMAD.MOV R12, RZ, RZ, -R12 ;  /* 0x000000ffff0c9224 */ /* 0x000fe200078e0a0c */
[----:B--2---:R-:W-:Y:S02]  /*8a10*/  IABS R5, R21 ;  /* 0x0000001500057213 */ /* 0x004fe40000000000 */
[----:B------:R-:W-:Y:S02]  /*8a20*/  ISETP.GE.AND P6, PT, R21, RZ, PT ;  /* 0x000000ff1500720c */ /* 0x000fe40003fc6270 */
[----:B------:R-:W2:Y:S01]  /*8a30*/  LDL.LU R21, [R1+0xb8] ;  /* 0x0000b80001157983 */ /* 0x000ea20000300800 */
[----:B------:R-:W-:-:S03]  /*8a40*/  IMAD.HI.U32 R6, R10, R5, RZ ;  /* 0x000000050a067227 */ /* 0x000fc600078e00ff */
[----:B------:R-:W2:Y:S01]  /*8a50*/  LDL.LU R24, [R1+0xbc] ;  /* 0x0000bc0001187983 */ /* 0x000ea20000300800 */
[----:B------:R-:W-:-:S04]  /*8a60*/  IMAD.MOV R6, RZ, RZ, -R6 ;  /* 0x000000ffff067224 */ /* 0x000fc800078e0a06 */
[----:B------:R-:W-:Y:S01]  /*8a70*/  IMAD R5, R0, R6, R5 ;  /* 0x0000000600057224 */ /* 0x000fe200078e0205 */
[----:B------:R4:W-:Y:S01]  /*8a80*/  STL [R1+0x100], R13 ;  /* 0x0001000d01007387 */ /* 0x0009e20000100800 */
[----:B-----5:R-:W-:-:S05]  /*8a90*/  IABS R4, R25 ;  /* 0x0000001900047213 */ /* 0x020fca0000000000 */
[----:B------:R-:W-:Y:S01]  /*8aa0*/  IMAD.MOV.U32 R6, RZ, RZ, R4 ;  /* 0x000000ffff067224 */ /* 0x000fe200078e0004 */
[----:B---3--:R-:W-:Y:S02]  /*8ab0*/  IABS R4, R3 ;  /* 0x0000000300047213 */ /* 0x008fe40000000000 */
[----:B------:R-:W-:Y:S02]  /*8ac0*/  ISETP.GE.AND P1, PT, R3, RZ, PT ;  /* 0x000000ff0300720c */ /* 0x000fe40003f26270 */
[----:B------:R-:W3:Y:S01]  /*8ad0*/  LDL.LU R3, [R1+0xc0] ;  /* 0x0000c00001037983 */ /* 0x000ee20000300800 */
[----:B------:R-:W-:Y:S02]  /*8ae0*/  ISETP.GT.U32.AND P0, PT, R0, R7, PT ;  /* 0x000000070000720c */ /* 0x000fe40003f04070 */
[----:B------:R-:W-:Y:S01]  /*8af0*/  ISETP.GE.AND P5, PT, R25, RZ, PT ;  /* 0x000000ff1900720c */ /* 0x000fe20003fa6270 */
[----:B------:R-:W-:Y:S04]  /*8b00*/  STL [R1+0xf0], R12 ;  /* 0x0000f00c01007387 */ /* 0x000fe80000100800 */
[----:B------:R-:W5:Y:S06]  /*8b10*/  LDL.LU R25, [R1+0xc4] ;  /* 0x0000c40001197983 */ /* 0x000f6c0000300800 */
[----:B------:R-:W-:-:S05]  /*8b20*/  @!P0 IMAD.IADD R7, R7, 0x1, -R0 ;  /* 0x0000000107078824 */ /* 0x000fca00078e0a00 */
[C---:B------:R-:W-:Y:S02]  /*8b30*/  ISETP.GT.U32.AND P0, PT, R0.reuse, R7, PT ;  /* 0x000000070000720c */ /* 0x040fe40003f04070 */
[----:B------:R-:W-:Y:S02]  /*8b40*/  ISETP.GT.U32.AND P2, PT, R0, R5, PT ;  /* 0x000000050000720c */ /* 0x000fe40003f44070 */
[----:B------:R-:W-:-:S09]  /*8b50*/  IABS R2, R23 ;  /* 0x0000001700027213 */ /* 0x000fd20000000000 */
[--C-:B------:R-:W-:Y:S01]  /*8b60*/  @!P0 IMAD.IADD R7, R7, 0x1, -R0.reuse ;  /* 0x0000000107078824 */ /* 0x100fe200078e0a00 */
[----:B------:R-:W-:Y:S02]  /*8b70*/  ISETP.GE.AND P0, PT, R23, RZ, PT ;  /* 0x000000ff1700720c */ /* 0x000fe40003f06270 */
[----:B------:R-:W5:Y:S01]  /*8b80*/  LDL.LU R23, [R1+0xc8] ;  /* 0x0000c80001177983 */ /* 0x000f620000300800 */
[----:B------:R-:W-:Y:S02]  /*8b90*/  @!P2 IMAD.IADD R5, R5, 0x1, -R0 ;  /* 0x000000010505a824 */ /* 0x000fe400078e0a00 */
[----:B------:R-:W-:-:S03]  /*8ba0*/  IMAD.HI.U32 R9, R10, R6, RZ ;  /* 0x000000060a097227 */ /* 0x000fc600078e00ff */
[----:B------:R-:W-:Y:S01]  /*8bb0*/  ISETP.GT.U32.AND P2, PT, R0, R5, PT ;  /* 0x000000050000720c */ /* 0x000fe20003f44070 */
[----:B------:R-:W-:-:S04]  /*8bc0*/  IMAD.MOV R9, RZ, RZ, -R9 ;  /* 0x000000ffff097224 */ /* 0x000fc800078e0a09 */
[----:B------:R-:W-:-:S05]  /*8bd0*/  IMAD R6, R0, R9, R6 ;  /* 0x0000000900067224 */ /* 0x000fca00078e0206 */
[----:B------:R-:W-:-:S03]  /*8be0*/  ISETP.GT.U32.AND P4, PT, R0, R6, PT ;  /* 0x000000060000720c */ /* 0x000fc60003f84070 */
[----:B------:R-:W-:Y:S02]  /*8bf0*/  @!P2 IMAD.IADD R5, R5, 0x1, -R0 ;  /* 0x000000010505a824 */ /* 0x000fe400078e0a00 */
[----:B------:R-:W-:-:S04]  /*8c00*/  IMAD.HI.U32 R9, R10, R4, RZ ;  /* 0x000000040a097227 */ /* 0x000fc800078e00ff */
[----:B------:R-:W-:Y:S02]  /*8c10*/  IMAD.MOV.U32 R11, RZ, RZ, R5 ;  /* 0x000000ffff0b7224 */ /* 0x000fe400078e0005 */
[----:B------:R-:W-:Y:S02]  /*8c20*/  @!P3 IMAD.MOV R7, RZ, RZ, -R7 ;  /* 0x000000ffff07b224 */ /* 0x000fe400078e0a07 */
[----:B------:R-:W-:Y:S02]  /*8c30*/  IMAD.MOV R9, RZ, RZ, -R9 ;  /* 0x000000ffff097224 */ /* 0x000fe400078e0a09 */
[----:B------:R-:W-:Y:S01]  /*8c40*/  @!P6 IMAD.MOV R11, RZ, RZ, -R11 ;  /* 0x000000ffff0be224 */ /* 0x000fe200078e0a0b */
[----:B------:R0:W-:Y:S01]  /*8c50*/  STL [R1+0xf8], R7 ;  /* 0x0000f80701007387 */ /* 0x0001e20000100800 */
[----:B------:R-:W-:Y:S02]  /*8c60*/  @!P4 IMAD.IADD R6, R6, 0x1, -R0 ;  /* 0x000000010606c824 */ /* 0x000fe400078e0a00 */
[C---:B------:R-:W-:Y:S01]  /*8c70*/  IMAD R4, R0.reuse, R9, R4 ;  /* 0x0000000900047224 */ /* 0x040fe200078e0204 */
[----:B------:R-:W-:Y:S02]  /*8c80*/  STL [R1+0xfc], R11 ;  /* 0x0000fc0b01007387 */ /* 0x000fe40000100800 */
[----:B------:R-:W-:-:S02]  /*8c90*/  ISETP.GT.U32.AND P4, PT, R0, R6, PT ;  /* 0x000000060000720c */ /* 0x000fc40003f84070 */
[----:B------:R-:W-:Y:S02]  /*8ca0*/  ISETP.GT.U32.AND P2, PT, R0, R4, PT ;  /* 0x000000040000720c */ /* 0x000fe40003f44070 */
[----:B----4-:R-:W-:Y:S02]  /*8cb0*/  IABS R13, R22 ;  /* 0x00000016000d7213 */ /* 0x010fe40000000000 */
[----:B------:R-:W-:Y:S02]  /*8cc0*/  ISETP.GE.AND P3, PT, R22, RZ, PT ;  /* 0x000000ff1600720c */ /* 0x000fe40003f66270 */
[----:B------:R-:W4:Y:S05]  /*8cd0*/  LDL.LU R22, [R1+0xcc] ;  /* 0x0000cc0001167983 */ /* 0x000f2a0000300800 */
[----:B------:R-:W-:-:S02]  /*8ce0*/  @!P4 IMAD.IADD R6, R6, 0x1, -R0 ;  /* 0x000000010606c824 */ /* 0x000fc400078e0a00 */
[----:B------:R-:W-:-:S05]  /*8cf0*/  @!P2 IMAD.IADD R4, R4, 0x1, -R0 ;  /* 0x000000010404a824 */ /* 0x000fca00078e0a00 */
[----:B------:R-:W-:Y:S01]  /*8d00*/  ISETP.GT.U32.AND P2, PT, R0, R4, PT ;  /* 0x000000040000720c */ /* 0x000fe20003f44070 */
[----:B------:R-:W-:-:S04]  /*8d10*/  IMAD.HI.U32 R8, R10, R2, RZ ;  /* 0x000000020a087227 */ /* 0x000fc800078e00ff */
[----:B------:R-:W-:-:S08]  /*8d20*/  IMAD.MOV R8, RZ, RZ, -R8 ;  /* 0x000000ffff087224 */ /* 0x000fd000078e0a08 */
[----:B------:R-:W-:Y:S02]  /*8d30*/  @!P2 IMAD.IADD R4, R4, 0x1, -R0 ;  /* 0x000000010404a824 */ /* 0x000fe400078e0a00 */
[----:B------:R-:W-:Y:S02]  /*8d40*/  IMAD R2, R0, R8, R2 ;  /* 0x0000000800027224 */ /* 0x000fe400078e0202 */
[----:B------:R-:W-:Y:S02]  /*8d50*/  IMAD.MOV.U32 R8, RZ, RZ, R4 ;  /* 0x000000ffff087224 */ /* 0x000fe400078e0004 */
[----:B------:R-:W-:Y:S02]  /*8d60*/  @!P5 IMAD.MOV R6, RZ, RZ, -R6 ;  /* 0x000000ffff06d224 */ /* 0x000fe400078e0a06 */
[----:B------:R-:W-:Y:S01]  /*8d70*/  @!P1 IMAD.MOV R8, RZ, RZ, -R8 ;  /* 0x000000ffff089224 */ /* 0x000fe200078e0a08 */
[----:B--2---:R-:W-:Y:S02]  /*8d80*/  IABS R14, R21 ;  /* 0x00000015000e7213 */ /* 0x004fe40000000000 */
[----:B------:R-:W-:-:S02]  /*8d90*/  ISETP.GE.AND P4, PT, R21, RZ, PT ;  /* 0x000000ff1500720c */ /* 0x000fc40003f86270 */
[----:B------:R-:W2:Y:S01]  /*8da0*/  LDL.LU R21, [R1+0xd0] ;  /* 0x0000d00001157983 */ /* 0x000ea20000300800 */
[----:B0-----:R-:W-:-:S04]  /*8db0*/  IMAD.HI.U32 R7, R10, R14, RZ ;  /* 0x0000000e0a077227 */ /* 0x001fc800078e00ff */
[----:B------:R-:W-:-:S04]  /*8dc0*/  IMAD.MOV R7, RZ, RZ, -R7 ;  /* 0x000000ffff077224 */ /* 0x000fc800078e0a07 */
[----:B------:R-:W-:-:S05]  /*8dd0*/  IMAD R14, R0, R7, R14 ;  /* 0x00000007000e7224 */ /* 0x000fca00078e020e */
[----:B------:R-:W-:Y:S01]  /*8de0*/  ISETP.GT.U32.AND P2, PT, R0, R14, PT ;  /* 0x0000000e0000720c */ /* 0x000fe20003f44070 */
[----:B------:R0:W-:Y:S04]  /*8df0*/  STL [R1+0xf4], R6 ;  /* 0x0000f40601007387 */ /* 0x0001e80000100800 */
[----:B------:R-:W-:Y:S08]  /*8e00*/  STL [R1+0xe8], R8 ;  /* 0x0000e80801007387 */ /* 0x000ff00000100800 */
[----:B------:R-:W-:Y:S01]  /*8e10*/  @!P2 IMAD.IADD R14, R14, 0x1, -R0 ;  /* 0x000000010e0ea824 */ /* 0x000fe200078e0a00 */
[----:B---3--:R-:W-:-:S02]  /*8e20*/  IABS R16, R3 ;  /* 0x0000000300107213 */ /* 0x008fc40000000000 */
[----:B------:R-:W-:Y:S02]  /*8e30*/  ISETP.GE.AND P2, PT, R3, RZ, PT ;  /* 0x000000ff0300720c */ /* 0x000fe40003f46270 */
[----:B------:R-:W3:Y:S01]  /*8e40*/  LDL.LU R3, [R1+0xd4] ;  /* 0x0000d40001037983 */ /* 0x000ee20000300800 */
[----:B------:R-:W-:Y:S01]  /*8e50*/  IMAD.HI.U32 R5, R10, R13, RZ ;  /* 0x0000000d0a057227 */ /* 0x000fe200078e00ff */
[----:B------:R-:W-:Y:S02]  /*8e60*/  ISETP.GT.U32.AND P6, PT, R0, R2, PT ;  /* 0x000000020000720c */ /* 0x000fe40003fc4070 */
[----:B------:R-:W-:Y:S01]  /*8e70*/  IABS R15, R24 ;  /* 0x00000018000f7213 */ /* 0x000fe20000000000 */
[----:B------:R-:W-:Y:S01]  /*8e80*/  IMAD.MOV R5, RZ, RZ, -R5 ;  /* 0x000000ffff057224 */ /* 0x000fe200078e0a05 */
[----:B-----5:R-:W-:Y:S01]  /*8e90*/  IABS R17, R25 ;  /* 0x0000001900117213 */ /* 0x020fe20000000000 */
[----:B0-----:R-:W-:Y:S01]  /*8ea0*/  IMAD.HI.U32 R6, R10, R16, RZ ;  /* 0x000000100a067227 */ /* 0x001fe200078e00ff */
[----:B------:R-:W5:Y:S03]  /*8eb0*/  LDL.LU R27, [R1+0xdc] ;  /* 0x0000dc00011b7983 */ /* 0x000f660000300800 */
[----:B------:R-:W-:-:S05]  /*8ec0*/  IMAD R13, R0, R5, R13 ;  /* 0x00000005000d7224 */ /* 0x000fca00078e020d */
[----:B------:R-:W-:Y:S01]  /*8ed0*/  ISETP.GT.U32.AND P5, PT, R0, R13, PT ;  /* 0x0000000d0000720c */ /* 0x000fe20003fa4070 */
[----:B------:R-:W-:Y:S02]  /*8ee0*/  @!P6 IMAD.IADD R2, R2, 0x1, -R0 ;  /* 0x000000010202e824 */ /* 0x000fe400078e0a00 */
[----:B------:R-:W-:-:S03]  /*8ef0*/  IMAD.HI.U32 R5, R10, R15, RZ ;  /* 0x0000000f0a057227 */ /* 0x000fc600078e00ff */
[----:B------:R-:W-:-:S07]  /*8f00*/  ISETP.GT.U32.AND P6, PT, R0, R2, PT ;  /* 0x000000020000720c */ /* 0x000fce0003fc4070 */
[----:B------:R-:W-:Y:S02]  /*8f10*/  @!P5 IMAD.IADD R13, R13, 0x1, -R0 ;  /* 0x000000010d0dd824 */ /* 0x000fe400078e0a00 */
[----:B------:R-:W-:-:S03]  /*8f20*/  IMAD.MOV R5, RZ, RZ, -R5 ;  /* 0x000000ffff057224 */ /* 0x000fc600078e0a05 */
[C---:B------:R-:W-:Y:S01]  /*8f30*/  ISETP.GT.U32.AND P5, PT, R0.reuse, R13, PT ;  /* 0x0000000d0000720c */ /* 0x040fe20003fa4070 */
[----:B------:R-:W-:Y:S02]  /*8f40*/  IMAD.MOV R6, RZ, RZ, -R6 ;  /* 0x000000ffff067224 */ /* 0x000fe400078e0a06 */
[C---:B------:R-:W-:Y:S02]  /*8f50*/  IMAD R15, R0.reuse, R5, R15 ;  /* 0x00000005000f7224 */ /* 0x040fe400078e020f */
[----:B------:R-:W-:Y:S02]  /*8f60*/  IMAD R16, R0, R6, R16 ;  /* 0x0000000600107224 */ /* 0x000fe400078e0210 */
[----:B------:R-:W-:Y:S01]  /*8f70*/  @!P6 IMAD.IADD R2, R2, 0x1, -R0 ;  /* 0x000000010202e824 */ /* 0x000fe200078e0a00 */
[----:B------:R-:W-:Y:S01]  /*8f80*/  ISETP.GT.U32.AND P6, PT, R0, R15, PT ;  /* 0x0000000f0000720c */ /* 0x000fe20003fc4070 */
[----:B------:R-:W-:-:S04]  /*8f90*/  IMAD.HI.U32 R4, R10, R17, RZ ;  /* 0x000000110a047227 */ /* 0x000fc800078e00ff */
[----:B------:R-:W-:Y:S01]  /*8fa0*/  @!P5 IMAD.IADD R13, R13, 0x1, -R0 ;  /* 0x000000010d0dd824 */ /* 0x000fe200078e0a00 */
[----:B------:R-:W-:Y:S01]  /*8fb0*/  ISETP.GT.U32.AND P5, PT, R0, R16, PT ;  /* 0x000000100000720c */ /* 0x000fe20003fa4070 */
[----:B------:R-:W-:Y:S01]  /*8fc0*/  IMAD.MOV R4, RZ, RZ, -R4 ;  /* 0x000000ffff047224 */ /* 0x000fe200078e0a04 */
[----:B------:R-:W-:Y:S02]  /*8fd0*/  ISETP.GE.AND P1, PT, R24, RZ, PT ;  /* 0x000000ff1800720c */ /* 0x000fe40003f26270 */
[----:B------:R-:W5:Y:S01]  /*8fe0*/  LDL.LU R24, [R1+0xe0] ;  /* 0x0000e00001187983 */ /* 0x000f620000300800 */
[----:B------:R-:W-:Y:S02]  /*8ff0*/  @!P0 IMAD.MOV R2, RZ, RZ, -R2 ;  /* 0x000000ffff028224 */ /* 0x000fe400078e0a02 */
[----:B------:R-:W-:Y:S02]  /*9000*/  @!P3 IMAD.MOV R13, RZ, RZ, -R13 ;  /* 0x000000ffff0db224 */ /* 0x000fe400078e0a0d */
[----:B------:R-:W-:-:S02]  /*9010*/  @!P6 IMAD.IADD R15, R15, 0x1, -R0 ;  /* 0x000000010f0fe824 */ /* 0x000fc400078e0a00 */
[----:B------:R-:W-:Y:S01]  /*9020*/  IMAD R17, R0, R4, R17 ;  /* 0x0000000400117224 */ /* 0x000fe200078e0211 */
[----:B------:R0:W-:Y:S01]  /*9030*/  STL [R1+0xe4], R2 ;  /* 0x0000e40201007387 */ /* 0x0001e20000100800 */
[----:B------:R-:W-:Y:S01]  /*9040*/  @!P5 IMAD.IADD R16, R16, 0x1, -R0 ;  /* 0x000000011010d824 */ /* 0x000fe200078e0a00 */
[----:B------:R-:W-:Y:S02]  /*9050*/  IABS R12, R23 ;  /* 0x00000017000c7213 */ /* 0x000fe40000000000 */
[C---:B------:R-:W-:Y:S01]  /*9060*/  ISETP.GT.U32.AND P0, PT, R0.reuse, R14, PT ;  /* 0x0000000e0000720c */ /* 0x040fe20003f04070 */
[----:B------:R1:W-:Y:S01]  /*9070*/  STL [R1+0x5268], R13 ;  /* 0x0052680d01007387 */ /* 0x0003e20000100800 */
[----:B------:R-:W-:Y:S02]  /*9080*/  ISETP.GE.AND P5, PT, R23, RZ, PT ;  /* 0x000000ff1700720c */ /* 0x000fe40003fa6270 */
[C---:B------:R-:W-:Y:S01]  /*9090*/  ISETP.GT.U32.AND P6, PT, R0.reuse, R15, PT ;  /* 0x0000000f0000720c */ /* 0x040fe20003fc4070 */
[----:B------:R-:W5:Y:S01]  /*90a0*/  LDL.LU R23, [R1+0x1a0] ;  /* 0x0001a00001177983 */ /* 0x000f620000300800 */
[----:B------:R-:W-:Y:S01]  /*90b0*/  ISETP.GT.U32.AND P3, PT, R0, R17, PT ;  /* 0x000000110000720c */ /* 0x000fe20003f64070 */
[----:B------:R-:W-:-:S04]  /*90c0*/  IMAD.HI.U32 R5, R10, R12, RZ ;  /* 0x0000000c0a057227 */ /* 0x000fc800078e00ff */
[----:B------:R-:W-:Y:S02]  /*90d0*/  IMAD.MOV R5, RZ, RZ, -R5 ;  /* 0x000000ffff057224 */ /* 0x000fe400078e0a05 */
[----:B------:R-:W-:-:S04]  /*90e0*/  @!P0 IMAD.IADD R14, R14, 0x1, -R0 ;  /* 0x000000010e0e8824 */ /* 0x000fc800078e0a00 */
[--C-:B------:R-:W-:Y:S02]  /*90f0*/  @!P6 IMAD.IADD R15, R15, 0x1, -R0.reuse ;  /* 0x000000010f0fe824 */ /* 0x100fe400078e0a00 */
[----:B------:R-:W-:Y:S01]  /*9100*/  @!P3 IMAD.IADD R17, R17, 0x1, -R0 ;  /* 0x000000011111b824 */ /* 0x000fe200078e0a00 */
[C---:B------:R-:W-:Y:S01]  /*9110*/  ISETP.GT.U32.AND P3, PT, R0.reuse, R16, PT ;  /* 0x000000100000720c */ /* 0x040fe20003f64070 */
[----:B------:R-:W-:Y:S02]  /*9120*/  @!P4 IMAD.MOV R14, RZ, RZ, -R14 ;  /* 0x000000ffff0ec224 */ /* 0x000fe400078e0a0e */
[C---:B------:R-:W-:Y:S02]  /*9130*/  IMAD R12, R0.reuse, R5, R12 ;  /* 0x00000005000c7224 */ /* 0x040fe400078e020c */
[----:B------:R-:W-:Y:S01]  /*9140*/  @!P1 IMAD.MOV R15, RZ, RZ, -R15 ;  /* 0x000000ffff0f9224 */ /* 0x000fe200078e0a0f */
[----:B------:R-:W-:Y:S02]  /*9150*/  STL [R1+0x526c], R14 ;  /* 0x00526c0e01007387 */ /* 0x000fe40000100800 */
[----:B------:R-:W-:-:S02]  /*9160*/  ISETP.GT.U32.AND P0, PT, R0, R12, PT ;  /* 0x0000000c0000720c */ /* 0x000fc40003f04070 */
[----:B------:R-:W-:Y:S04]  /*9170*/  STL [R1+0x5270], R15 ;  /* 0x0052700f01007387 */ /* 0x000fe80000100800 */
[----:B------:R-:W5:Y:S01]  /*9180*/  LDL.LU R26, [R1+0x1a8] ;  /* 0x0001a800011a7983 */ /* 0x000f620000300800 */
[----:B------:R-:W-:-:S04]  /*9190*/  @!P3 IMAD.IADD R16, R16, 0x1, -R0 ;  /* 0x000000011010b824 */ /* 0x000fc800078e0a00 */
[----:B------:R-:W-:Y:S01]  /*91a0*/  @!P2 IMAD.MOV R16, RZ, RZ, -R16 ;  /* 0x000000ffff10a224 */ /* 0x000fe200078e0a10 */
[----:B----4-:R-:W-:Y:S01]  /*91b0*/  IABS R11, R22 ;  /* 0x00000016000b7213 */ /* 0x010fe20000000000 */
[----:B------:R-:W-:Y:S01]  /*91c0*/  @!P0 IMAD.IADD R12, R12, 0x1, -R0 ;  /* 0x000000010c0c8824 */ /* 0x000fe200078e0a00 */
[----:B------:R-:W-:Y:S02]  /*91d0*/  ISETP.GE.AND P4, PT, R22, RZ, PT ;  /* 0x000000ff1600720c */ /* 0x000fe40003f86270 */
[----:B------:R-:W-:Y:S04]  /*91e0*/  STL [R1+0x5274], R16 ;  /* 0x0052741001007387 */ /* 0x000fe80000100800 */
[----:B------:R-:W4:Y:S01]  /*91f0*/  LDL.LU R22, [R1+0x1b0] ;  /* 0x0001b00001167983 */ /* 0x000f220000300800 */
[----:B------:R-:W-:-:S02]  /*9200*/  ISETP.GT.U32.AND P1, PT, R0, R12, PT ;  /* 0x0000000c0000720c */ /* 0x000fc40003f24070 */
[----:B------:R-:W-:-:S11]  /*9210*/  ISETP.GT.U32.AND P0, PT, R0, R17, PT ;  /* 0x000000110000720c */ /* 0x000fd60003f04070 */
[--C-:B------:R-:W-:Y:S02]  /*9220*/  @!P1 IMAD.IADD R12, R12, 0x1, -R0.reuse ;  /* 0x000000010c0c9824 */ /* 0x100fe400078e0a00 */
[----:B------:R-:W-:Y:S01]  /*9230*/  @!P0 IMAD.IADD R17, R17, 0x1, -R0 ;  /* 0x0000000111118824 */ /* 0x000fe200078e0a00 */
[----:B--2---:R-:W-:Y:S02]  /*9240*/  IABS R6, R21 ;  /* 0x0000001500067213 */ /* 0x004fe40000000000 */
[----:B------:R-:W-:Y:S02]  /*9250*/  ISETP.GE.AND P1, PT, R21, RZ, PT ;  /* 0x000000ff1500720c */ /* 0x000fe40003f26270 */
[----:B------:R-:W2:Y:S01]  /*9260*/  LDL.LU R21, [R1+0x1b4] ;  /* 0x0001b40001157983 */ /* 0x000ea20000300800 */
[----:B0-----:R-:W-:-:S04]  /*9270*/  IMAD.HI.U32 R2, R10, R6, RZ ;  /* 0x000000060a027227 */ /* 0x001fc800078e00ff */
[----:B------:R-:W-:-:S04]  /*9280*/  IMAD.MOV R2, RZ, RZ, -R2 ;  /* 0x000000ffff027224 */ /* 0x000fc800078e0a02 */
[----:B------:R-:W-:-:S05]  /*9290*/  IMAD R6, R0, R2, R6 ;  /* 0x0000000200067224 */ /* 0x000fca00078e0206 */
[----:B------:R-:W-:-:S13]  /*92a0*/  ISETP.GT.U32.AND P0, PT, R0, R6, PT ;  /* 0x000000060000720c */ /* 0x000fda0003f04070 */
[----:B------:R-:W-:Y:S01]  /*92b0*/  @!P0 IMAD.IADD R6, R6, 0x1, -R0 ;  /* 0x0000000106068824 */ /* 0x000fe200078e0a00 */
[----:B---3--:R-:W-:Y:S02]  /*92c0*/  IABS R8, R3 ;  /* 0x0000000300087213 */ /* 0x008fe40000000000 */
[----:B------:R-:W-:Y:S02]  /*92d0*/  ISETP.GE.AND P0, PT, R3, RZ, PT ;  /* 0x000000ff0300720c */ /* 0x000fe40003f06270 */
[----:B------:R-:W3:Y:S01]  /*92e0*/  LDL.LU R3, [R1+0x1b8] ;  /* 0x0001b80001037983 */ /* 0x000ee20000300800 */
[----:B------:R-:W-:-:S04]  /*92f0*/  IMAD.HI.U32 R4, R10, R11, RZ ;  /* 0x0000000b0a047227 */ /* 0x000fc800078e00ff */
[----:B------:R-:W-:-:S04]  /*9300*/  IMAD.MOV R4, RZ, RZ, -R4 ;  /* 0x000000ffff047224 */ /* 0x000fc800078e0a04 */
[----:B------:R-:W-:-:S05]  /*9310*/  IMAD R11, R0, R4, R11 ;  /* 0x00000004000b7224 */ /* 0x000fca00078e020b */
[----:B------:R-:W-:Y:S02]  /*9320*/  ISETP.GT.U32.AND P3, PT, R0, R11, PT ;  /* 0x0000000b0000720c */ /* 0x000fe40003f64070 */
[----:B------:R-:W-:Y:S01]  /*9330*/  ISETP.GE.AND P6, PT, R25, RZ, PT ;  /* 0x000000ff1900720c */ /* 0x000fe20003fc6270 */
[----:B------:R-:W-:Y:S01]  /*9340*/  IMAD.HI.U32 R2, R10, R8, RZ ;  /* 0x000000080a027227 */ /* 0x000fe200078e00ff */
[----:B------:R-:W3:Y:S09]  /*9350*/  LDL.LU R25, [R1+0x1bc] ;  /* 0x0001bc0001197983 */ /* 0x000ef20000300800 */
[----:B------:R-:W-:-:S05]  /*9360*/  @!P3 IMAD.IADD R11, R11, 0x1, -R0 ;  /* 0x000000010b0bb824 */ /* 0x000fca00078e0a00 */
[C---:B------:R-:W-:Y:S01]  /*9370*/  ISETP.GT.U32.AND P2, PT, R0.reuse, R11, PT ;  /* 0x0000000b0000720c */ /* 0x040fe20003f44070 */
[----:B------:R-:W-:Y:S01]  /*9380*/  @!P6 IMAD.MOV R17, RZ, RZ, -R17 ;  /* 0x000000ffff11e224 */ /* 0x000fe200078e0a11 */
[----:B------:R-:W-:Y:S01]  /*9390*/  ISETP.GT.U32.AND P6, PT, R0, R6, PT ;  /* 0x000000060000720c */ /* 0x000fe20003fc4070 */
[----:B------:R-:W-:Y:S02]  /*93a0*/  IMAD.MOV R2, RZ, RZ, -R2 ;  /* 0x000000ffff027224 */ /* 0x000fe400078e0a02 */
[----:B------:R-:W-:-:S08]  /*93b0*/  @!P5 IMAD.MOV R12, RZ, RZ, -R12 ;  /* 0x000000ffff0cd224 */ /* 0x000fd000078e0a0c */
[----:B------:R-:W-:-:S04]  /*93c0*/  @!P2 IMAD.IADD R11, R11, 0x1, -R0 ;  /* 0x000000010b0ba824 */ /* 0x000fc800078e0a00 */
[----:B-1----:R-:W-:Y:S02]  /*93d0*/  IMAD.MOV.U32 R13, RZ, RZ, R11 ;  /* 0x000000ffff0d7224 */ /* 0x002fe400078e000b */
[----:B------:R-:W-:Y:S02]  /*93e0*/  IMAD R8, R0, R2, R8 ;  /* 0x0000000200087224 */ /* 0x000fe400078e0208 */
[----:B------:R-:W-:Y:S01]  /*93f0*/  @!P4 IMAD.MOV R13, RZ, RZ, -R13 ;  /* 0x000000ffff0dc224 */ /* 0x000fe200078e0a0d */
[----:B-----5:R-:W-:Y:S01]  /*9400*/  IABS R7, R27 ;  /* 0x0000001b00077213 */ /* 0x020fe20000000000 */
[----:B------:R-:W-:Y:S01]  /*9410*/  @!P6 IMAD.IADD R6, R6, 0x1, -R0 ;  /* 0x000000010606e824 */ /* 0x000fe200078e0a00 */
[----:B------:R-:W-:Y:S01]  /*9420*/  STL [R1+0x5278], R17 ;  /* 0x0052781101007387 */ /* 0x000fe20000100800 */
[----:B------:R-:W-:-:S03]  /*9430*/  ISETP.GT.U32.AND P3, PT, R0, R8, PT ;  /* 0x000000080000720c */ /* 0x000fc60003f64070 */
[----:B------:R-:W-:Y:S01]  /*9440*/  STL [R1+0xc0], R12 ;  /* 0x0000c00c01007387 */ /* 0x000fe20000100800 */
[----:B------:R-:W-:-:S03]  /*9450*/  IMAD.HI.U32 R5, R10, R7, RZ ;  /* 0x000000070a057227 */ /* 0x000fc600078e00ff */
[----:B------:R0:W-:Y:S01]  /*9460*/  STL [R1+0xd8], R13 ;  /* 0x0000d80d01007387 */ /* 0x0001e20000100800 */
[----:B------:R-:W-:Y:S01]  /*9470*/  IABS R4, R24 ;  /* 0x0000001800047213 */ /* 0x000fe20000000000 */
[----:B------:R-:W-:Y:S02]  /*9480*/  IMAD.MOV R5, RZ, RZ, -R5 ;  /* 0x000000ffff057224 */ /* 0x000fe400078e0a05 */
[----:B0-----:R-:W-:-:S04]  /*9490*/  IMAD.MOV.U32 R13, RZ, RZ, R6 ;  /* 0x000000ffff0d7224 */ /* 0x001fc800078e0006 */
[----:B------:R-:W-:Y:S01]  /*94a0*/  @!P1 IMAD.MOV R13, RZ, RZ, -R13 ;  /* 0x000000ffff0d9224 */ /* 0x000fe200078e0a0d */
[----:B------:R-:W-:Y:S01]  /*94b0*/  ISETP.GE.AND P6, PT, R24, RZ, PT ;  /* 0x000000ff1800720c */ /* 0x000fe20003fc6270 */
[----:B------:R-:W-:-:S03]  /*94c0*/  IMAD.HI.U32 R9, R10, R4, RZ ;  /* 0x000000040a097227 */ /* 0x000fc600078e00ff */
[----:B------:R-:W-:Y:S01]  /*94d0*/  STL [R1+0xe0], R13 ;  /* 0x0000e00d01007387 */ /* 0x000fe20000100800 */
[----:B------:R-:W-:Y:S01]  /*94e0*/  IMAD R7, R0, R5, R7 ;  /* 0x0000000500077224 */ /* 0x000fe200078e0207 */
[----:B------:R-:W-:Y:S01]  /*94f0*/  IABS R2, R23 ;  /* 0x0000001700027213 */ /* 0x000fe20000000000 */
[----:B------:R-:W-:Y:S01]  /*9500*/  @!P3 IMAD.IADD R8, R8, 0x1, -R0 ;  /* 0x000000010808b824 */ /* 0x000fe200078e0a00 */
[----:B------:R-:W5:Y:S01]  /*9510*/  LDL.LU R24, [R1+0x1c0] ;  /* 0x0001c00001187983 */ /* 0x000f620000300800 */
[----:B------:R-:W-:Y:S01]  /*9520*/  IMAD.MOV R9, RZ, RZ, -R9 ;  /* 0x000000ffff097224 */ /* 0x000fe200078e0a09 */
[C---:B------:R-:W-:Y:S02]  /*9530*/  ISETP.GT.U32.AND P2, PT, R0.reuse, R7, PT ;  /* 0x000000070000720c */ /* 0x040fe40003f44070 */
[C---:B------:R-:W-:Y:S01]  /*9540*/  ISETP.GT.U32.AND P3, PT, R0.reuse, R8, PT ;  /* 0x000000080000720c */ /* 0x040fe20003f64070 */
[----:B------:R-:W-:Y:S02]  /*9550*/  IMAD R4, R0, R9, R4 ;  /* 0x0000000900047224 */ /* 0x000fe400078e0204 */
[----:B------:R-:W-:-:S04]  /*9560*/  IMAD.HI.U32 R9, R10, R2, RZ ;  /* 0x000000020a097227 */ /* 0x000fc800078e00ff */
[----:B------:R-:W-:Y:S01]  /*9570*/  IMAD.MOV R9, RZ, RZ, -R9 ;  /* 0x000000ffff097224 */ /* 0x000fe200078e0a09 */
[----:B------:R-:W-:-:S03]  /*9580*/  ISETP.GT.U32.AND P4, PT, R0, R4, PT ;  /* 0x000000040000720c */ /* 0x000fc60003f84070 */
[----:B------:R-:W-:Y:S02]  /*9590*/  IMAD R2, R0, R9, R2 ;  /* 0x0000000900027224 */ /* 0x000fe400078e0202 */
[--C-:B------:R-:W-:Y:S01]  /*95a0*/  @!P2 IMAD.IADD R7, R7, 0x1, -R0.reuse ;  /* 0x000000010707a824 */ /* 0x100fe200078e0a00 */
[----:B------:R-:W-:Y:S01]  /*95b0*/  ISETP.GE.AND P2, PT, R23, RZ, PT ;  /* 0x000000ff1700720c */ /* 0x000fe20003f46270 */
[----:B------:R-:W-:Y:S01]  /*95c0*/  @!P3 IMAD.IADD R8, R8, 0x1, -R0 ;  /* 0x000000010808b824 */ /* 0x000fe200078e0a00 */
[----:B------:R-:W-:Y:S01]  /*95d0*/  ISETP.GT.U32.AND P3, PT, R0, R2, PT ;  /* 0x000000020000720c */ /* 0x000fe20003f64070 */
[----:B------:R-:W5:Y:S01]  /*95e0*/  LDL.LU R23, [R1+0x1c4] ;  /* 0x0001c40001177983 */ /* 0x000f620000300800 */
[----:B------:R-:W-:-:S03]  /*95f0*/  IABS R5, R26 ;  /* 0x0000001a00057213 */ /* 0x000fc60000000000 */
[----:B------:R-:W-:Y:S02]  /*9600*/  @!P4 IMAD.IADD R4, R4, 0x1, -R0 ;  /* 0x000000010404c824 */ /* 0x000fe400078e0a00 */
[----:B------:R-:W-:Y:S01]  /*9610*/  IMAD.HI.U32 R9, R10, R5, RZ ;  /* 0x000000050a097227 */ /* 0x000fe200078e00ff */
[----:B------:R-:W-:-:S03]  /*9620*/  ISETP.GT.U32.AND P4, PT, R0, R7, PT ;  /* 0x000000070000720c */ /* 0x000fc60003f84070 */
[----:B------:R-:W-:Y:S02]  /*9630*/  IMAD.MOV R9, RZ, RZ, -R9 ;  /* 0x000000ffff097224 */ /* 0x000fe400078e0a09 */
[----:B------:R-:W-:Y:S01]  /*9640*/  @!P3 IMAD.IADD R2, R2, 0x1, -R0 ;  /* 0x000000010202b824 */ /* 0x000fe200078e0a00 */
[C---:B------:R-:W-:Y:S01]  /*9650*/  ISETP.GT.U32.AND P3, PT, R0.reuse, R4, PT ;  /* 0x000000040000720c */ /* 0x040fe20003f64070 */
[C---:B------:R-:W-:Y:S01]  /*9660*/  IMAD R5, R0.reuse, R9, R5 ;  /* 0x0000000900057224 */ /* 0x040fe200078e0205 */
[----:B------:R-:W-:Y:S02]  /*9670*/  ISETP.GE.AND P5, PT, R27, RZ, PT ;  /* 0x000000ff1b00720c */ /* 0x000fe40003fa6270 */
[----:B----4-:R-:W-:Y:S01]  /*9680*/  IABS R18, R22 ;  /* 0x0000001600127213 */ /* 0x010fe20000000000 */
[----:B------:R-:W-:Y:S01]  /*9690*/  @!P0 IMAD.MOV R8, RZ, RZ, -R8 ;  /* 0x000000ffff088224 */ /* 0x000fe200078e0a08 */
[C---:B------:R-:W-:Y:S02]  /*96a0*/  ISETP.GT.U32.AND P1, PT, R0.reuse, R2, PT ;  /* 0x000000020000720c */ /* 0x040fe40003f24070 */
[----:B------:R-:W-:Y:S01]  /*96b0*/  ISETP.GT.U32.AND P0, PT, R0, R5, PT ;  /* 0x000000050000720c */ /* 0x000fe20003f04070 */
[----:B------:R-:W-:-:S04]  /*96c0*/  IMAD.HI.U32 R6, R10, R18, RZ ;  /* 0x000000120a067227 */ /* 0x000fc800078e00ff */
[--C-:B------:R-:W-:Y:S02]  /*96d0*/  @!P4 IMAD.IADD R7, R7, 0x1, -R0.reuse ;  /* 0x000000010707c824 */ /* 0x100fe400078e0a00 */
[----:B------:R-:W-:Y:S02]  /*96e0*/  @!P3 IMAD.IADD R4, R4, 0x1, -R0 ;  /* 0x000000010404b824 */ /* 0x000fe400078e0a00 */
[----:B------:R-:W-:Y:S02]  /*96f0*/  IMAD.MOV R6, RZ, RZ, -R6 ;  /* 0x000000ffff067224 */ /* 0x000fe400078e0a06 */
[----:B------:R-:W-:Y:S02]  /*9700*/  @!P5 IMAD.MOV R7, RZ, RZ, -R7 ;  /* 0x000000ffff07d224 */ /* 0x000fe400078e0a07 */
[----:B------:R-:W-:Y:S01]  /*9710*/  @!P6 IMAD.MOV R4, RZ, RZ, -R4 ;  /* 0x000000ffff04e224 */ /* 0x000fe200078e0a04 */
[----:B------:R0:W-:Y:S01]  /*9720*/  STL [R1+0xdc], R8 ;  /* 0x0000dc0801007387 */ /* 0x0001e20000100800 */
[----:B------:R-:W-:Y:S01]  /*9730*/  IMAD R18, R0, R6, R18 ;  /* 0x0000000600127224 */ /* 0x000fe200078e0212 */
[----:B------:R-:W-:Y:S01]  /*9740*/  ISETP.GE.AND P4, PT, R26, RZ, PT ;  /* 0x000000ff1a00720c */ /* 0x000fe20003f86270 */
[--C-:B------:R-:W-:Y:S01]  /*9750*/  @!P1 IMAD.IADD R2, R2, 0x1, -R0.reuse ;  /* 0x0000000102029824 */ /* 0x100fe200078e0a00 */
[----:B------:R-:W4:Y:S01]  /*9760*/  LDL.LU R26, [R1+0x1c8] ;  /* 0x0001c800011a7983 */ /* 0x000f220000300800 */
[----:B------:R-:W-:Y:S01]  /*9770*/  ISETP.GE.AND P1, PT, R22, RZ, PT ;  /* 0x000000ff1600720c */ /* 0x000fe20003f26270 */
[----:B------:R-:W-:-:S02]  /*9780*/  @!P0 IMAD.IADD R5, R5, 0x1, -R0 ;  /* 0x0000000105058824 */ /* 0x000fc400078e0a00 */
[----:B------:R-:W-:Y:S01]  /*9790*/  STL [R1+0xc4], R7 ;  /* 0x0000c40701007387 */ /* 0x000fe20000100800 */
[----:B------:R-:W-:-:S03]  /*97a0*/  ISETP.GT.U32.AND P3, PT, R0, R18, PT ;  /* 0x000000120000720c */ /* 0x000fc60003f64070 */
[----:B------:R1:W-:Y:S04]  /*97b0*/  STL [R1+0xd0], R4 ;  /* 0x0000d00401007387 */ /* 0x0003e80000100800 */
[----:B------:R-:W4:Y:S06]  /*97c0*/  LDL.LU R22, [R1+0x1cc] ;  /* 0x0001cc0001167983 */ /* 0x000f2c0000300800 */
[----:B------:R-:W-:-:S05]  /*97d0*/  @!P3 IMAD.IADD R18, R18, 0x1, -R0 ;  /* 0x000000011212b824 */ /* 0x000fca00078e0a00 */
[----:B------:R-:W-:Y:S01]  /*97e0*/  ISETP.GT.U32.AND P6, PT, R0, R18, PT ;  /* 0x000000120000720c */ /* 0x000fe20003fc4070 */
[----:B------:R-:W-:-:S12]  /*97f0*/  @!P2 IMAD.MOV R2, RZ, RZ, -R2 ;  /* 0x000000ffff02a224 */ /* 0x000fd800078e0a02 */
[----:B------:R-:W-:Y:S01]  /*9800*/  @!P6 IMAD.IADD R18, R18, 0x1, -R0 ;  /* 0x000000011212e824 */ /* 0x000fe200078e0a00 */
[----:B--2---:R-:W-:Y:S02]  /*9810*/  IABS R19, R21 ;  /* 0x0000001500137213 */ /* 0x004fe40000000000 */
[----:B------:R-:W-:Y:S02]  /*9820*/  ISETP.GE.AND P0, PT, R21, RZ, PT ;  /* 0x000000ff1500720c */ /* 0x000fe40003f06270 */
[----:B------:R-:W2:Y:S04]  /*9830*/  LDL.LU R21, [R1+0x1d0] ;  /* 0x0001d00001157983 */ /* 0x000ea80000300800 */
[----:B------:R0:W-:Y:S01]  /*9840*/  STL [R1+0xd4], R2 ;  /* 0x0000d40201007387 */ /* 0x0001e20000100800 */
[----:B---3--:R-:W-:-:S02]  /*9850*/  IABS R12, R3 ;  /* 0x00000003000c7213 */ /* 0x008fc40000000000 */
[----:B------:R-:W-:Y:S02]  /*9860*/  ISETP.GE.AND P6, PT, R3, RZ, PT ;  /* 0x000000ff0300720c */ /* 0x000fe40003fc6270 */
[----:B------:R-:W3:Y:S01]  /*9870*/  LDL.LU R3, [R1+0x1d4] ;  /* 0x0001d40001037983 */ /* 0x000ee20000300800 */
[----:B------:R-:W-:-:S04]  /*9880*/  IMAD.HI.U32 R9, R10, R19, RZ ;  /* 0x000000130a097227 */ /* 0x000fc800078e00ff */
[----:B------:R-:W-:-:S04]  /*9890*/  IMAD.MOV R9, RZ, RZ, -R9 ;  /* 0x000000ffff097224 */ /* 0x000fc800078e0a09 */
[----:B------:R-:W-:Y:S01]  /*98a0*/  IMAD R19, R0, R9, R19 ;  /* 0x0000000900137224 */ /* 0x000fe200078e0213 */
[----:B------:R-:W-:-:S04]  /*98b0*/  IABS R11, R25 ;  /* 0x00000019000b7213 */ /* 0x000fc80000000000 */
[----:B------:R-:W-:Y:S01]  /*98c0*/  ISETP.GT.U32.AND P5, PT, R0, R19, PT ;  /* 0x000000130000720c */ /* 0x000fe20003fa4070 */
[----:B0-----:R-:W-:Y:S01]  /*98d0*/  IMAD.HI.U32 R8, R10, R12, RZ ;  /* 0x0000000c0a087227 */ /* 0x001fe200078e00ff */
[----:B------:R-:W-:-:S03]  /*98e0*/  ISETP.GT.U32.AND P3, PT, R0, R5, PT ;  /* 0x000000050000720c */ /* 0x000fc60003f64070 */
[----:B------:R-:W-:-:S04]  /*98f0*/  IMAD.HI.U32 R6, R10, R11, RZ ;  /* 0x0000000b0a067227 */ /* 0x000fc800078e00ff */
[----:B------:R-:W-:Y:S02]  /*9900*/  IMAD.MOV R6, RZ, RZ, -R6 ;  /* 0x000000ffff067224 */ /* 0x000fe400078e0a06 */
[----:B------:R-:W-:Y:S02]  /*9910*/  IMAD.MOV R8, RZ, RZ, -R8 ;  /* 0x000000ffff087224 */ /* 0x000fe400078e0a08 */
[C---:B------:R-:W-:Y:S02]  /*9920*/  IMAD R11, R0.reuse, R6, R11 ;  /* 0x00000006000b7224 */ /* 0x040fe400078e020b */
[----:B------:R-:W-:Y:S02]  /*9930*/  @!P5 IMAD.IADD R19, R19, 0x1, -R0 ;  /* 0x000000011313d824 */ /* 0x000fe400078e0a00 */
[----:B------:R-:W-:-:S03]  /*9940*/  IMAD R12, R0, R8, R12 ;  /* 0x00000008000c7224 */ /* 0x000fc600078e020c */
[C---:B------:R-:W-:Y:S01]  /*9950*/  ISETP.GT.U32.AND P5, PT, R0.reuse, R19, PT ;  /* 0x000000130000720c */ /* 0x040fe20003fa4070 */
[----:B------:R-:W-:Y:S01]  /*9960*/  @!P3 IMAD.IADD R5, R5, 0x1, -R0 ;  /* 0x000000010505b824 */ /* 0x000fe200078e0a00 */
[C---:B------:R-:W-:Y:S02]  /*9970*/  ISETP.GT.U32.AND P2, PT, R0.reuse, R12, PT ;  /* 0x0000000c0000720c */ /* 0x040fe40003f44070 */
[----:B------:R-:W-:Y:S01]  /*9980*/  ISETP.GT.U32.AND P3, PT, R0, R11, PT ;  /* 0x0000000b0000720c */ /* 0x000fe20003f64070 */
[----:B------:R-:W-:-:S08]  /*9990*/  @!P4 IMAD.MOV R5, RZ, RZ, -R5 ;  /* 0x000000ffff05c224 */ /* 0x000fd000078e0a05 */
[--C-:B------:R-:W-:Y:S02]  /*99a0*/  @!P5 IMAD.IADD R19, R19, 0x1, -R0.reuse ;  /* 0x000000011313d824 */ /* 0x100fe400078e0a00 */
[--C-:B------:R-:W-:Y:S02]  /*99b0*/  @!P2 IMAD.IADD R12, R12, 0x1, -R0.reuse ;  /* 0x000000010c0ca824 */ /* 0x100fe400078e0a00 */
[----:B------:R-:W-:Y:S01]  /*99c0*/  @!P3 IMAD.IADD R11, R11, 0x1, -R0 ;  /* 0x000000010b0bb824 */ /* 0x000fe200078e0a00 */
[----:B------:R-:W-:Y:S02]  /*99d0*/  ISETP.GE.AND P4, PT, R25, RZ, PT ;  /* 0x000000ff1900720c */ /* 0x000fe40003f86270 */
[----:B------:R-:W-:Y:S01]  /*99e0*/  ISETP.GT.U32.AND P2, PT, R0, R12, PT ;  /* 0x0000000c0000720c */ /* 0x000fe20003f44070 */
[----:B------:R-:W3:Y:S01]  /*99f0*/  LDL.LU R25, [R1+0x1d8] ;  /* 0x0001d80001197983 */ /* 0x000ee20000300800 */
[----:B-----5:R-:W-:-:S05]  /*9a00*/  IABS R6, R24 ;  /* 0x0000001800067213 */ /* 0x020fca0000000000 */
[----:B-1----:R-:W-:-:S04]  /*9a10*/  IMAD.HI.U32 R4, R10, R6, RZ ;  /* 0x000000060a047227 */ /* 0x002fc800078e00ff */
[----:B------:R-:W-:-:S04]  /*9a20*/  IMAD.MOV R4, RZ, RZ, -R4 ;  /* 0x000000ffff047224 */ /* 0x000fc800078e0a04 */
[----:B------:R-:W-:-:S05]  /*9a30*/  IMAD R6, R0, R4, R6 ;  /* 0x0000000400067224 */ /* 0x000fca00078e0206 */
[C---:B------:R-:W-:Y:S02]  /*9a40*/  ISETP.GT.U32.AND P5, PT, R0.reuse, R6, PT ;  /* 0x000000060000720c */ /* 0x040fe40003fa4070 */
[----:B------:R-:W-:Y:S02]  /*9a50*/  IABS R8, R23 ;  /* 0x0000001700087213 */ /* 0x000fe40000000000 */
[----:B------:R-:W-:-:S03]  /*9a60*/  ISETP.GT.U32.AND P3, PT, R0, R11, PT ;  /* 0x0000000b0000720c */ /* 0x000fc60003f64070 */
[----:B------:R-:W-:-:S04]  /*9a70*/  IMAD.HI.U32 R2, R10, R8, RZ ;  /* 0x000000080a027227 */ /* 0x000fc800078e00ff */
[----:B------:R-:W-:Y:S02]  /*9a80*/  IMAD.MOV R2, RZ, RZ, -R2 ;  /* 0x000000ffff027224 */ /* 0x000fe400078e0a02 */
[----:B------:R-:W-:Y:S02]  /*9a90*/  @!P5 IMAD.IADD R6, R6, 0x1, -R0 ;  /* 0x000000010606d824 */ /* 0x000fe400078e0a00 */
[C---:B------:R-:W-:Y:S02]  /*9aa0*/  IMAD R8, R0.reuse, R2, R8 ;  /* 0x0000000200087224 */ /* 0x040fe400078e0208 */
[----:B------:R-:W-:Y:S01]  /*9ab0*/  @!P1 IMAD.MOV R18, RZ, RZ, -R18 ;  /* 0x000000ffff129224 */ /* 0x000fe200078e0a12 */
[----:B------:R-:W-:Y:S01]  /*9ac0*/  ISETP.GT.U32.AND P1, PT, R0, R6, PT ;  /* 0x000000060000720c */ /* 0x000fe20003f24070 */
[--C-:B------:R-:W-:Y:S01]  /*9ad0*/  @!P2 IMAD.IADD R12, R12, 0x1, -R0.reuse ;  /* 0x000000010c0ca824 */ /* 0x100fe200078e0a00 */
[----:B------:R-:W-:Y:S01]  /*9ae0*/  ISETP.GT.U32.AND P2, PT, R0, R8, PT ;  /* 0x000000080000720c */ /* 0x000fe20003f44070 */
[----:B------:R-:W-:Y:S01]  /*9af0*/  @!P3 IMAD.IADD R11, R11, 0x1, -R0 ;  /* 0x000000010b0bb824 */ /* 0x000fe200078e0a00 */
[----:B------:R-:W-:Y:S01]  /*9b00*/  ISETP.GE.AND P3, PT, R24, RZ, PT ;  /* 0x000000ff1800720c */ /* 0x000fe20003f66270 */
[----:B------:R-:W-:Y:S01]  /*9b10*/  @!P0 IMAD.MOV R19, RZ, RZ, -R19 ;  /* 0x000000ffff138224 */ /* 0x000fe200078e0a13 */
[----:B------:R0:W-:Y:S01]  /*9b20*/  STL [R1+0xcc], R5 ;  /* 0x0000cc0501007387 */ /* 0x0001e20000100800 */
[----:B------:R-:W-:-:S02]  /*9b30*/  @!P6 IMAD.MOV R12, RZ, RZ, -R12 ;  /* 0x000000ffff0ce224 */ /* 0x000fc400078e0a0c */
[----:B------:R-:W-:Y:S01]  /*9b40*/  @!P4 IMAD.MOV R11, RZ, RZ, -R11 ;  /* 0x000000ffff0bc224 */ /* 0x000fe200078e0a0b */
[----:B------:R-:W5:Y:S03]  /*9b50*/  LDL.LU R24, [R1+0x1dc] ;  /* 0x0001dc0001187983 */ /* 0x000f660000300800 */
[--C-:B------:R-:W-:Y:S02]  /*9b60*/  @!P1 IMAD.IADD R6, R6, 0x1, -R0.reuse ;  /* 0x0000000106069824 */ /* 0x100fe400078e0a00 */
[----:B------:R-:W-:Y:S01]  /*9b70*/  @!P2 IMAD.IADD R8, R8, 0x1, -R0 ;  /* 0x000000010808a824 */ /* 0x000fe200078e0a00 */
[----:B------:R-:W-:Y:S01]  /*9b80*/  ISETP.GE.AND P2, PT, R23, RZ, PT ;  /* 0x000000ff1700720c */ /* 0x000fe20003f46270 */
[----:B------:R-:W-:Y:S01]  /*9b90*/  @!P3 IMAD.MOV R6, RZ, RZ, -R6 ;  /* 0x000000ffff06b224 */ /* 0x000fe200078e0a06 */
[----:B------:R-:W5:Y:S04]  /*9ba0*/  LDL.LU R23, [R1+0x1e0] ;  /* 0x0001e00001177983 */ /* 0x000f680000300800 */
[----:B------:R-:W-:Y:S04]  /*9bb0*/  STL [R1+0x527c], R18 ;  /* 0x00527c1201007387 */ /* 0x000fe80000100800 */
[----:B------:R-:W-:Y:S04]  /*9bc0*/  STL [R1+0x5280], R19 ;  /* 0x0052801301007387 */ /* 0x000fe80000100800 */
[----:B------:R-:W-:Y:S04]  /*9bd0*/  STL [R1+0x98], R12 ;  /* 0x0000980c01007387 */ /* 0x000fe80000100800 */
[----:B------:R1:W-:Y:S04]  /*9be0*/  STL [R1+0xb8], R11 ;  /* 0x0000b80b01007387 */ /* 0x0003e80000100800 */
[----:B------:R1:W-:Y:S01]  /*9bf0*/  STL [R1+0xbc], R6 ;  /* 0x0000bc0601007387 */ /* 0x0003e20000100800 */
[----:B----4-:R-:W-:-:S05]  /*9c00*/  IABS R7, R26 ;  /* 0x0000001a00077213 */ /* 0x010fca0000000000 */
[----:B0-----:R-:W-:-:S04]  /*9c10*/  IMAD.HI.U32 R5, R10, R7, RZ ;  /* 0x000000070a057227 */ /* 0x001fc800078e00ff */
[----:B------:R-:W-:-:S04]  /*9c20*/  IMAD.MOV R5, RZ, RZ, -R5 ;  /* 0x000000ffff057224 */ /* 0x000fc800078e0a05 */
[----:B------:R-:W-:Y:S01]  /*9c30*/  IMAD R7, R0, R5, R7 ;  /* 0x0000000500077224 */ /* 0x000fe200078e0207 */
[----:B--2---:R-:W-:Y:S02]  /*9c40*/  IABS R2, R21 ;  /* 0x0000001500027213 */ /* 0x004fe40000000000 */
[----:B------:R-:W-:Y:S02]  /*9c50*/  ISETP.GE.AND P3, PT, R21, RZ, PT ;  /* 0x000000ff1500720c */ /* 0x000fe40003f66270 */
[----:B------:R-:W2:Y:S01]  /*9c60*/  LDL.LU R21, [R1+0x1e4] ;  /* 0x0001e40001157983 */ /* 0x000ea20000300800 */
[----:B------:R-:W-:-:S04]  /*9c70*/  IMAD.HI.U32 R9, R10, R2, RZ ;  /* 0x000000020a097227 */ /* 0x000fc800078e00ff */
[----:B------:R-:W-:-:S04]  /*9c80*/  IMAD.MOV R9, RZ, RZ, -R9 ;  /* 0x000000ffff097224 */ /* 0x000fc800078e0a09 */
[----:B------:R-:W-:-:S05]  /*9c90*/  IMAD R2, R0, R9, R2 ;  /* 0x0000000900027224 */ /* 0x000fca00078e0202 */
[----:B------:R-:W-:-:S13]  /*9ca0*/  ISETP.GT.U32.AND P1, PT, R0, R2, PT ;  /* 0x000000020000720c */ /* 0x000fda0003f24070 */
[----:B------:R-:W-:Y:S01]  /*9cb0*/  @!P1 IMAD.IADD R2, R2, 0x1, -R0 ;  /* 0x0000000102029824 */ /* 0x000fe200078e0a00 */
[----:B---3--:R-:W-:Y:S02]  /*9cc0*/  IABS R5, R3 ;  /* 0x0000000300057213 */ /* 0x008fe40000000000 */
[----:B------:R-:W-:Y:S02]  /*9cd0*/  ISETP.GE.AND P1, PT, R3, RZ, PT ;  /* 0x000000ff0300720c */ /* 0x000fe40003f26270 */
[----:B------:R-:W3:Y:S01]  /*9ce0*/  LDL.LU R3, [R1+0x1e8] ;  /* 0x0001e80001037983 */ /* 0x000ee20000300800 */
[----:B------:R-:W-:Y:S02]  /*9cf0*/  IABS R4, R22 ;  /* 0x0000001600047213 */ /* 0x000fe40000000000 */
[----:B------:R-:W-:-:S03]  /*9d00*/  ISETP.GT.U32.AND P5, PT, R0, R7, PT ;  /* 0x000000070000720c */ /* 0x000fc60003fa4070 */
[----:B------:R-:W-:-:S04]  /*9d10*/  IMAD.HI.U32 R20, R10, R4, RZ ;  /* 0x000000040a147227 */ /* 0x000fc800078e00ff */
[----:B------:R-:W-:-:S04]  /*9d20*/  IMAD.MOV R20, RZ, RZ, -R20 ;  /* 0x000000ffff147224 */ /* 0x000fc800078e0a14 */
[----:B------:R-:W-:Y:S02]  /*9d30*/  IMAD R4, R0, R20, R4 ;  /* 0x0000001400047224 */ /* 0x000fe400078e0204 */
[----:B------:R-:W-:-:S03]  /*9d40*/  @!P5 IMAD.IADD R7, R7, 0x1, -R0 ;  /* 0x000000010707d824 */ /* 0x000fc600078e0a00 */
[----:B------:R-:W-:Y:S01]  /*9d50*/  ISETP.GT.U32.AND P6, PT, R0, R4, PT ;  /* 0x000000040000720c */ /* 0x000fe20003fc4070 */
[----:B------:R-:W-:Y:S01]  /*9d60*/  IMAD.HI.U32 R9, R10, R5, RZ ;  /* 0x000000050a097227 */ /* 0x000fe200078e00ff */
[----:B------:R-:W-:-:S03]  /*9d70*/  ISETP.GT.U32.AND P0, PT, R0, R7, PT ;  /* 0x000000070000720c */ /* 0x000fc60003f04070 */
[----:B------:R-:W-:Y:S01]  /*9d80*/  IMAD.MOV R9, RZ, RZ, -R9 ;  /* 0x000000ffff097224 */ /* 0x000fe200078e0a09 */
[----:B------:R-:W-:-:S03]  /*9d90*/  ISETP.GT.U32.AND P5, PT, R0, R8, PT ;  /* 0x000000080000720c */ /* 0x000fc60003fa4070 */
[----:B------:R-:W-:-:S04]  /*9da0*/  IMAD R5, R0, R9, R5 ;  /* 0x0000000900057224 */ /* 0x000fc800078e0205 */
[--C-:B------:R-:W-:Y:S02]  /*9db0*/  @!P6 IMAD.IADD R4, R4, 0x1, -R0.reuse ;  /* 0x000000010404e824 */ /* 0x100fe400078e0a00 */
[--C-:B------:R-:W-:Y:S01]  /*9dc0*/  @!P0 IMAD.IADD R7, R7, 0x1, -R0.reuse ;  /* 0x0000000107078824 */ /* 0x100fe200078e0a00 */
[C---:B------:R-:W-:Y:S02]  /*9dd0*/  ISETP.GT.U32.AND P0, PT, R0.reuse, R5, PT ;  /* 0x000000050000720c */ /* 0x040fe40003f04070 */
[----:B------:R-:W-:Y:S01]  /*9de0*/  ISETP.GT.U32.AND P6, PT, R0, R4, PT ;  /* 0x000000040000720c */ /* 0x000fe20003fc4070 */
[----:B------:R-:W-:Y:S01]  /*9df0*/  @!P5 IMAD.IADD R8, R8, 0x1, -R0 ;  /* 0x000000010808d824 */ /* 0x000fe200078e0a00 */
[----:B------:R-:W-:Y:S02]  /*9e00*/  ISETP.GE.AND P4, PT, R26, RZ, PT ;  /* 0x000000ff1a00720c */ /* 0x000fe40003f86270 */
[----:B------:R-:W-:-:S05]  /*9e10*/  IABS R20, R25 ;  /* 0x0000001900147213 */ /* 0x000fca0000000000 */
[----:B------:R-:W-:-:S04]  /*9e20*/  IMAD.HI.U32 R9, R10, R20, RZ ;  /* 0x000000140a097227 */ /* 0x000fc800078e00ff */
[----:B------:R-:W-:Y:S01]  /*9e30*/  IMAD.MOV R9, RZ, RZ, -R9 ;  /* 0x000000ffff097224 */ /* 0x000fe200078e0a09 */
[----:B------:R-:W-:Y:S01]  /*9e40*/  ISETP.GE.AND P5, PT, R22, RZ, PT ;  /* 0x000000ff1600720c */ /* 0x000fe20003fa6270 */
[----:B------:R-:W-:Y:S02]  /*9e50*/  @!P0 IMAD.IADD R5, R5, 0x1, -R0 ;  /* 0x0000000105058824 */ /* 0x000fe400078e0a00 */
[C---:B------:R-:W-:Y:S01]  /*9e60*/  IMAD R20, R0.reuse, R9, R20 ;  /* 0x0000000900147224 */ /* 0x040fe200078e0214 */
[----:B------:R-:W-:Y:S01]  /*9e70*/  ISETP.GT.U32.AND P0, PT, R0, R2, PT ;  /* 0x000000020000720c */ /* 0x000fe20003f04070 */
[----:B------:R-:W-:Y:S01]  /*9e80*/  @!P6 IMAD.IADD R4, R4, 0x1, -R0 ;  /* 0x000000010404e824 */ /* 0x000fe200078e0a00 */
[----:B------:R-:W4:Y:S02]  /*9e90*/  LDL.LU R22, [R1+0x1ec] ;  /* 0x0001ec0001167983 */ /* 0x000f240000300800 */
[----:B------:R-:W-:Y:S01]  /*9ea0*/  ISETP.GT.U32.AND P6, PT, R0, R20, PT ;  /* 0x000000140000720c */ /* 0x000fe20003fc4070 */
[----:B-1----:R-:W-:Y:S01]  /*9eb0*/  IMAD.MOV.U32 R11, RZ, RZ, R8 ;  /* 0x000000ffff0b7224 */ /* 0x002fe200078e0008 */
[----:B------:R-:W4:Y:S01]  /*9ec0*/  LDL.LU R26, [R1+0x1f0] ;  /* 0x0001f000011a7983 */ /* 0x000f220000300800 */
[----:B------:R-:W-:-:S02]  /*9ed0*/  IMAD.MOV.U32 R9, RZ, RZ, R4 ;  /* 0x000000ffff097224 */ /* 0x000fc400078e0004 */
[----:B------:R-:W-:Y:S02]  /*9ee0*/  @!P2 IMAD.MOV R11, RZ, RZ, -R11 ;  /* 0x000000ffff0ba224 */ /* 0x000fe400078e0a0b */
[----:B------:R-:W-:Y:S02]  /*9ef0*/  @!P4 IMAD.MOV R7, RZ, RZ, -R7 ;  /* 0x000000ffff07c224 */ /* 0x000fe400078e0a07 */
[----:B------:R-:W-:Y:S01]  /*9f00*/  @!P5 IMAD.MOV R9, RZ, RZ, -R9 ;  /* 0x000000ffff09d224 */ /* 0x000fe200078e0a09 */
[----:B------:R-:W-:Y:S01]  /*9f10*/  ISETP.GT.U32.AND P2, PT, R0, R5, PT ;  /* 0x000000050000720c */ /* 0x000fe20003f44070 */
[----:B------:R0:W-:Y:S01]  /*9f20*/  STL [R1+0xa8], R11 ;  /* 0x0000a80b01007387 */ /* 0x0001e20000100800 */
[----:B------:R-:W-:Y:S01]  /*9f30*/  ISETP.GE.AND P4, PT, R25, RZ, PT ;  /* 0x000000ff1900720c */ /* 0x000fe20003f86270 */
[--C-:B------:R-:W-:Y:S02]  /*9f40*/  @!P0 IMAD.IADD R2, R2, 0x1, -R0.reuse ;  /* 0x0000000102028824 */ /* 0x100fe400078e0a00 */
[----:B------:R-:W-:Y:S01]  /*9f50*/  STL [R1+0xac], R7 ;  /* 0x0000ac0701007387 */ /* 0x000fe20000100800 */
[----:B------:R-:W-:-:S03]  /*9f60*/  @!P6 IMAD.IADD R20, R20, 0x1, -R0 ;  /* 0x000000011414e824 */ /* 0x000fc600078e0a00 */
[----:B------:R-:W-:Y:S01]  /*9f70*/  STL [R1+0xb0], R9 ;  /* 0x0000b00901007387 */ /* 0x000fe20000100800 */
[----:B------:R-:W-:-:S03]  /*9f80*/  IMAD.MOV.U32 R13, RZ, RZ, R2 ;  /* 0x000000ffff0d7224 */ /* 0x000fc600078e0002 */
[----:B------:R-:W4:Y:S01]  /*9f90*/  LDL.LU R25, [R1+0x1f4] ;  /* 0x0001f40001197983 */ /* 0x000f220000300800 */
[----:B------:R-:W-:Y:S02]  /*9fa0*/  @!P3 IMAD.MOV R13, RZ, RZ, -R13 ;  /* 0x000000ffff0db224 */ /* 0x000fe400078e0a0d */
[----:B------:R-:W-:Y:S01]  /*9fb0*/  @!P2 IMAD.IADD R5, R5, 0x1, -R0 ;  /* 0x000000010505a824 */ /* 0x000fe200078e0a00 */
[----:B-----5:R-:W-:-:S05]  /*9fc0*/  IABS R12, R23 ;  /* 0x00000017000c7213 */ /* 0x020fca0000000000 */
[----:B------:R-:W-:-:S04]  /*9fd0*/  IMAD.HI.U32 R4, R10, R12, RZ ;  /* 0x0000000c0a047227 */ /* 0x000fc800078e00ff */
[----:B------:R-:W-:-:S04]  /*9fe0*/  IMAD.MOV R4, RZ, RZ, -R4 ;  /* 0x000000ffff047224 */ /* 0x000fc800078e0a04 */
[----:B------:R-:W-:Y:S01]  /*9ff0*/  IMAD R12, R0, R4, R12 ;  /* 0x00000004000c7224 */ /* 0x000fe200078e020c */
[----:B------:R-:W-:Y:S02]  /*a000*/  IABS R6, R24 ;  /* 0x0000001800067213 */ /* 0x000fe40000000000 */
[----:B------:R-:W-:Y:S02]  /*a010*/  ISETP.GE.AND P5, PT, R24, RZ, PT ;  /* 0x000000ff1800720c */ /* 0x000fe40003fa6270 */
[----:B--2---:R-:W-:Y:S02]  /*a020*/  ISETP.GE.AND P6, PT, R21, RZ, PT ;  /* 0x000000ff1500720c */ /* 0x004fe40003fc6270 */
[----:B0-----:R-:W-:Y:S02]  /*a030*/  IABS R11, R21 ;  /* 0x00000015000b7213 */ /* 0x001fe40000000000 */
[----:B------:R-:W2:Y:S04]  /*a040*/  LDL.LU R21, [R1+0x218] ;  /* 0x0002180001157983 */ /* 0x000ea80000300800 */
[----:B------:R0:W-:Y:S04]  /*a050*/  STL [R1+0xa4], R13 ;  /* 0x0000a40d01007387 */ /* 0x0001e80000100800 */
[----:B------:R-:W5:Y:S01]  /*a060*/  LDL.LU R24, [R1+0x21c] ;  /* 0x00021c0001187983 */ /* 0x000f620000300800 */
[----:B0-----:R-:W-:-:S04]  /*a070*/  IMAD.MOV.U32 R13, RZ, RZ, R5 ;  /* 0x000000ffff0d7224 */ /* 0x001fc800078e0005 */
[----:B------:R-:W-:Y:S01]  /*a080*/  @!P1 IMAD.MOV R13, RZ, RZ, -R13 ;  /* 0x000000ffff0d9224 */ /* 0x000fe200078e0a0d */
[----:B------:R-:W-:-:S04]  /*a090*/  ISETP.GT.U32.AND P1, PT, R0, R12, PT ;  /* 0x0000000c0000720c */ /* 0x000fc80003f24070 */
[----:B------:R0:W-:Y:S09]  /*a0a0*/  STL [R1+0xa0], R13 ;  /* 0x0000a00d01007387 */ /* 0x0001f20000100800 */
[----:B------:R-:W-:Y:S01]  /*a0b0*/  @!P1 IMAD.IADD R12, R12, 0x1, -R0 ;  /* 0x000000010c0c9824 */ /* 0x000fe200078e0a00 */
[----:B---3--:R-:W-:-:S02]  /*a0c0*/  IABS R4, R3 ;  /* 0x0000000300047213 */ /* 0x008fc40000000000 */
[----:B------:R-:W-:Y:S02]  /*a0d0*/  ISETP.GE.AND P1, PT, R3, RZ, PT ;  /* 0x000000ff0300720c */ /* 0x000fe40003f26270 */
[----:B------:R-:W3:Y:S01]  /*a0e0*/  LDL.LU R3, [R1+0x220] ;  /* 0x0002200001037983 */ /* 0x000ee20000300800 */
[----:B------:R-:W-:-:S04]  /*a0f0*/  IMAD.HI.U32 R8, R10, R6, RZ ;  /* 0x000000060a087227 */ /* 0x000fc800078e00ff */
[----:B------:R-:W-:-:S04]  /*a100*/  IMAD.MOV R8, RZ, RZ, -R8 ;  /* 0x000000ffff087224 */ /* 0x000fc800078e0a08 */
[----:B------:R-:W-:-:S05]  /*a110*/  IMAD R8, R0, R8, R6 ;  /* 0x0000000800087224 */ /* 0x000fca00078e0206 */
[----:B------:R-:W-:Y:S01]  /*a120*/  ISETP.GT.U32.AND P2, PT, R0, R8, PT ;  /* 0x000000080000720c */ /* 0x000fe20003f44070 */
[----:B------:R-:W-:-:S12]  /*a130*/  IMAD.HI.U32 R2, R10, R4, RZ ;  /* 0x000000040a027227 */ /* 0x000fd800078e00ff */
[----:B------:R-:W-:-:S05]  /*a140*/  @!P2 IMAD.IADD R8, R8, 0x1, -R0 ;  /* 0x000000010808a824 */ /* 0x000fca00078e0a00 */
[C---:B------:R-:W-:Y:S01]  /*a150*/  ISETP.GT.U32.AND P2, PT, R0.reuse, R8, PT ;  /* 0x000000080000720c */ /* 0x040fe20003f44070 */
[----:B------:R-:W-:Y:S01]  /*a160*/  IMAD.MOV R2, RZ, RZ, -R2 ;  /* 0x000000ffff027224 */ /* 0x000fe200078e0a02 */
[----:B------:R-:W-:-:S03]  /*a170*/  ISETP.GT.U32.AND P3, PT, R0, R20, PT ;  /* 0x000000140000720c */ /* 0x000fc60003f64070 */
[----:B------:R-:W-:-:S08]  /*a180*/  IMAD R4, R0, R2, R4 ;  /* 0x0000000200047224 */ /* 0x000fd000078e0204 */
[----:B------:R-:W-:Y:S01]  /*a190*/  @!P2 IMAD.IADD R8, R8, 0x1, -R0 ;  /* 0x000000010808a824 */ /* 0x000fe200078e0a00 */
[----:B------:R-:W-:Y:S01]  /*a1a0*/  ISETP.GT.U32.AND P2, PT, R0, R4, PT ;  /* 0x000000040000720c */ /* 0x000fe20003f44070 */
[----:B------:R-:W-:-:S04]  /*a1b0*/  IMAD.HI.U32 R9, R10, R11, RZ ;  /* 0x0000000b0a097227 */ /* 0x000fc800078e00ff */
[----:B------:R-:W-:Y:S02]  /*a1c0*/  @!P3 IMAD.IADD R20, R20, 0x1, -R0 ;  /* 0x000000011414b824 */ /* 0x000fe400078e0a00 */
[----:B------:R-:W-:Y:S02]  /*a1d0*/  IMAD.MOV R5, RZ, RZ, -R9 ;  /* 0x000000ffff057224 */ /* 0x000fe400078e0a09 */
[----:B0-----:R-:W-:-:S04]  /*a1e0*/  IMAD.MOV.U32 R13, RZ, RZ, R20 ;  /* 0x000000ffff0d7224 */ /* 0x001fc800078e0014 */
[----:B------:R-:W-:Y:S02]  /*a1f0*/  @!P2 IMAD.IADD R4, R4, 0x1, -R0 ;  /* 0x000000010404a824 */ /* 0x000fe400078e0a00 */
[C---:B------:R-:W-:Y:S02]  /*a200*/  IMAD R11, R0.reuse, R5, R11 ;  /* 0x00000005000b7224 */ /* 0x040fe400078e020b */
[----:B------:R-:W-:Y:S01]  /*a210*/  @!P4 IMAD.MOV R13, RZ, RZ, -R13 ;  /* 0x000000ffff0dc224 */ /* 0x000fe200078e0a0d */
[C---:B------:R-:W-:Y:S02]  /*a220*/  ISETP.GT.U32.AND P2, PT, R0.reuse, R4, PT ;  /* 0x000000040000720c */ /* 0x040fe40003f44070 */
[----:B----4-:R-:W-:Y:S02]  /*a230*/  IABS R6, R22 ;  /* 0x0000001600067213 */ /* 0x010fe40000000000 */
[----:B------:R-:W-:Y:S01]  /*a240*/  ISETP.GT.U32.AND P3, PT, R0, R11, PT ;  /* 0x0000000b0000720c */ /* 0x000fe20003f64070 */
[----:B------:R-:W-:Y:S01]  /*a250*/  STL [R1+0x90], R13 ;  /* 0x0000900d01007387 */ /* 0x000fe20000100800 */
[----:B------:R-:W-:Y:S01]  /*a260*/  ISETP.GE.AND P0, PT, R23, RZ, PT ;  /* 0x000000ff1700720c */ /* 0x000fe20003f06270 */
[----:B------:R-:W-:-:S02]  /*a270*/  IMAD.HI.U32 R5, R10, R6, RZ ;  /* 0x000000060a057227 */ /* 0x000fc400078e00ff */
[----:B------:R-:W4:Y:S02]  /*a280*/  LDL.LU R23, [R1+0x224] ;  /* 0x0002240001177983 */ /* 0x000f240000300800 */
[----:B------:R-:W-:Y:S02]  /*a290*/  @!P5 IMAD.MOV R8, RZ, RZ, -R8 ;  /* 0x000000ffff08d224 */ /* 0x000fe400078e0a08 */
[----:B------:R-:W-:Y:S02]  /*a2a0*/  IMAD.MOV R5, RZ, RZ, -R5 ;  /* 0x000000ffff057224 */ /* 0x000fe400078e0a05 */
[----:B------:R-:W-:Y:S01]  /*a2b0*/  @!P2 IMAD.IADD R4, R4, 0x1, -R0 ;  /* 0x000000010404a824 */ /* 0x000fe200078e0a00 */
[----:B------:R5:W-:Y:S01]  /*a2c0*/  STL [R1+0x94], R8 ;  /* 0x0000940801007387 */ /* 0x000be20000100800 */
[----:B------:R-:W-:Y:S01]  /*a2d0*/  IMAD R6, R0, R5, R6 ;  /* 0x0000000500067224 */ /* 0x000fe200078e0206 */
[----:B------:R-:W-:Y:S02]  /*a2e0*/  ISETP.GE.AND P2, PT, R22, RZ, PT ;  /* 0x000000ff1600720c */ /* 0x000fe40003f46270 */
[----:B------:R-:W4:Y:S01]  /*a2f0*/  LDL.LU R22, [R1+0x228] ;  /* 0x0002280001167983 */ /* 0x000f220000300800 */
[----:B------:R-:W-:-:S03]  /*a300*/  @!P3 IMAD.IADD R11, R11, 0x1, -R0 ;  /* 0x000000010b0bb824 */ /* 0x000fc600078e0a00 */
[----:B------:R-:W4:Y:S01]  /*a310*/  LDL.LU R28, [R1+0x22c] ;  /* 0x00022c00011c7983 */ /* 0x000f220000300800 */
[C---:B------:R-:W-:Y:S02]  /*a320*/  ISETP.GT.U32.AND P3, PT, R0.reuse, R12, PT ;  /* 0x0000000c0000720c */ /* 0x040fe40003f64070 */
[C---:B------:R-:W-:Y:S01]  /*a330*/  ISETP.GT.U32.AND P4, PT, R0.reuse, R11, PT ;  /* 0x0000000b0000720c */ /* 0x040fe20003f84070 */
[----:B------:R-:W-:Y:S01]  /*a340*/  @!P1 IMAD.MOV R4, RZ, RZ, -R4 ;  /* 0x000000ffff049224 */ /* 0x000fe200078e0a04 */
[----:B------:R-:W-:-:S09]  /*a350*/  ISETP.GT.U32.AND P5, PT, R0, R6, PT ;  /* 0x000000060000720c */ /* 0x000fd20003fa4070 */
[--C-:B------:R-:W-:Y:S02]  /*a360*/  @!P3 IMAD.IADD R12, R12, 0x1, -R0.reuse ;  /* 0x000000010c0cb824 */ /* 0x100fe400078e0a00 */
[----:B------:R-:W-:Y:S02]  /*a370*/  @!P4 IMAD.IADD R11, R11, 0x1, -R0 ;  /* 0x000000010b0bc824 */ /* 0x000fe400078e0a00 */
[----:B------:R-:W-:Y:S02]  /*a380*/  @!P0 IMAD.MOV R12, RZ, RZ, -R12 ;  /* 0x000000ffff0c8224 */ /* 0x000fe400078e0a0c */
[----:B------:R-:W-:Y:S01]  /*a390*/  @!P6 IMAD.MOV R11, RZ, RZ, -R11 ;  /* 0x000000ffff0be224 */ /* 0x000fe200078e0a0b */
[----:B------:R-:W-:Y:S01]  /*a3a0*/  IABS R7, R26 ;  /* 0x0000001a00077213 */ /* 0x000fe20000000000 */
[----:B------:R-:W-:Y:S01]  /*a3b0*/  @!P5 IMAD.IADD R6, R6, 0x1, -R0 ;  /* 0x000000010606d824 */ /* 0x000fe200078e0a00 */
[----:B------:R-:W-:Y:S01]  /*a3c0*/  STL [R1+0x6c], R12 ;  /* 0x00006c0c01007387 */ /* 0x000fe20000100800 */
[----:B------:R-:W-:-:S03]  /*a3d0*/  ISETP.GE.AND P5, PT, R26, RZ, PT ;  /* 0x000000ff1a00720c */ /* 0x000fc60003fa6270 */
[----:B------:R-:W-:Y:S04]  /*a3e0*/  STL [R1+0x88], R11 ;  /* 0x0000880b01007387 */ /* 0x000fe80000100800 */
[----:B------:R0:W-:Y:S04]  /*a3f0*/  STL [R1+0x8c], R4 ;  /* 0x00008c0401007387 */ /* 0x0001e80000100800 */
[----:B------:R-:W4:Y:S01]  /*a400*/  LDL.LU R26, [R1+0x230] ;  /* 0x00023000011a7983 */ /* 0x000f220000300800 */
[----:B--2---:R-:W-:-:S05]  /*a410*/  IABS R5, R21 ;  /* 0x0000001500057213 */ /* 0x004fca0000000000 */
[----:B------:R-:W-:-:S04]  /*a420*/  IMAD.HI.U32 R20, R10, R5, RZ ;  /* 0x000000050a147227 */ /* 0x000fc800078e00ff */
[----:B------:R-:W-:-:S04]  /*a430*/  IMAD.MOV R20, RZ, RZ, -R20 ;  /* 0x000000ffff147224 */ /* 0x000fc800078e0a14 */
[----:B------:R-:W-:-:S05]  /*a440*/  IMAD R5, R0, R20, R5 ;  /* 0x0000001400057224 */ /* 0x000fca00078e0205 */
[----:B------:R-:W-:-:S13]  /*a450*/  ISETP.GT.U32.AND P1, PT, R0, R5, PT ;  /* 0x000000050000720c */ /* 0x000fda0003f24070 */
[----:B------:R-:W-:Y:S01]  /*a460*/  @!P1 IMAD.IADD R5, R5, 0x1, -R0 ;  /* 0x0000000105059824 */ /* 0x000fe200078e0a00 */
[----:B---3--:R-:W-:Y:S02]  /*a470*/  IABS R20, R3 ;  /* 0x0000000300147213 */ /* 0x008fe40000000000 */
[----:B------:R-:W-:Y:S02]  /*a480*/  ISETP.GE.AND P1, PT, R3, RZ, PT ;  /* 0x000000ff0300720c */ /* 0x000fe40003f26270 */
[----:B------:R-:W2:Y:S01]  /*a490*/  LDL.LU R3, [R1+0x234] ;  /* 0x0002340001037983 */ /* 0x000ea20000300800 */
[----:B------:R-:W-:Y:S01]  /*a4a0*/  IMAD.HI.U32 R2, R10, R7, RZ ;  /* 0x000000070a027227 */ /* 0x000fe200078e00ff */
[----:B------:R-:W-:-:S03]  /*a4b0*/  IABS R9, R25 ;  /* 0x0000001900097213 */ /* 0x000fc60000000000 */
[----:B------:R-:W-:-:S04]  /*a4c0*/  IMAD.MOV R2, RZ, RZ, -R2 ;  /* 0x000000ffff027224 */ /* 0x000fc800078e0a02 */
[----:B------:R-:W-:Y:S02]  /*a4d0*/  IMAD R7, R0, R2, R7 ;  /* 0x0000000200077224 */ /* 0x000fe400078e0207 */
[----:B------:R-:W-:-:S04]  /*a4e0*/  IMAD.HI.U32 R2, R10, R9, RZ ;  /* 0x000000090a027227 */ /* 0x000fc800078e00ff */
[----:B------:R-:W-:Y:S01]  /*a4f0*/  IMAD.MOV R2, RZ, RZ, -R2 ;  /* 0x000000ffff027224 */ /* 0x000fe200078e0a02 */
[----:B------:R-:W-:-:S03]  /*a500*/  ISETP.GT.U32.AND P3, PT, R0, R7, PT ;  /* 0x000000070000720c */ /* 0x000fc60003f64070 */
[----:B------:R-:W-:-:S05]  /*a510*/  IMAD R9, R0, R2, R9 ;  /* 0x0000000200097224 */ /* 0x000fca00078e0209 */
[----:B------:R-:W-:Y:S02]  /*a520*/  ISETP.GT.U32.AND P4, PT, R0, R9, PT ;  /* 0x000000090000720c */ /* 0x000fe40003f84070 */
[----:B-----5:R-:W-:-:S03]  /*a530*/  IABS R8, R24 ;  /* 0x0000001800087213 */ /* 0x020fc60000000000 */
[----:B------:R-:W-:Y:S02]  /*a540*/  @!P3 IMAD.IADD R7, R7, 0x1, -R0 ;  /* 0x000000010707b824 */ /* 0x000fe400078e0a00 */
[----:B------:R-:W-:-:S06]  /*a550*/  IMAD.HI.U32 R2, R10, R8, RZ ;  /* 0x000000080a027227 */ /* 0x000fcc00078e00ff */
[----:B------:R-:W-:Y:S01]  /*a560*/  @!P4 IMAD.IADD R9, R9, 0x1, -R0 ;  /* 0x000000010909c824 */ /* 0x000fe200078e0a00 */
[C---:B------:R-:W-:Y:S01]  /*a570*/  ISETP.GT.U32.AND P4, PT, R0.reuse, R7, PT ;  /* 0x000000070000720c */ /* 0x040fe20003f84070 */
[----:B------:R-:W-:Y:S01]  /*a580*/  IMAD.MOV R2, RZ, RZ, -R2 ;  /* 0x000000ffff027224 */ /* 0x000fe200078e0a02 */
[----:B------:R-:W-:-:S03]  /*a590*/  ISETP.GT.U32.AND P3, PT, R0, R6, PT ;  /* 0x000000060000720c */ /* 0x000fc60003f64070 */
[C---:B------:R-:W-:Y:S01]  /*a5a0*/  IMAD R8, R0.reuse, R2, R8 ;  /* 0x0000000200087224 */ /* 0x040fe200078e0208 */
[----:B------:R-:W-:Y:S02]  /*a5b0*/  ISETP.GE.AND P6, PT, R25, RZ, PT ;  /* 0x000000ff1900720c */ /* 0x000fe40003fc6270 */
[----:B------:R-:W3:Y:S05]  /*a5c0*/  LDL.LU R25, [R1+0x238] ;  /* 0x0002380001197983 */ /* 0x000eea0000300800 */
[--C-:B------:R-:W-:Y:S01]  /*a5d0*/  @!P4 IMAD.IADD R7, R7, 0x1, -R0.reuse ;  /* 0x000000010707c824 */ /* 0x100fe200078e0a00 */
[----:B------:R-:W-:Y:S01]  /*a5e0*/  ISETP.GT.U32.AND P4, PT, R0, R8, PT ;  /* 0x000000080000720c */ /* 0x000fe20003f84070 */
[----:B------:R-:W-:Y:S01]  /*a5f0*/  @!P3 IMAD.IADD R6, R6, 0x1, -R0 ;  /* 0x000000010606b824 */ /* 0x000fe200078e0a00 */
[----:B------:R-:W-:Y:S01]  /*a600*/  ISETP.GT.U32.AND P0, PT, R0, R9, PT ;  /* 0x000000090000720c */ /* 0x000fe20003f04070 */
[----:B0-----:R-:W-:Y:S01]  /*a610*/  IMAD.HI.U32 R4, R10, R20, RZ ;  /* 0x000000140a047227 */ /* 0x001fe200078e00ff */
[----:B------:R-:W-:-:S03]  /*a620*/  ISETP.GE.AND P3, PT, R21, RZ, PT ;  /* 0x000000ff1500720c */ /* 0x000fc60003f66270 */
[----:B------:R-:W-:Y:S02]  /*a630*/  IMAD.MOV R4, RZ, RZ, -R4 ;  /* 0x000000ffff047224 */ /* 0x000fe400078e0a04 */
[----:B------:R-:W-:-:S04]  /*a640*/  IMAD.MOV.U32 R12, RZ, RZ, R7 ;  /* 0x000000ffff0c7224 */ /* 0x000fc800078e0007 */
[----:B------:R-:W-:Y:S01]  /*a650*/  @!P4 IMAD.IADD R8, R8, 0x1, -R0 ;  /* 0x000000010808c824 */ /* 0x000fe200078e0a00 */
[----:B----4-:R-:W-:Y:S01]  /*a660*/  IABS R21, R23 ;  /* 0x0000001700157213 */ /* 0x010fe20000000000 */
[----:B------:R-:W-:-:S04]  /*a670*/  IMAD R20, R0, R4, R20 ;  /* 0x0000000400147224 */ /* 0x000fc800078e0214 */
[----:B------:R-:W-:Y:S01]  /*a680*/  IMAD.HI.U32 R11, R10, R21, RZ ;  /* 0x000000150a0b7227 */ /* 0x000fe200078e00ff */
[----:B------:R-:W-:-:S03]  /*a690*/  ISETP.GT.U32.AND P4, PT, R0, R8, PT ;  /* 0x000000080000720c */ /* 0x000fc60003f84070 */
[----:B------:R-:W-:Y:S02]  /*a6a0*/  IMAD.MOV.U32 R13, RZ, RZ, R6 ;  /* 0x000000ffff0d7224 */ /* 0x000fe400078e0006 */
[----:B------:R-:W-:Y:S01]  /*a6b0*/  IMAD.MOV R7, RZ, RZ, -R11 ;  /* 0x000000ffff077224 */ /* 0x000fe200078e0a0b */
[----:B------:R-:W-:Y:S01]  /*a6c0*/  IABS R4, R28 ;  /* 0x0000001c00047213 */ /* 0x000fe20000000000 */
[----:B------:R-:W-:Y:S01]  /*a6d0*/  @!P0 IMAD.IADD R9, R9, 0x1, -R0 ;  /* 0x0000000109098824 */ /* 0x000fe200078e0a00 */
[----:B------:R-:W-:Y:S01]  /*a6e0*/  ISETP.GE.AND P0, PT, R24, RZ, PT ;  /* 0x000000ff1800720c */ /* 0x000fe20003f06270 */
[----:B------:R-:W-:Y:S01]  /*a6f0*/  @!P2 IMAD.MOV R13, RZ, RZ, -R13 ;  /* 0x000000ffff0da224 */ /* 0x000fe200078e0a0d */
[C---:B------:R-:W-:Y:S01]  /*a700*/  ISETP.GT.U32.AND P2, PT, R0.reuse, R5, PT ;  /* 0x000000050000720c */ /* 0x040fe20003f44070 */
[----:B------:R-:W-:Y:S01]  /*a710*/  IMAD R21, R0, R7, R21 ;  /* 0x0000000700157224 */ /* 0x000fe200078e0215 */
[----:B------:R-:W4:Y:S01]  /*a720*/  LDL.LU R24, [R1+0x23c] ;  /* 0x00023c0001187983 */ /* 0x000f220000300800 */
[----:B------:R-:W-:-:S04]  /*a730*/  IMAD.HI.U32 R7, R10, R4, RZ ;  /* 0x000000040a077227 */ /* 0x000fc800078e00ff */
[----:B------:R-:W-:Y:S02]  /*a740*/  IMAD.MOV R7, RZ, RZ, -R7 ;  /* 0x000000ffff077224 */ /* 0x000fe400078e0a07 */
[----:B------:R-:W-:Y:S02]  /*a750*/  @!P4 IMAD.IADD R8, R8, 0x1, -R0 ;  /* 0x000000010808c824 */ /* 0x000fe400078e0a00 */
[C---:B------:R-:W-:Y:S02]  /*a760*/  IMAD R4, R0.reuse, R7, R4 ;  /* 0x0000000700047224 */ /* 0x040fe400078e0204 */
[----:B------:R-:W-:Y:S02]  /*a770*/  @!P5 IMAD.MOV R12, RZ, RZ, -R12 ;  /* 0x000000ffff0cd224 */ /* 0x000fe400078e0a0c */
[----:B------:R-:W-:Y:S02]  /*a780*/  @!P6 IMAD.MOV R9, RZ, RZ, -R9 ;  /* 0x000000ffff09e224 */ /* 0x000fe400078e0a09 */
[----:B------:R-:W-:Y:S01]  /*a790*/  @!P0 IMAD.MOV R8, RZ, RZ, -R8 ;  /* 0x000000ffff088224 */ /* 0x000fe200078e0a08 */
[----:B------:R-:W-:Y:S01]  /*a7a0*/  ISETP.GT.U32.AND P0, PT, R0, R4, PT ;  /* 0x000000040000720c */ /* 0x000fe20003f04070 */
[----:B------:R-:W-:Y:S01]  /*a7b0*/  @!P2 IMAD.IADD R5, R5, 0x1, -R0 ;  /* 0x000000010505a824 */ /* 0x000fe200078e0a00 */
[----:B------:R-:W-:Y:S04]  /*a7c0*/  STL [R1+0x80], R13 ;  /* 0x0000800d01007387 */ /* 0x000fe80000100800 */
[----:B------:R-:W-:Y:S04]  /*a7d0*/  STL [R1+0x74], R12 ;  /* 0x0000740c01007387 */ /* 0x000fe80000100800 */
[----:B------:R0:W-:Y:S01]  /*a7e0*/  STL [R1+0x68], R9 ;  /* 0x0000680901007387 */ /* 0x0001e20000100800 */
[----:B------:R-:W-:-:S02]  /*a7f0*/  IABS R2, R22 ;  /* 0x0000001600027213 */ /* 0x000fc40000000000 */
[----:B------:R-:W-:Y:S01]  /*a800*/  ISETP.GE.AND P4, PT, R22, RZ, PT ;  /* 0x000000ff1600720c */ /* 0x000fe20003f86270 */
[----:B------:R-:W5:Y:S01]  /*a810*/  LDL.LU R27, [R1+0x240] ;  /* 0x00024000011b7983 */ /* 0x000f620000300800 */
[----:B0-----:R-:W-:-:S04]  /*a820*/  IMAD.MOV.U32 R9, RZ, RZ, R5 ;  /* 0x000000ffff097224 */ /* 0x001fc800078e0005 */
[----:B------:R-:W-:Y:S02]  /*a830*/  @!P3 IMAD.MOV R9, RZ, RZ, -R9 ;  /* 0x000000ffff09b224 */ /* 0x000fe400078e0a09 */
[----:B------:R-:W-:-:S03]  /*a840*/  @!P0 IMAD.IADD R4, R4, 0x1, -R0 ;  /* 0x0000000104048824 */ /* 0x000fc600078e0a00 */
[----:B------:R-:W-:Y:S04]  /*a850*/  STL [R1+0x64], R9 ;  /* 0x0000640901007387 */ /* 0x000fe80000100800 */
[----:B------:R0:W-:Y:S01]  /*a860*/  STL [R1+0x60], R8 ;  /* 0x0000600801007387 */ /* 0x0001e20000100800 */
[----:B--2---:R-:W-:Y:S02]  /*a870*/  IABS R22, R3 ;  /* 0x0000000300167213 */ /* 0x004fe40000000000 */
[----:B------:R-:W-:Y:S02]  /*a880*/  ISETP.GE.AND P0, PT, R3, RZ, PT ;  /* 0x000000ff0300720c */ /* 0x000fe40003f06270 */
[----:B------:R-:W2:Y:S01]  /*a890*/  LDL.LU R3, [R1+0x244] ;  /* 0x0002440001037983 */ /* 0x000ea20000300800 */
[----:B------:R-:W-:Y:S01]  /*a8a0*/  ISETP.GT.U32.AND P5, PT, R0, R20, PT ;  /* 0x000000140000720c */ /* 0x000fe20003fa4070 */
[----:B------:R-:W-:-:S04]  /*a8b0*/  IMAD.HI.U32 R6, R10, R2, RZ ;  /* 0x000000020a067227 */ /* 0x000fc800078e00ff */
[----:B------:R-:W-:-:S04]  /*a8c0*/  IMAD.MOV R6, RZ, RZ, -R6 ;  /* 0x000000ffff067224 */ /* 0x000fc800078e0a06 */
[C---:B------:R-:W-:Y:S01]  /*a8d0*/  IMAD R2, R0.reuse, R6, R2 ;  /* 0x0000000600027224 */ /* 0x040fe200078e0202 */
[----:B------:R-:W-:-:S03]  /*a8e0*/  ISETP.GT.U32.AND P2, PT, R0, R21, PT ;  /* 0x000000150000720c */ /* 0x000fc60003f44070 */
[----:B------:R-:W-:Y:S01]  /*a8f0*/  @!P5 IMAD.IADD R20, R20, 0x1, -R0 ;  /* 0x000000011414d824 */ /* 0x000fe200078e0a00 */
[----:B------:R-:W-:Y:S02]  /*a900*/  ISETP.GT.U32.AND P5, PT, R0, R2, PT ;  /* 0x000000020000720c */ /* 0x000fe40003fa4070 */
[----:B------:R-:W-:-:S07]  /*a910*/  IABS R7, R26 ;  /* 0x0000001a00077213 */ /* 0x000fce0000000000 */
[----:B------:R-:W-:-:S04]  /*a920*/  @!P2 IMAD.IADD R21, R21, 0x1, -R0 ;  /* 0x000000011515a824 */ /* 0x000fc800078e0a00 */
[----:B------:R-:W-:Y:S01]  /*a930*/  @!P5 IMAD.IADD R2, R2, 0x1, -R0 ;  /* 0x000000010202d824 */ /* 0x000fe200078e0a00 */
[----:B------:R-:W-:Y:S01]  /*a940*/  ISETP.GT.U32.AND P2, PT, R0, R20, PT ;  /* 0x000000140000720c */ /* 0x000fe20003f44070 */
[----:B------:R-:W-:Y:S01]  /*a950*/  IMAD.HI.U32 R5, R10, R7, RZ ;  /* 0x000000070a057227 */ /* 0x000fe200078e00ff */
[C---:B------:R-:W-:Y:S02]  /*a960*/  ISETP.GT.U32.AND P3, PT, R0.reuse, R21, PT ;  /* 0x000000150000720c */ /* 0x040fe40003f64070 */
[----:B------:R-:W-:Y:S02]  /*a970*/  ISETP.GT.U32.AND P5, PT, R0, R2, PT ;  /* 0x000000020000720c */ /* 0x000fe40003fa4070 */
[----:B------:R-:W-:Y:S01]  /*a980*/  ISETP.GE.AND P6, PT, R23, RZ, PT ;  /* 0x000000ff1700720c */ /* 0x000fe20003fc6270 */
[----:B------:R-:W-:Y:S01]  /*a990*/  IMAD.MOV R5, RZ, RZ, -R5 ;  /* 0x000000ffff057224 */ /* 0x000fe200078e0a05 */
[----:B---3--:R-:W-:-:S03]  /*a9a0*/  IABS R23, R25 ;  /* 0x0000001900177213 */ /* 0x008fc60000000000 */
[----:B------:R-:W-:Y:S02]  /*a9b0*/  IMAD R7, R0, R5, R7 ;  /* 0x0000000500077224 */ /* 0x000fe400078e0207 */
[----:B0-----:R-:W-:-:S04]  /*a9c0*/  IMAD.HI.U32 R8, R10, R23, RZ ;  /* 0x000000170a087227 */ /* 0x001fc800078e00ff */
[--C-:B------:R-:W-:Y:S02]  /*a9d0*/  @!P2 IMAD.IADD R20, R20, 0x1, -R0.reuse ;  /* 0x000000011414a824 */ /* 0x100fe400078e0a00 */
[--C-:B------:R-:W-:Y:S01]  /*a9e0*/  @!P3 IMAD.IADD R21, R21, 0x1, -R0.reuse ;  /* 0x000000011515b824 */ /* 0x100fe200078e0a00 */
[----:B------:R-:W-:Y:S01]  /*a9f0*/  ISETP.GT.U32.AND P3, PT, R0, R7, PT ;  /* 0x000000070000720c */ /* 0x000fe20003f64070 */
[----:B------:R-:W-:Y:S02]  /*aa00*/  @!P5 IMAD.IADD R2, R2, 0x1, -R0 ;  /* 0x000000010202d824 */ /* 0x000fe400078e0a00 */
[----:B------:R-:W-:Y:S02]  /*aa10*/  IMAD.MOV R8, RZ, RZ, -R8 ;  /* 0x000000ffff087224 */ /* 0x000fe400078e0a08 */
[----:B------:R-:W-:Y:S01]  /*aa20*/  @!P1 IMAD.MOV R20, RZ, RZ, -R20 ;  /* 0x000000ffff149224 */ /* 0x000fe200078e0a14 */
[C---:B------:R-:W-:Y:S01]  /*aa30*/  ISETP.GT.U32.AND P1, PT, R0.reuse, R4, PT ;  /* 0x000000040000720c */ /* 0x040fe20003f24070 */
[----:B------:R-:W-:-:S02]  /*aa40*/  IMAD R23, R0, R8, R23 ;  /* 0x0000000800177224 */ /* 0x000fc400078e0217 */
[----:B------:R-:W-:Y:S01]  /*aa50*/  IMAD.MOV.U32 R11, RZ, RZ, R2 ;  /* 0x000000ffff0b7224 */ /* 0x000fe200078e0002 */
[----:B------:R-:W-:Y:S01]  /*aa60*/  ISETP.GE.AND P5, PT, R26, RZ, PT ;  /* 0x000000ff1a00720c */ /* 0x000fe20003fa6270 */
[----:B------:R-:W-:Y:S01]  /*aa70*/  IMAD.HI.U32 R9, R10, R22, RZ ;  /* 0x000000160a097227 */ /* 0x000fe200078e00ff */
[----:B------:R-:W3:Y:S03]  /*aa80*/  LDL.LU R26, [R1+0x248] ;  /* 0x00024800011a7983 */ /* 0x000ee60000300800 */
[----:B------:R-:W-:Y:S01]  /*aa90*/  @!P4 IMAD.MOV R11, RZ, RZ, -R11 ;  /* 0x000000ffff0bc224 */ /* 0x000fe200078e0a0b */
[----:B------:R-:W-:Y:S01]  /*aaa0*/  ISETP.GT.U32.AND P4, PT, R0, R23, PT ;  /* 0x000000170000720c */ /* 0x000fe20003f84070 */
[----:B------:R-:W-:Y:S01]  /*aab0*/  @!P3 IMAD.IADD R7, R7, 0x1, -R0 ;  /* 0x000000010707b824 */ /* 0x000fe200078e0a00 */
[----:B------:R-:W-:Y:S01]  /*aac0*/  ISETP.GE.AND P2, PT, R28, RZ, PT ;  /* 0x000000ff1c00720c */ /* 0x000fe20003f46270 */
[----:B------:R-:W-:-:S02]  /*aad0*/  IMAD.MOV R9, RZ, RZ, -R9 ;  /* 0x000000ffff097224 */ /* 0x000fc400078e0a09 */
[----:B------:R-:W-:Y:S01]  /*aae0*/  @!P1 IMAD.IADD R4, R4, 0x1, -R0 ;  /* 0x0000000104049824 */ /* 0x000fe200078e0a00 */
[C---:B------:R-:W-:Y:S01]  /*aaf0*/  ISETP.GT.U32.AND P3, PT, R0.reuse, R7, PT ;  /* 0x000000070000720c */ /* 0x040fe20003f64070 */
[C---:B------:R-:W-:Y:S02]  /*ab00*/  IMAD R22, R0.reuse, R9, R22 ;  /* 0x0000000900167224 */ /* 0x040fe400078e0216 */
[----:B------:R-:W-:Y:S02]  /*ab10*/  IMAD.MOV.U32 R9, RZ, RZ, R4 ;  /* 0x000000ffff097224 */ /* 0x000fe400078e0004 */
[----:B------:R-:W-:Y:S02]  /*ab20*/  @!P6 IMAD.MOV R21, RZ, RZ, -R21 ;  /* 0x000000ffff15e224 */ /* 0x000fe400078e0a15 */
[----:B------:R-:W-:Y:S01]  /*ab30*/  @!P4 IMAD.IADD R23, R23, 0x1, -R0 ;  /* 0x000000011717c824 */ /* 0x000fe200078e0a00 */
[----:B------:R-:W-:Y:S01]  /*ab40*/  ISETP.GT.U32.AND P6, PT, R0, R22, PT ;  /* 0x000000160000720c */ /* 0x000fe20003fc4070 */
[----:B------:R-:W-:-:S03]  /*ab50*/  @!P2 IMAD.MOV R9, RZ, RZ, -R9 ;  /* 0x000000ffff09a224 */ /* 0x000fc600078e0a09 */
[----:B------:R-:W-:Y:S01]  /*ab60*/  ISETP.GT.U32.AND P2, PT, R0, R23, PT ;  /* 0x000000170000720c */ /* 0x000fe20003f44070 */
[--C-:B------:R-:W-:Y:S01]  /*ab70*/  @!P3 IMAD.IADD R7, R7, 0x1, -R0.reuse ;  /* 0x000000010707b824 */ /* 0x100fe200078e0a00 */
[----:B------:R-:W-:Y:S01]  /*ab80*/  STL [R1+0x524c], R20 ;  /* 0x00524c1401007387 */ /* 0x000fe20000100800 */
[----:B------:R-:W-:Y:S02]  /*ab90*/  ISETP.GE.AND P1, PT, R25, RZ, PT ;  /* 0x000000ff1900720c */ /* 0x000fe40003f26270 */
[----:B------:R-:W-:Y:S01]  /*aba0*/  @!P5 IMAD.MOV R7, RZ, RZ, -R7 ;  /* 0x000000ffff07d224 */ /* 0x000fe200078e0a07 */
[----:B------:R-:W-:Y:S01]  /*abb0*/  STL [R1+0x5250], R21 ;  /* 0x0052501501007387 */ /* 0x000fe20000100800 */
[----:B----4-:R-:W-:Y:S02]  /*abc0*/  IABS R6, R24 ;  /* 0x0000001800067213 */ /* 0x010fe40000000000 */
[----:B------:R-:W-:Y:S01]  /*abd0*/  @!P6 IMAD.IADD R22, R22, 0x1, -R0 ;  /* 0x000000011616e824 */ /* 0x000fe200078e0a00 */
[----:B------:R0:W-:Y:S01]  /*abe0*/  STL [R1+0x4c], R11 ;  /* 0x00004c0b01007387 */ /* 0x0001e20000100800 */
[----:B------:R-:W-:-:S03]  /*abf0*/  ISETP.GE.AND P6, PT, R24, RZ, PT ;  /* 0x000000ff1800720c */ /* 0x000fc60003fc6270 */
[----:B------:R-:W0:Y:S01]  /*ac00*/  LDL.LU R25, [R1+0x24c] ;  /* 0x00024c0001197983 */ /* 0x000e220000300800 */
[----:B------:R-:W-:-:S03]  /*ac10*/  @!P2 IMAD.IADD R23, R23, 0x1, -R0 ;  /* 0x000000011717a824 */ /* 0x000fc600078e0a00 */
[----:B------:R-:W4:Y:S04]  /*ac20*/  LDL.LU R24, [R1+0x250] ;  /* 0x0002500001187983 */ /* 0x000f280000300800 */
[----:B------:R-:W-:Y:S04]  /*ac30*/  STL [R1+0x50], R9 ;  /* 0x0000500901007387 */ /* 0x000fe80000100800 */
[----:B------:R4:W-:Y:S01]  /*ac40*/  STL [R1+0x58], R7 ;  /* 0x0000580701007387 */ /* 0x0009e20000100800 */
[----:B--2---:R-:W-:Y:S02]  /*ac50*/  IABS R8, R3 ;  /* 0x0000000300087213 */ /* 0x004fe40000000000 */
[----:B------:R-:W-:-:S02]  /*ac60*/  ISETP.GE.AND P2, PT, R3, RZ, PT ;  /* 0x000000ff0300720c */ /* 0x000fc40003f46270 */
[----:B------:R-:W2:Y:S01]  /*ac70*/  LDL.LU R3, [R1+0x254] ;  /* 0x0002540001037983 */ /* 0x000ea20000300800 */
[----:B------:R-:W-:-:S04]  /*ac80*/  IMAD.HI.U32 R5, R10, R6, RZ ;  /* 0x000000060a057227 */ /* 0x000fc800078e00ff */
[----:B------:R-:W-:-:S04]  /*ac90*/  IMAD.MOV R5, RZ, RZ, -R5 ;  /* 0x000000ffff057224 */ /* 0x000fc800078e0a05 */
[----:B------:R-:W-:Y:S01]  /*aca0*/  IMAD R6, R0, R5, R6 ;  /* 0x0000000500067224 */ /* 0x000fe200078e0206 */
[----:B-----5:R-:W-:-:S04]  /*acb0*/  IABS R5, R27 ;  /* 0x0000001b00057213 */ /* 0x020fc80000000000 */
[----:B------:R-:W-:Y:S01]  /*acc0*/  ISETP.GT.U32.AND P3, PT, R0, R6, PT ;  /* 0x000000060000720c */ /* 0x000fe20003f64070 */
[----:B------:R-:W-:-:S04]  /*acd0*/  IMAD.HI.U32 R2, R10, R5, RZ ;  /* 0x000000050a027227 */ /* 0x000fc800078e00ff */
[----:B------:R-:W-:-:S04]  /*ace0*/  IMAD.MOV R2, RZ, RZ, -R2 ;  /* 0x000000ffff027224 */ /* 0x000fc800078e0a02 */
[----:B------:R-:W-:Y:S02]  /*acf0*/  IMAD R2, R0, R2, R5 ;  /* 0x0000000200027224 */ /* 0x000fe400078e0205 */
[----:B------:R-:W-:Y:S02]  /*ad00*/  IMAD.MOV.U32 R5, RZ, RZ, R8 ;  /* 0x000000ffff057224 */ /* 0x000fe400078e0008 */
[----:B------:R-:W-:Y:S02]  /*ad10*/  @!P3 IMAD.IADD R6, R6, 0x1, -R0 ;  /* 0x000000010606b824 */ /* 0x000fe400078e0a00 */
[----:B------:R-:W-:-:S03]  /*ad20*/  IMAD.HI.U32 R4, R10, R5, RZ ;  /* 0x000000050a047227 */ /* 0x000fc600078e00ff */
[C---:B------:R-:W-:Y:S01]  /*ad30*/  ISETP.GT.U32.AND P3, PT, R0.reuse, R6, PT ;  /* 0x000000060000720c */ /* 0x040fe20003f64070 */
[----:B------:R-:W-:Y:S01]  /*ad40*/  IMAD.MOV R4, RZ, RZ, -R4 ;  /* 0x000000ffff047224 */ /* 0x000fe200078e0a04 */
[C---:B------:R-:W-:Y:S02]  /*ad50*/  ISETP.GT.U32.AND P4, PT, R0.reuse, R22, PT ;  /* 0x000000160000720c */ /* 0x040fe40003f84070 */
[C---:B------:R-:W-:Y:S01]  /*ad60*/  ISETP.GT.U32.AND P5, PT, R0.reuse, R2, PT ;  /* 0x000000020000720c */ /* 0x040fe20003fa4070 */
[----:B------:R-:W-:-:S08]  /*ad70*/  IMAD R5, R0, R4, R5 ;  /* 0x0000000400057224 */ /* 0x000fd000078e0205 */
[--C-:B------:R-:W-:Y:S01]  /*ad80*/  @!P3 IMAD.IADD R6, R6, 0x1, -R0.reuse ;  /* 0x000000010606b824 */ /* 0x100fe200078e0a00 */
[----:B------:R-:W-:Y:S01]  /*ad90*/  ISETP.GT.U32.AND P3, PT, R0, R5, PT ;  /* 0x000000050000720c */ /* 0x000fe20003f64070 */
[--C-:B------:R-:W-:Y:S02]  /*ada0*/  @!P4 IMAD.IADD R22, R22, 0x1, -R0.reuse ;  /* 0x000000011616c824 */ /* 0x100fe400078e0a00 */
[----:B------:R-:W-:Y:S01]  /*adb0*/  @!P5 IMAD.IADD R2, R2, 0x1, -R0 ;  /* 0x000000010202d824 */ /* 0x000fe200078e0a00 */
[----:B---3--:R-:W-:-:S05]  /*adc0*/  IABS R8, R26 ;  /* 0x0000001a00087213 */ /* 0x008fca0000000000 */
[----:B------:R-:W-:-:S04]  /*add0*/  IMAD.HI.U32 R4, R10, R8, RZ ;  /* 0x000000080a047227 */ /* 0x000fc800078e00ff */
[----:B------:R-:W-:Y:S02]  /*ade0*/  IMAD.MOV R4, RZ, RZ, -R4 ;  /* 0x000000ffff047224 */ /* 0x000fe400078e0a04 */
[----:B------:R-:W-:Y:S02]  /*adf0*/  @!P0 IMAD.MOV R22, RZ, RZ, -R22 ;  /* 0x000000ffff168224 */ /* 0x000fe400078e0a16 */
[C---:B------:R-:W-:Y:S01]  /*ae00*/  IMAD R8, R0.reuse, R4, R8 ;  /* 0x0000000400087224 */ /* 0x040fe200078e0208 */
[----:B------:R-:W-:Y:S01]  /*ae10*/  ISETP.GT.U32.AND P0, PT, R0, R2, PT ;  /* 0x000000020000720c */ /* 0x000fe20003f04070 */
[----:B------:R-:W-:-:S03]  /*ae20*/  @!P1 IMAD.MOV R23, RZ, RZ, -R23 ;  /* 0x000000ffff179224 */ /* 0x000fc600078e0a17 */
[----:B------:R-:W-:Y:S01]  /*ae30*/  ISETP.GT.U32.AND P1, PT, R0, R8, PT ;  /* 0x000000080000720c */ /* 0x000fe20003f24070 */
[----:B------:R-:W-:Y:S01]  /*ae40*/  @!P3 IMAD.IADD R5, R5, 0x1, -R0 ;  /* 0x000000010505b824 */ /* 0x000fe200078e0a00 */
[----:B------:R-:W-:Y:S01]  /*ae50*/  ISETP.GE.AND P4, PT, R27, RZ, PT ;  /* 0x000000ff1b00720c */ /* 0x000fe20003f86270 */
[----:B------:R-:W-:Y:S01]  /*ae60*/  @!P6 IMAD.MOV R6, RZ, RZ, -R6 ;  /* 0x000000ffff06e224 */ /* 0x000fe200078e0a06 */
[----:B------:R-:W-:Y:S02]  /*ae70*/  ISETP.GE.AND P5, PT, R26, RZ, PT ;  /* 0x000000ff1a00720c */ /* 0x000fe40003fa6270 */
[----:B------:R-:W-:Y:S01]  /*ae80*/  ISETP.GT.U32.AND P3, PT, R0, R5, PT ;  /* 0x000000050000720c */ /* 0x000fe20003f64070 */
[----:B------:R-:W3:Y:S02]  /*ae90*/  LDL.LU R26, [R1+0x258] ;  /* 0x00025800011a7983 */ /* 0x000ee40000300800 */
[--C-:B------:R-:W-:Y:S02]  /*aea0*/  @!P0 IMAD.IADD R2, R2, 0x1, -R0.reuse ;  /* 0x0000000102028824 */ /* 0x100fe400078e0a00 */
[----:B------:R-:W-:Y:S02]  /*aeb0*/  STL [R1+0x5240], R22 ;  /* 0x0052401601007387 */ /* 0x000fe40000100800 */
[----:B------:R-:W-:-:S02]  /*aec0*/  @!P1 IMAD.IADD R8, R8, 0x1, -R0 ;  /* 0x0000000108089824 */ /* 0x000fc400078e0a00 */
[----:B------:R-:W-:Y:S01]  /*aed0*/  STL [R1+0x5244], R23 ;  /* 0x0052441701007387 */ /* 0x000fe20000100800 */
[----:B0-----:R-:W-:Y:S02]  /*aee0*/  IABS R11, R25 ;  /* 0x00000019000b7213 */ /* 0x001fe40000000000 */
[----:B------:R-:W-:Y:S02]  /*aef0*/  ISETP.GE.AND P6, PT, R25, RZ, PT ;  /* 0x000000ff1900720c */ /* 0x000fe40003fc6270 */
[----:B------:R-:W5:Y:S04]  /*af00*/  LDL.LU R25, [R1+0x25c] ;  /* 0x00025c0001197983 */ /* 0x000f680000300800 */
[----:B------:R2:W-:Y:S01]  /*af10*/  STL [R1+0x48], R6 ;  /* 0x0000480601007387 */ /* 0x0005e20000100800 */
[----:B------:R-:W-:Y:S01]  /*af20*/  @!P3 IMAD.IADD R5, R5, 0x1, -R0 ;  /* 0x000000010505b824 */ /* 0x000fe200078e0a00 */
[----:B----4-:R-:W-:-:S02]  /*af30*/  IABS R7, R24 ;  /* 0x0000001800077213 */ /* 0x010fc40000000000 */
[----:B------:R-:W-:Y:S02]  /*af40*/  ISETP.GE.AND P3, PT, R24, RZ, PT ;  /* 0x000000ff1800720c */ /* 0x000fe40003f66270 */
[----:B------:R-:W4:Y:S01]  /*af50*/  LDL.LU R24, [R1+0x260] ;  /* 0x0002600001187983 */ /* 0x000f220000300800 */
[----:B--2---:R-:W-:Y:S02]  /*af60*/  IABS R6, R3 ;  /* 0x0000000300067213 */ /* 0x004fe40000000000 */
[----:B------:R-:W-:Y:S01]  /*af70*/  ISETP.GE.AND P1, PT, R3, RZ, PT ;  /* 0x000000ff0300720c */ /* 0x000fe20003f26270 */
[----:B------:R-:W-:-:S04]  /*af80*/  IMAD.MOV.U32 R3, RZ, RZ, R2 ;  /* 0x000000ffff037224 */ /* 0x000fc800078e0002 */
[----:B------:R-:W-:-:S05]  /*af90*/  @!P4 IMAD.MOV R3, RZ, RZ, -R3 ;  /* 0x000000ffff03c224 */ /* 0x000fca00078e0a03 */
[----:B------:R0:W-:Y:S02]  /*afa0*/  STL [R1+0x40], R3 ;  /* 0x0000400301007387 */ /* 0x0001e40000100800 */
[----:B0-----:R-:W-:-:S04]  /*afb0*/  IMAD.MOV.U32 R3, RZ, RZ, R5 ;  /* 0x000000ffff037224 */ /* 0x001fc800078e0005 */
[----:B------:R-:W-:-:S05]  /*afc0*/  @!P2 IMAD.MOV R3, RZ, RZ, -R3 ;  /* 0x000000ffff03a224 */ /* 0x000fca00078e0a03 */
[----:B------:R0:W-:Y:S04]  /*afd0*/  STL [R1+0xc8], R3 ;  /* 0x0000c80301007387 */ /* 0x0001e80000100800 */
[----:B0-----:R-:W2:Y:S01]  /*afe0*/  LDL.LU R3, [R1+0x264] ;  /* 0x0002640001037983 */ /* 0x001ea20000300800 */
[----:B------:R-:W-:-:S04]  /*aff0*/  IMAD.HI.U32 R4, R10, R11, RZ ;  /* 0x0000000b0a047227 */ /* 0x000fc800078e00ff */
[----:B------:R-:W-:-:S04]  /*b000*/  IMAD.MOV R4, RZ, RZ, -R4 ;  /* 0x000000ffff047224 */ /* 0x000fc800078e0a04 */
[----:B------:R-:W-:Y:S02]  /*b010*/  IMAD R11, R0, R4, R11 ;  /* 0x00000004000b7224 */ /* 0x000fe400078e020b */
[----:B------:R-:W-:-:S04]  /*b020*/  IMAD.HI.U32 R4, R10, R7, RZ ;  /* 0x000000070a047227 */ /* 0x000fc800078e00ff */
[----:B------:R-:W-:Y:S01]  /*b030*/  IMAD.MOV R4, RZ, RZ, -R4 ;  /* 0x000000ffff047224 */ /* 0x000fe200078e0a04 */
[----:B------:R-:W-:-:S03]  /*b040*/  ISETP.GT.U32.AND P0, PT, R0, R11, PT ;  /* 0x0000000b0000720c */ /* 0x000fc60003f04070 */
[----:B------:R-:W-:-:S05]  /*b050*/  IMAD R7, R0, R4, R7 ;  /* 0x0000000400077224 */ /* 0x000fca00078e0207 */
[C---:B------:R-:W-:Y:S02]  /*b060*/  ISETP.GT.U32.AND P2, PT, R0.reuse, R7, PT ;  /* 0x000000070000720c */ /* 0x040fe40003f44070 */
[----:B------:R-:W-:-:S03]  /*b070*/  ISETP.GT.U32.AND P4, PT, R0, R8, PT ;  /* 0x000000080000720c */ /* 0x000fc60003f84070 */
[----:B------:R-:W-:-:S05]  /*b080*/  @!P0 IMAD.IADD R11, R11, 0x1, -R0 ;  /* 0x000000010b0b8824 */ /* 0x000fca00078e0a00 */
[----:B------:R-:W-:-:S03]  /*b090*/  ISETP.GT.U32.AND P0, PT, R0, R11, PT ;  /* 0x0000000b0000720c */ /* 0x000fc60003f04070 */
[--C-:B------:R-:W-:Y:S02]  /*b0a0*/  @!P2 IMAD.IADD R7, R7, 0x1, -R0.reuse ;  /* 0x000000010707a824 */ /* 0x100fe400078e0a00 */
[----:B------:R-:W-:Y:S01]  /*b0b0*/  @!P4 IMAD.IADD R8, R8, 0x1, -R0 ;  /* 0x000000010808c824 */ /* 0x000fe200078e0a00 */
[----:B---3--:R-:W-:Y:S02]  /*b0c0*/  IABS R2, R26 ;  /* 0x0000001a00027213 */ /* 0x008fe40000000000 */
[----:B------:R-:W-:-:S03]  /*b0d0*/  ISETP.GT.U32.AND P2, PT, R0, R7, PT ;  /* 0x000000070000720c */ /* 0x000fc60003f44070 */
[----:B------:R-:W-:-:S04]  /*b0e0*/  IMAD.HI.U32 R9, R10, R2, RZ ;  /* 0x000000020a097227 */ /* 0x000fc800078e00ff */
[----:B------:R-:W-:Y:S02]  /*b0f0*/  IMAD.MOV R9, RZ, RZ, -R9 ;  /* 0x000000ffff097224 */ /* 0x000fe400078e0a09 */
[----:B------:R-:W-:Y:S01]  /*b100*/  IMAD.MOV.U32 R12, RZ, RZ, R8 ;  /* 0x000000ffff0c7224 */ /* 0x000fe200078e0008 */
[----:B-----5:R-:W-:Y:S01]  /*b110*/  IABS R5, R25 ;  /* 0x0000001900057213 */ /* 0x020fe20000000000 */
[----:B------:R-:W-:-:S04]  /*b120*/  IMAD.HI.U32 R4, R10, R6, RZ ;  /* 0x000000060a047227 */ /* 0x000fc800078e00ff */
[----:B------:R-:W-:Y:S02]  /*b130*/  @!P0 IMAD.IADD R11, R11, 0x1, -R0 ;  /* 0x000000010b0b8824 */ /* 0x000fe400078e0a00 */
[----:B------:R-:W-:Y:S02]  /*b140*/  IMAD R2, R0, R9, R2 ;  /* 0x0000000900027224 */ /* 0x000fe400078e0202 */
[----:B------:R-:W-:Y:S01]  /*b150*/  IMAD.HI.U32 R9, R10, R5, RZ ;  /* 0x000000050a097227 */ /* 0x000fe200078e00ff */
[----:B------:R-:W-:Y:S02]  /*b160*/  ISETP.GE.AND P0, PT, R26, RZ, PT ;  /* 0x000000ff1a00720c */ /* 0x000fe40003f06270 */
[----:B------:R-:W3:Y:S01]  /*b170*/  LDL.LU R26, [R1+0x268] ;  /* 0x00026800011a7983 */ /* 0x000ee20000300800 */
[----:B------:R-:W-:Y:S02]  /*b180*/  @!P5 IMAD.MOV R12, RZ, RZ, -R12 ;  /* 0x000000ffff0cd224 */ /* 0x000fe400078e0a0c */
[----:B------:R-:W-:-:S02]  /*b190*/  IMAD.MOV R4, RZ, RZ, -R4 ;  /* 0x000000ffff047224 */ /* 0x000fc400078e0a04 */
[----:B------:R-:W-:Y:S02]  /*b1a0*/  @!P6 IMAD.MOV R11, RZ, RZ, -R11 ;  /* 0x000000ffff0be224 */ /* 0x000fe400078e0a0b */
[----:B------:R-:W-:Y:S02]  /*b1b0*/  IMAD.MOV R9, RZ, RZ, -R9 ;  /* 0x000000ffff097224 */ /* 0x000fe400078e0a09 */
[----:B------:R-:W-:Y:S01]  /*b1c0*/  @!P2 IMAD.IADD R7, R7, 0x1, -R0 ;  /* 0x000000010707a824 */ /* 0x000fe200078e0a00 */
[----:B------:R-:W-:Y:S01]  /*b1d0*/  STL [R1+0xb4], R12 ;  /* 0x0000b40c01007387 */ /* 0x000fe20000100800 */
[C---:B------:R-:W-:Y:S01]  /*b1e0*/  IMAD R6, R0.reuse, R4, R6 ;  /* 0x0000000400067224 */ /* 0x040fe200078e0206 */
[----:B----4-:R-:W-:Y:S01]  /*b1f0*/  IABS R4, R24 ;  /* 0x0000001800047213 */ /* 0x010fe20000000000 */
[----:B------:R-:W-:Y:S01]  /*b200*/  IMAD R5, R0, R9, R5 ;  /* 0x0000000900057224 */ /* 0x000fe200078e0205 */
[----:B------:R0:W-:Y:S01]  /*b210*/  STL [R1+0x44], R11 ;  /* 0x0000440b01007387 */ /* 0x0001e20000100800 */
[----:B------:R-:W-:Y:S01]  /*b220*/  ISETP.GE.AND P2, PT, R24, RZ, PT ;  /* 0x000000ff1800720c */ /* 0x000fe20003f46270 */
[----:B------:R-:W-:-:S02]  /*b230*/  @!P3 IMAD.MOV R7, RZ, RZ, -R7 ;  /* 0x000000ffff07b224 */ /* 0x000fc400078e0a07 */
[----:B------:R-:W4:Y:S01]  /*b240*/  LDL.LU R24, [R1+0x26c] ;  /* 0x00026c0001187983 */ /* 0x000f220000300800 */
[----:B--2---:R-:W-:Y:S02]  /*b250*/  IABS R9, R3 ;  /* 0x0000000300097213 */ /* 0x004fe40000000000 */
[----:B------:R-:W-:Y:S02]  /*b260*/  ISETP.GE.AND P3, PT, R3, RZ, PT ;  /* 0x000000ff0300720c */ /* 0x000fe40003f66270 */
[----:B------:R-:W2:Y:S01]  /*b270*/  LDL.LU R3, [R1+0x270] ;  /* 0x0002700001037983 */ /* 0x000ea20000300800 */
[----:B------:R-:W-:-:S13]  /*b280*/  ISETP.GT.U32.AND P4, PT, R0, R6, PT ;  /* 0x000000060000720c */ /* 0x000fda0003f84070 */
[----:B------:R-:W-:-:S05]  /*b290*/  @!P4 IMAD.IADD R6, R6, 0x1, -R0 ;  /* 0x000000010606c824 */ /* 0x000fca00078e0a00 */
[C---:B------:R-:W-:Y:S02]  /*b2a0*/  ISETP.GT.U32.AND P4, PT, R0.reuse, R6, PT ;  /* 0x000000060000720c */ /* 0x040fe40003f84070 */
[----:B------:R-:W-:-:S11]  /*b2b0*/  ISETP.GT.U32.AND P5, PT, R0, R2, PT ;  /* 0x000000020000720c */ /* 0x000fd60003fa4070 */
[--C-:B------:R-:W-:Y:S01]  /*b2c0*/  @!P4 IMAD.IADD R6, R6, 0x1, -R0.reuse ;  /* 0x000000010606c824 */ /* 0x100fe200078e0a00 */
[----:B------:R-:W-:Y:S01]  /*b2d0*/  ISETP.GT.U32.AND P4, PT, R0, R5, PT ;  /* 0x000000050000720c */ /* 0x000fe20003f84070 */
[----:B------:R-:W-:Y:S02]  /*b2e0*/  @!P5 IMAD.IADD R2, R2, 0x1, -R0 ;  /* 0x000000010202d824 */ /* 0x000fe400078e0a00 */
[----:B------:R-:W-:-:S03]  /*b2f0*/  IMAD.HI.U32 R8, R10, R4, RZ ;  /* 0x000000040a087227 */ /* 0x000fc600078e00ff */
[----:B------:R-:W-:Y:S01]  /*b300*/  ISETP.GT.U32.AND P5, PT, R0, R2, PT ;  /* 0x000000020000720c */ /* 0x000fe20003fa4070 */
[----:B------:R-:W-:-:S06]  /*b310*/  IMAD.MOV R8, RZ, RZ, -R8 ;  /* 0x000000ffff087224 */ /* 0x000fcc00078e0a08 */
[----:B------:R-:W-:Y:S02]  /*b320*/  @!P4 IMAD.IADD R5, R5, 0x1, -R0 ;  /* 0x000000010505c824 */ /* 0x000fe400078e0a00 */
[C---:B------:R-:W-:Y:S02]  /*b330*/  IMAD R4, R0.reuse, R8, R4 ;  /* 0x0000000800047224 */ /* 0x040fe400078e0204 */
[----:B0-----:R-:W-:Y:S01]  /*b340*/  IMAD.MOV.U32 R11, RZ, RZ, R6 ;  /* 0x000000ffff0b7224 */ /* 0x001fe200078e0006 */
[C---:B------:R-:W-:Y:S02]  /*b350*/  ISETP.GT.U32.AND P4, PT, R0.reuse, R5, PT ;  /* 0x000000050000720c */ /* 0x040fe40003f84070 */
[----:B------:R-:W-:Y:S01]  /*b360*/  ISETP.GE.AND P6, PT, R25, RZ, PT ;  /* 0x000000ff1900720c */ /* 0x000fe20003fc6270 */
[----:B------:R-:W-:Y:S01]  /*b370*/  @!P1 IMAD.MOV R11, RZ, RZ, -R11 ;  /* 0x000000ffff0b9224 */ /* 0x000fe200078e0a0b */
[----:B------:R-:W-:Y:S01]  /*b380*/  ISETP.GT.U32.AND P1, PT, R0, R4, PT ;  /* 0x000000040000720c */ /* 0x000fe20003f24070 */
[----:B------:R-:W-:Y:S01]  /*b390*/  STL [R1+0x70], R7 ;  /* 0x0000700701007387 */ /* 0x000fe20000100800 */
[----:B------:R-:W-:-:S03]  /*b3a0*/  @!P5 IMAD.IADD R2, R2, 0x1, -R0 ;  /* 0x000000010202d824 */ /* 0x000fc600078e0a00 */
[----:B------:R-:W5:Y:S01]  /*b3b0*/  LDL.LU R25, [R1+0x274] ;  /* 0x0002740001197983 */ /* 0x000f620000300800 */
[----:B------:R-:W-:-:S04]  /*b3c0*/  IMAD.HI.U32 R6, R10, R9, RZ ;  /* 0x000000090a067227 */ /* 0x000fc800078e00ff */
[----:B------:R-:W-:Y:S02]  /*b3d0*/  IMAD.MOV.U32 R8, RZ, RZ, R2 ;  /* 0x000000ffff087224 */ /* 0x000fe400078e0002 */
[----:B------:R-:W-:Y:S02]  /*b3e0*/  @!P4 IMAD.IADD R5, R5, 0x1, -R0 ;  /* 0x000000010505c824 */ /* 0x000fe400078e0a00 */
[----:B------:R-:W-:Y:S02]  /*b3f0*/  IMAD.MOV R6, RZ, RZ, -R6 ;  /* 0x000000ffff067224 */ /* 0x000fe400078e0a06 */
[----:B------:R-:W-:Y:S02]  /*b400*/  @!P0 IMAD.MOV R8, RZ, RZ, -R8 ;  /* 0x000000ffff088224 */ /* 0x000fe400078e0a08 */
[----:B------:R-:W-:Y:S01]  /*b410*/  @!P6 IMAD.MOV R5, RZ, RZ, -R5 ;  /* 0x000000ffff05e224 */ /* 0x000fe200078e0a05 */
[----:B------:R-:W-:Y:S01]  /*b420*/  STL [R1+0x9c], R11 ;  /* 0x00009c0b01007387 */ /* 0x000fe20000100800 */
[----:B------:R-:W-:-:S02]  /*b430*/  IMAD R9, R0, R6, R9 ;  /* 0x0000000600097224 */ /* 0x000fc400078e0209 */
[----:B------:R-:W-:Y:S01]  /*b440*/  @!P1 IMAD.IADD R4, R4, 0x1, -R0 ;  /* 0x0000000104049824 */ /* 0x000fe200078e0a00 */
[----:B------:R0:W-:Y:S01]  /*b450*/  STL [R1+0x84], R8 ;  /* 0x0000840801007387 */ /* 0x0001e20000100800 */
[----:B----4-:R-:W-:Y:S02]  /*b460*/  ISETP.GE.AND P1, PT, R24, RZ, PT ;  /* 0x000000ff1800720c */ /* 0x010fe40003f26270 */
[----:B------:R-:W-:Y:S02]  /*b470*/  IABS R6, R24 ;  /* 0x0000001800067213 */ /* 0x000fe40000000000 */
[----:B------:R-:W4:Y:S04]  /*b480*/  LDL.LU R24, [R1+0x278] ;  /* 0x0002780001187983 */ /* 0x000f280000300800 */
[----:B------:R1:W-:Y:S01]  /*b490*/  STL [R1+0x7c], R5 ;  /* 0x00007c0501007387 */ /* 0x0003e20000100800 */
[----:B--2---:R-:W-:-:S02]  /*b4a0*/  ISETP.GE.AND P6, PT, R3, RZ, PT ;  /* 0x000000ff0300720c */ /* 0x004fc40003fc6270 */
[----:B0-----:R-:W-:Y:S02]  /*b4b0*/  IABS R8, R3 ;  /* 0x0000000300087213 */ /* 0x001fe40000000000 */
[----:B------:R-:W2:Y:S01]  /*b4c0*/  LDL.LU R3, [R1+0x27c] ;  /* 0x00027c0001037983 */ /* 0x000ea20000300800 */
[----:B---3--:R-:W-:Y:S02]  /*b4d0*/  IABS R7, R26 ;  /* 0x0000001a00077213 */ /* 0x008fe40000000000 */
[----:B------:R-:W-:Y:S01]  /*b4e0*/  ISETP.GT.U32.AND P0, PT, R0, R4, PT ;  /* 0x000000040000720c */ /* 0x000fe20003f04070 */
[----:B------:R-:W3:Y:S02]  /*b4f0*/  LDL.LU R27, [R1+0x280] ;  /* 0x00028000011b7983 */ /* 0x000ee40000300800 */
[----:B------:R-:W-:-:S04]  /*b500*/  IMAD.HI.U32 R2, R10, R7, RZ ;  /* 0x000000070a027227 */ /* 0x000fc800078e00ff */
[----:B------:R-:W-:Y:S01]  /*b510*/  IMAD.MOV R2, RZ, RZ, -R2 ;  /* 0x000000ffff027224 */ /* 0x000fe200078e0a02 */
[----:B------:R-:W-:-:S03]  /*b520*/  ISETP.GT.U32.AND P4, PT, R0, R9, PT ;  /* 0x000000090000720c */ /* 0x000fc60003f84070 */
[----:B------:R-:W-:Y:S02]  /*b530*/  IMAD R7, R0, R2, R7 ;  /* 0x0000000200077224 */ /* 0x000fe400078e0207 */
[----:B------:R-:W-:-:S03]  /*b540*/  @!P0 IMAD.IADD R4, R4, 0x1, -R0 ;  /* 0x0000000104048824 */ /* 0x000fc600078e0a00 */
[----:B------:R-:W-:-:S05]  /*b550*/  ISETP.GT.U32.AND P0, PT, R0, R7, PT ;  /* 0x000000070000720c */ /* 0x000fca0003f04070 */
[----:B------:R-:W-:Y:S02]  /*b560*/  @!P4 IMAD.IADD R9, R9, 0x1, -R0 ;  /* 0x000000010909c824 */ /* 0x000fe400078e0a00 */
[----:B------:R-:W-:-:S03]  /*b570*/  IMAD.MOV.U32 R11, RZ, RZ, R4 ;  /* 0x000000ffff0b7224 */ /* 0x000fc600078e0004 */
[----:B------:R-:W-:Y:S01]  /*b580*/  ISETP.GT.U32.AND P4, PT, R0, R9, PT ;  /* 0x000000090000720c */ /* 0x000fe20003f84070 */
[----:B------:R-:W-:Y:S02]  /*b590*/  IMAD.MOV.U32 R4, RZ, RZ, R8 ;  /* 0x000000ffff047224 */ /* 0x000fe400078e0008 */
[----:B------:R-:W-:Y:S02]  /*b5a0*/  @!P0 IMAD.IADD R7, R7, 0x1, -R0 ;  /* 0x0000000107078824 */ /* 0x000fe400078e0a00 */
[----:B------:R-:W-:-:S03]  /*b5b0*/  IMAD.HI.U32 R8, R10, R4, RZ ;  /* 0x000000040a087227 */ /* 0x000fc600078e00ff */
[----:B------:R-:W-:Y:S01]  /*b5c0*/  ISETP.GT.U32.AND P0, PT, R0, R7, PT ;  /* 0x000000070000720c */ /* 0x000fe20003f04070 */
[----:B-1----:R-:W-:-:S04]  /*b5d0*/  IMAD.HI.U32 R5, R10, R6, RZ ;  /* 0x000000060a057227 */ /* 0x002fc800078e00ff */
[----:B------:R-:W-:Y:S02]  /*b5e0*/  IMAD.MOV R8, RZ, RZ, -R8 ;  /* 0x000000ffff087224 */ /* 0x000fe400078e0a08 */
[----:B------:R-:W-:Y:S02]  /*b5f0*/  @!P2 IMAD.MOV R11, RZ, RZ, -R11 ;  /* 0x000000ffff0ba224 */ /* 0x000fe400078e0a0b */
[----:B------:R-:W-:Y:S02]  /*b600*/  IMAD.MOV R5, RZ, RZ, -R5 ;  /* 0x000000ffff057224 */ /* 0x000fe400078e0a05 */
[----:B------:R-:W-:Y:S02]  /*b610*/  @!P4 IMAD.IADD R9, R9, 0x1, -R0 ;  /* 0x000000010909c824 */ /* 0x000fe400078e0a00 */
[C---:B------:R-:W-:Y:S01]  /*b620*/  IMAD R4, R0.reuse, R8, R4 ;  /* 0x0000000800047224 */ /* 0x040fe200078e0204 */
[----:B------:R0:W-:Y:S01]  /*b630*/  STL [R1+0x78], R11 ;  /* 0x0000780b01007387 */ /* 0x0001e20000100800 */
[----:B------:R-:W-:-:S02]  /*b640*/  IMAD R6, R0, R5, R6 ;  /* 0x0000000500067224 */ /* 0x000fc400078e0206 */
[----:B------:R-:W-:Y:S01]  /*b650*/  @!P0 IMAD.IADD R7, R7, 0x1, -R0 ;  /* 0x0000000107078824 */ /* 0x000fe200078e0a00 */
[----:B------:R-:W3:Y:S01]  /*b660*/  LDL.LU R28, [R1+0x284] ;  /* 0x00028400011c7983 */ /* 0x000ee20000300800 */
[C---:B------:R-:W-:Y:S01]  /*b670*/  ISETP.GT.U32.AND P0, PT, R0.reuse, R4, PT ;  /* 0x000000040000720c */ /* 0x040fe20003f04070 */
[----:B0-----:R-:W-:Y:S01]  /*b680*/  IMAD.MOV.U32 R11, RZ, RZ, R9 ;  /* 0x000000ffff0b7224 */ /* 0x001fe200078e0009 */
[----:B------:R-:W-:-:S03]  /*b690*/  ISETP.GT.U32.AND P4, PT, R0, R6, PT ;  /* 0x000000060000720c */ /* 0x000fc60003f84070 */
[----:B------:R-:W-:-:S05]  /*b6a0*/  @!P3 IMAD.MOV R11, RZ, RZ, -R11 ;  /* 0x000000ffff0bb224 */ /* 0x000fca00078e0a0b */
[----:B------:R0:W-:Y:S04]  /*b6b0*/  STL [R1+0x5c], R11 ;  /* 0x00005c0b01007387 */ /* 0x0001e80000100800 */
[----:B------:R-:W3:Y:S01]  /*b6c0*/  LDL.LU R13, [R1+0x288] ;  /* 0x00028800010d7983 */ /* 0x000ee20000300800 */
[--C-:B------:R-:W-:Y:S01]  /*b6d0*/  @!P0 IMAD.IADD R4, R4, 0x1, -R0.reuse ;  /* 0x0000000104048824 */ /* 0x100fe200078e0a00 */
[----:B------:R-:W-:Y:S01]  /*b6e0*/  ISETP.GE.AND P5, PT, R26, RZ, PT ;  /* 0x000000ff1a00720c */ /* 0x000fe20003fa6270 */
[----:B------:R-:W-:-:S03]  /*b6f0*/  @!P4 IMAD.IADD R6, R6, 0x1, -R0 ;  /* 0x000000010606c824 */ /* 0x000fc600078e0a00 */
[C---:B------:R-:W-:Y:S02]  /*b700*/  ISETP.GT.U32.AND P0, PT, R0.reuse, R4, PT ;  /* 0x000000040000720c */ /* 0x040fe40003f04070 */
[----:B------:R-:W-:Y:S01]  /*b710*/  ISETP.GT.U32.AND P4, PT, R0, R6, PT ;  /* 0x000000060000720c */ /* 0x000fe20003f84070 */
[----:B0-----:R-:W-:Y:S01]  /*b720*/  IMAD.MOV.U32 R11, RZ, RZ, R7 ;  /* 0x000000ffff0b7224 */ /* 0x001fe200078e0007 */
[----:B-----5:R-:W-:-:S05]  /*b730*/  IABS R2, R25 ;  /* 0x0000001900027213 */ /* 0x020fca0000000000 */
[----:B------:R-:W-:Y:S02]  /*b740*/  @!P5 IMAD.MOV R11, RZ, RZ, -R11 ;  /* 0x000000ffff0bd224 */ /* 0x000fe400078e0a0b */
[----:B------:R-:W-:-:S04]  /*b750*/  IMAD.HI.U32 R5, R10, R2, RZ ;  /* 0x000000020a057227 */ /* 0x000fc800078e00ff */
[--C-:B------:R-:W-:Y:S01]  /*b760*/  @!P0 IMAD.IADD R4, R4, 0x1, -R0.reuse ;  /* 0x0000000104048824 */ /* 0x100fe200078e0a00 */
[----:B------:R0:W-:Y:S01]  /*b770*/  STL [R1+0x54], R11 ;  /* 0x0000540b01007387 */ /* 0x0001e20000100800 */
[----:B------:R-:W-:Y:S02]  /*b780*/  @!P4 IMAD.IADD R6, R6, 0x1, -R0 ;  /* 0x000000010606c824 */ /* 0x000fe400078e0a00 */
[----:B------:R-:W-:Y:S01]  /*b790*/  IMAD.MOV R5, RZ, RZ, -R5 ;  /* 0x000000ffff057224 */ /* 0x000fe200078e0a05 */
[----:B----4-:R-:W-:Y:S01]  /*b7a0*/  ISETP.GE.AND P3, PT, R24, RZ, PT ;  /* 0x000000ff1800720c */ /* 0x010fe20003f66270 */
[----:B------:R-:W-:Y:S01]  /*b7b0*/  @!P1 IMAD.MOV R6, RZ, RZ, -R6 ;  /* 0x000000ffff069224 */ /* 0x000fe200078e0a06 */
[----:B------:R-:W4:Y:S01]  /*b7c0*/  LDL.LU R14, [R1+0x28c] ;  /* 0x00028c00010e7983 */ /* 0x000f220000300800 */
[----:B0-----:R-:W-:Y:S02]  /*b7d0*/  IMAD.MOV.U32 R11, RZ, RZ, R4 ;  /* 0x000000ffff0b7224 */ /* 0x001fe400078e0004 */
[----:B------:R-:W-:Y:S01]  /*b7e0*/  IMAD R2, R0, R5, R2 ;  /* 0x0000000500027224 */ /* 0x000fe200078e0202 */
[----:B------:R-:W-:Y:S01]  /*b7f0*/  IABS R5, R24 ;  /* 0x0000001800057213 */ /* 0x000fe20000000000 */
[----:B------:R-:W-:Y:S01]  /*b800*/  @!P6 IMAD.MOV R11, RZ, RZ, -R11 ;  /* 0x000000ffff0be224 */ /* 0x000fe200078e0a0b */
[----:B--2---:R-:W-:-:S02]  /*b810*/  IABS R24, R3 ;  /* 0x0000000300187213 */ /* 0x004fc40000000000 */
[----:B------:R-:W-:Y:S02]  /*b820*/  ISETP.GE.AND P4, PT, R3, RZ, PT ;  /* 0x000000ff0300720c */ /* 0x000fe40003f86270 */
[----:B------:R-:W2:Y:S04]  /*b830*/  LDL.LU R3, [R1+0x290] ;  /* 0x0002900001037983 */ /* 0x000ea80000300800 */
[----:B------:R0:W-:Y:S04]  /*b840*/  STL [R1+0x30], R6 ;  /* 0x0000300601007387 */ /* 0x0001e80000100800 */
[----:B------:R-:W-:Y:S04]  /*b850*/  STL [R1+0x34], R11 ;  /* 0x0000340b01007387 */ /* 0x000fe80000100800 */
[----:B------:R-:W5:Y:S04]  /*b860*/  LDL.LU R22, [R1+0x294] ;  /* 0x0002940001167983 */ /* 0x000f680000300800 */
[----:B------:R-:W2:Y:S01]  /*b870*/  LDL.LU R21, [R1+0x298] ;  /* 0x0002980001157983 */ /* 0x000ea20000300800 */
[----:B------:R-:W-:-:S02]  /*b880*/  ISETP.GT.U32.AND P5, PT, R0, R2, PT ;  /* 0x000000020000720c */ /* 0x000fc40003fa4070 */
[----:B------:R-:W-:Y:S01]  /*b890*/  ISETP.GE.AND P2, PT, R25, RZ, PT ;  /* 0x000000ff1900720c */ /* 0x000fe20003f46270 */
[----:B------:R-:W-:Y:S01]  /*b8a0*/  IMAD.HI.U32 R8, R10, R24, RZ ;  /* 0x000000180a087227 */ /* 0x000fe200078e00ff */
[----:B---3--:R-:W-:Y:S01]  /*b8b0*/  IABS R25, R27 ;  /* 0x0000001b00197213 */ /* 0x008fe20000000000 */
[----:B------:R-:W3:Y:S02]  /*b8c0*/  LDL.LU R20, [R1+0x29c] ;  /* 0x00029c0001147983 */ /* 0x000ee40000300800 */
[----:B------:R-:W-:-:S06]  /*b8d0*/  IMAD.MOV R8, RZ, RZ, -R8 ;  /* 0x000000ffff087224 */ /* 0x000fcc00078e0a08 */
[----:B------:R-:W-:Y:S02]  /*b8e0*/  @!P5 IMAD.IADD R2, R2, 0x1, -R0 ;  /* 0x000000010202d824 */ /* 0x000fe400078e0a00 */
[----:B------:R-:W-:-:S03]  /*b8f0*/  IMAD.HI.U32 R7, R10, R25, RZ ;  /* 0x000000190a077227 */ /* 0x000fc600078e00ff */
[C---:B------:R-:W-:Y:S01]  /*b900*/  ISETP.GT.U32.AND P5, PT, R0.reuse, R2, PT ;  /* 0x000000020000720c */ /* 0x040fe20003fa4070 */
[----:B------:R-:W-:Y:S02]  /*b910*/  IMAD.MOV R7, RZ, RZ, -R7 ;  /* 0x000000ffff077224 */ /* 0x000fe400078e0a07 */
[C---:B------:R-:W-:Y:S02]  /*b920*/  IMAD R24, R0.reuse, R8, R24 ;  /* 0x0000000800187224 */ /* 0x040fe400078e0218 */
[----:B------:R-:W-:Y:S02]  /*b930*/  IMAD R25, R0, R7, R25 ;  /* 0x0000000700197224 */ /* 0x000fe400078e0219 */
[----:B------:R-:W-:Y:S01]  /*b940*/  IMAD.HI.U32 R9, R10, R5, RZ ;  /* 0x000000050a097227 */ /* 0x000fe200078e00ff */
[----:B------:R-:W-:-:S03]  /*b950*/  ISETP.GT.U32.AND P1, PT, R0, R24, PT ;  /* 0x000000180000720c */ /* 0x000fc60003f24070 */
[----:B------:R-:W-:Y:S02]  /*b960*/  IMAD.MOV R9, RZ, RZ, -R9 ;  /* 0x000000ffff097224 */ /* 0x000fe400078e0a09 */
[----:B------:R-:W-:Y:S01]  /*b970*/  @!P5 IMAD.IADD R2, R2, 0x1, -R0 ;  /* 0x000000010202d824 */ /* 0x000fe200078e0a00 */
[C---:B------:R-:W-:Y:S02]  /*b980*/  ISETP.GT.U32.AND P5, PT, R0.reuse, R25, PT ;  /* 0x000000190000720c */ /* 0x040fe40003fa4070 */
[----:B------:R-:W-:Y:S01]  /*b990*/  IABS R26, R28 ;  /* 0x0000001c001a7213 */ /* 0x000fe20000000000 */
[----:B------:R-:W-:Y:S01]  /*b9a0*/  IMAD R5, R0, R9, R5 ;  /* 0x0000000900057224 */ /* 0x000fe200078e0205 */
[----:B------:R-:W-:-:S03]  /*b9b0*/  ISETP.GE.AND P6, PT, R27, RZ, PT ;  /* 0x000000ff1b00720c */ /* 0x000fc60003fc6270 */
[----:B------:R-:W-:Y:S01]  /*b9c0*/  IMAD.HI.U32 R4, R10, R26, RZ ;  /* 0x0000001a0a047227 */ /* 0x000fe200078e00ff */
[----:B------:R-:W-:-:S03]  /*b9d0*/  ISETP.GT.U32.AND P0, PT, R0, R5, PT ;  /* 0x000000050000720c */ /* 0x000fc60003f04070 */
[----:B------:R-:W-:Y:S02]  /*b9e0*/  @!P1 IMAD.IADD R24, R24, 0x1, -R0 ;  /* 0x0000000118189824 */ /* 0x000fe400078e0a00 */
[----:B------:R-:W-:Y:S02]  /*b9f0*/  IMAD.MOV R4, RZ, RZ, -R4 ;  /* 0x000000ffff047224 */ /* 0x000fe400078e0a04 */
[----:B------:R-:W-:Y:S01]  /*ba00*/  @!P5 IMAD.IADD R25, R25, 0x1, -R0 ;  /* 0x000000011919d824 */ /* 0x000fe200078e0a00 */
[C---:B------:R-:W-:Y:S01]  /*ba10*/  ISETP.GT.U32.AND P5, PT, R0.reuse, R24, PT ;  /* 0x000000180000720c */ /* 0x040fe20003fa4070 */
[----:B------:R-:W-:Y:S01]  /*ba20*/  IMAD R26, R0, R4, R26 ;  /* 0x00000004001a7224 */ /* 0x000fe200078e021a */
[----:B------:R-:W-:-:S05]  /*ba30*/  IABS R27, R13 ;  /* 0x0000000d001b7213 */ /* 0x000fca0000000000 */
[----:B------:R-:W-:-:S04]  /*ba40*/  IMAD.HI.U32 R4, R10, R27, RZ ;  /* 0x0000001b0a047227 */ /* 0x000fc800078e00ff */
[----:B------:R-:W-:Y:S02]  /*ba50*/  IMAD.MOV R4, RZ, RZ, -R4 ;  /* 0x000000ffff047224 */ /* 0x000fe400078e0a04 */
[--C-:B------:R-:W-:Y:S02]  /*ba60*/  @!P0 IMAD.IADD R5, R5, 0x1, -R0.reuse ;  /* 0x0000000105058824 */ /* 0x100fe400078e0a00 */
[----:B------:R-:W-:Y:S02]  /*ba70*/  IMAD R27, R0, R4, R27 ;  /* 0x00000004001b7224 */ /* 0x000fe400078e021b */
[----:B------:R-:W-:Y:S01]  /*ba80*/  @!P5 IMAD.IADD R24, R24, 0x1, -R0 ;  /* 0x000000011818d824 */ /* 0x000fe200078e0a00 */
[C---:B------:R-:W-:Y:S02]  /*ba90*/  ISETP.GT.U32.AND P1, PT, R0.reuse, R5, PT ;  /* 0x000000050000720c */ /* 0x040fe40003f24070 */
[C---:B------:R-:W-:Y:S01]  /*baa0*/  ISETP.GT.U32.AND P5, PT, R0.reuse, R27, PT ;  /* 0x0000001b0000720c */ /* 0x040fe20003fa4070 */
[----:B------:R-:W-:Y:S01]  /*bab0*/  @!P2 IMAD.MOV R2, RZ, RZ, -R2 ;  /* 0x000000ffff02a224 */ /* 0x000fe200078e0a02 */
[----:B------:R-:W-:-:S04]  /*bac0*/  ISETP.GT.U32.AND P2, PT, R0, R25, PT ;  /* 0x000000190000720c */ /* 0x000fc80003f44070 */
[----:B------:R1:W-:Y:S04]  /*bad0*/  STL [R1+0x38], R2 ;  /* 0x0000380201007387 */ /* 0x0003e80000100800 */
[----:B------:R-:W3:Y:S01]  /*bae0*/  LDL.LU R19, [R1+0x2a0] ;  /* 0x0002a00001137983 */ /* 0x000ee20000300800 */
[--C-:B------:R-:W-:Y:S02]  /*baf0*/  @!P1 IMAD.IADD R5, R5, 0x1, -R0.reuse ;  /* 0x0000000105059824 */ /* 0x100fe400078e0a00 */
[--C-:B------:R-:W-:Y:S02]  /*bb00*/  @!P5 IMAD.IADD R27, R27, 0x1, -R0.reuse ;  /* 0x000000011b1bd824 */ /* 0x100fe400078e0a00 */
[----:B------:R-:W-:Y:S02]  /*bb10*/  @!P3 IMAD.MOV R5, RZ, RZ, -R5 ;  /* 0x000000ffff05b224 */ /* 0x000fe400078e0a05 */
[----:B------:R-:W-:Y:S01]  /*bb20*/  @!P2 IMAD.IADD R25, R25, 0x1, -R0 ;  /* 0x000000011919a824 */ /* 0x000fe200078e0a00 */
[----:B------:R-:W-:-:S02]  /*bb30*/  ISETP.GT.U32.AND P3, PT, R0, R27, PT ;  /* 0x0000001b0000720c */ /* 0x000fc40003f64070 */
[----:B------:R-:W-:Y:S02]  /*bb40*/  ISETP.GE.AND P2, PT, R13, RZ, PT ;  /* 0x000000ff0d00720c */ /* 0x000fe40003f46270 */
[----:B------:R-:W-:Y:S02]  /*bb50*/  ISETP.GE.AND P0, PT, R28, RZ, PT ;  /* 0x000000ff1c00720c */ /* 0x000fe40003f06270 */
[----:B----4-:R-:W-:-:S07]  /*bb60*/  IABS R28, R14 ;  /* 0x0000000e001c7213 */ /* 0x010fce0000000000 */
[----:B------:R-:W-:Y:S01]  /*bb70*/  @!P3 IMAD.IADD R27, R27, 0x1, -R0 ;  /* 0x000000011b1bb824 */ /* 0x000fe200078e0a00 */
[----:B------:R-:W-:Y:S01]  /*bb80*/  ISETP.GE.AND P3, PT, R14, RZ, PT ;  /* 0x000000ff0e00720c */ /* 0x000fe20003f66270 */
[----:B-----5:R-:W-:Y:S04]  /*bb90*/  STL [R1+0x528c], R22 ;  /* 0x00528c1601007387 */ /* 0x020fe80000100800 */
[----:B--2---:R-:W-:Y:S04]  /*bba0*/  STL [R1+0x5290], R21 ;  /* 0x0052901501007387 */ /* 0x004fe80000100800 */
[----:B------:R-:W2:Y:S04]  /*bbb0*/  LDL.LU R13, [R1+0x2a4] ;  /* 0x0002a400010d7983 */ /* 0x000ea80000300800 */
[----:B------:R-:W4:Y:S04]  /*bbc0*/  LDL.LU R18, [R1+0x2a8] ;  /* 0x0002a80001127983 */ /* 0x000f280000300800 */
[----:B------:R3:W-:Y:S04]  /*bbd0*/  STL [R1+0x2c], R5 ;  /* 0x00002c0501007387 */ /* 0x0007e80000100800 */
[----:B------:R-:W5:Y:S04]  /*bbe0*/  LDL.LU R17, [R1+0x2ac] ;  /* 0x0002ac0001117983 */ /* 0x000f680000300800 */
[----:B------:R-:W5:Y:S04]  /*bbf0*/  LDL.LU R14, [R1+0x2b0] ;  /* 0x0002b000010e7983 */ /* 0x000f680000300800 */
[----:B------:R-:W5:Y:S04]  /*bc00*/  LDL.LU R16, [R1+0x2b4] ;  /* 0x0002b40001107983 */ /* 0x000f680000300800 */
[----:B------:R-:W5:Y:S01]  /*bc10*/  LDL.LU R15, [R1+0x2b8] ;  /* 0x0002b800010f7983 */ /* 0x000f620000300800 */
[----:B------:R-:W-:-:S02]  /*bc20*/  ISETP.GT.U32.AND P1, PT, R0, R26, PT ;  /* 0x0000001a0000720c */ /* 0x000fc40003f24070 */
[----:B------:R-:W-:-:S05]  /*bc30*/  IABS R29, R3 ;  /* 0x00000003001d7213 */ /* 0x000fca0000000000 */
[----:B0-----:R-:W-:-:S06]  /*bc40*/  IMAD.HI.U32 R6, R10, R29, RZ ;  /* 0x0000001d0a067227 */ /* 0x001fcc00078e00ff */
[----:B------:R-:W-:-:S05]  /*bc50*/  @!P1 IMAD.IADD R26, R26, 0x1, -R0 ;  /* 0x000000011a1a9824 */ /* 0x000fca00078e0a00 */
[----:B------:R-:W-:Y:S01]  /*bc60*/  ISETP.GT.U32.AND P5, PT, R0, R26, PT ;  /* 0x0000001a0000720c */ /* 0x000fe20003fa4070 */
[----:B------:R-:W-:Y:S02]  /*bc70*/  IMAD.MOV R6, RZ, RZ, -R6 ;  /* 0x000000ffff067224 */ /* 0x000fe400078e0a06 */
[----:B-1----:R-:W-:Y:S01]  /*bc80*/  IMAD.HI.U32 R2, R10, R28, RZ ;  /* 0x0000001c0a027227 */ /* 0x002fe200078e00ff */
[----:B------:R-:W-:-:S03]  /*bc90*/  IABS R4, R21 ;  /* 0x0000001500047213 */ /* 0x000fc60000000000 */
[----:B------:R-:W-:Y:S02]  /*bca0*/  IMAD R29, R0, R6, R29 ;  /* 0x00000006001d7224 */ /* 0x000fe400078e021d */
[----:B------:R-:W-:Y:S02]  /*bcb0*/  IMAD.MOV R2, RZ, RZ, -R2 ;  /* 0x000000ffff027224 */ /* 0x000fe400078e0a02 */
[----:B------:R-:W-:-:S04]  /*bcc0*/  IMAD.HI.U32 R6, R10, R4, RZ ;  /* 0x000000040a067227 */ /* 0x000fc800078e00ff */
[----:B------:R-:W-:Y:S01]  /*bcd0*/  @!P5 IMAD.IADD R26, R26, 0x1, -R0 ;  /* 0x000000011a1ad824 */ /* 0x000fe200078e0a00 */
[C---:B------:R-:W-:Y:S01]  /*bce0*/  ISETP.GT.U32.AND P5, PT, R0.reuse, R29, PT ;  /* 0x0000001d0000720c */ /* 0x040fe20003fa4070 */
[----:B------:R-:W-:Y:S01]  /*bcf0*/  IMAD R28, R0, R2, R28 ;  /* 0x00000002001c7224 */ /* 0x000fe200078e021c */
[----:B------:R-:W-:Y:S01]  /*bd00*/  IABS R2, R22 ;  /* 0x0000001600027213 */ /* 0x000fe20000000000 */
[----:B------:R-:W-:Y:S01]  /*bd10*/  IMAD.MOV R6, RZ, RZ, -R6 ;  /* 0x000000ffff067224 */ /* 0x000fe200078e0a06 */
[----:B---3--:R-:W-:-:S03]  /*bd20*/  IABS R5, R20 ;  /* 0x0000001400057213 */ /* 0x008fc60000000000 */
[----:B------:R-:W-:-:S04]  /*bd30*/  IMAD.HI.U32 R7, R10, R2, RZ ;  /* 0x000000020a077227 */ /* 0x000fc800078e00ff */
[----:B------:R-:W-:Y:S02]  /*bd40*/  IMAD R4, R0, R6, R4 ;  /* 0x0000000600047224 */ /* 0x000fe400078e0204 */
[----:B------:R-:W-:Y:S02]  /*bd50*/  IMAD.MOV R7, RZ, RZ, -R7 ;  /* 0x000000ffff077224 */ /* 0x000fe400078e0a07 */
[----:B------:R-:W-:Y:S01]  /*bd60*/  IMAD.HI.U32 R8, R10, R5, RZ ;  /* 0x000000050a087227 */ /* 0x000fe200078e00ff */
[----:B------:R-:W-:-:S03]  /*bd70*/  IABS R6, R19 ;  /* 0x0000001300067213 */ /* 0x000fc60000000000 */
[----:B------:R-:W-:Y:S01]  /*bd80*/  @!P5 IMAD.IADD R29, R29, 0x1, -R0 ;  /* 0x000000011d1dd824 */ /* 0x000fe200078e0a00 */
[C---:B------:R-:W-:Y:S01]  /*bd90*/  ISETP.GT.U32.AND P5, PT, R0.reuse, R4, PT ;  /* 0x000000040000720c */ /* 0x040fe20003fa4070 */
[----:B------:R-:W-:Y:S02]  /*bda0*/  IMAD R2, R0, R7, R2 ;  /* 0x0000000700027224 */ /* 0x000fe400078e0202 */
[----:B------:R-:W-:Y:S02]  /*bdb0*/  IMAD.MOV R8, RZ, RZ, -R8 ;  /* 0x000000ffff087224 */ /* 0x000fe400078e0a08 */
[----:B------:R-:W-:-:S04]  /*bdc0*/  IMAD.HI.U32 R11, R10, R6, RZ ;  /* 0x000000060a0b7227 */ /* 0x000fc800078e00ff */
[----:B------:R-:W-:Y:S02]  /*bdd0*/  IMAD R5, R0, R8, R5 ;  /* 0x0000000800057224 */ /* 0x000fe400078e0205 */
[----:B------:R-:W-:-:S04]  /*bde0*/  IMAD.MOV R11, RZ, RZ, -R11 ;  /* 0x000000ffff0b7224 */ /* 0x000fc800078e0a0b */
[----:B------:R-:W-:Y:S02]  /*bdf0*/  IMAD R6, R0, R11, R6 ;  /* 0x0000000b00067224 */ /* 0x000fe400078e0206 */
[----:B------:R-:W-:Y:S01]  /*be00*/  @!P5 IMAD.IADD R4, R4, 0x1, -R0 ;  /* 0x000000010404d824 */ /* 0x000fe200078e0a00 */
[----:B------:R-:W-:Y:S02]  /*be10*/  ISETP.GE.AND P5, PT, R3, RZ, PT ;  /* 0x000000ff0300720c */ /* 0x000fe40003fa6270 */
[----:B------:R-:W-:Y:S02]  /*be20*/  ISETP.GT.U32.AND P1, PT, R0, R28, PT ;  /* 0x0000001c0000720c */ /* 0x000fe40003f24070 */
[----:B--2---:R-:W-:Y:S02]  /*be30*/  IABS R7, R13 ;  /* 0x0000000d00077213 */ /* 0x004fe40000000000 */
[----:B----4-:R-:W-:-:S03]  /*be40*/  IABS R8, R18 ;  /* 0x0000001200087213 */ /* 0x010fc60000000000 */
[----:B------:R-:W-:-:S04]  /*be50*/  IMAD.HI.U32 R9, R10, R7, RZ ;  /* 0x000000070a097227 */ /* 0x000fc800078e00ff */
[----:B------:R-:W-:Y:S02]  /*be60*/  IMAD.MOV R9, RZ, RZ, -R9 ;  /* 0x000000ffff097224 */ /* 0x000fe400078e0a09 */
[----:B------:R-:W-:-:S04]  /*be70*/  IMAD.HI.U32 R11, R10, R8, RZ ;  /* 0x000000080a0b7227 */ /* 0x000fc800078e00ff */
[C---:B------:R-:W-:Y:S01]  /*be80*/  IMAD R7, R0.reuse, R9, R7 ;  /* 0x0000000900077224 */ /* 0x040fe200078e0207 */
[----:B-----5:R-:W-:Y:S01]  /*be90*/  IABS R9, R17 ;  /* 0x0000001100097213 */ /* 0x020fe20000000000 */
[----:B------:R-:W-:Y:S01]  /*bea0*/  IMAD.MOV R11, RZ, RZ, -R11 ;  /* 0x000000ffff0b7224 */ /* 0x000fe200078e0a0b */
[----:B------:R-:W-:Y:S02]  /*beb0*/  IABS R12, R14 ;  /* 0x0000000e000c7213 */ /* 0x000fe40000000000 */
[----:B------:R-:W-:Y:S01]  /*bec0*/  IABS R3, R16 ;  /* 0x0000001000037213 */ /* 0x000fe20000000000 */
[----:B------:R-:W-:Y:S02]  /*bed0*/  IMAD R8, R0, R11, R8 ;  /* 0x0000000b00087224 */ /* 0x000fe400078e0208 */
[----:B------:R-:W-:-:S04]  /*bee0*/  IMAD.HI.U32 R21, R10, R12, RZ ;  /* 0x0000000c0a157227 */ /* 0x000fc800078e00ff */
[----:B------:R-:W-:Y:S02]  /*bef0*/  IMAD.MOV.U32 R11, RZ, RZ, R3 ;  /* 0x000000ffff0b7224 */ /* 0x000fe400078e0003 */
[----:B------:R-:W-:Y:S01]  /*bf00*/  IMAD.HI.U32 R3, R10, R9, RZ ;  /* 0x000000090a037227 */ /* 0x000fe200078e00ff */
[----:B------:R-:W-:-:S03]  /*bf10*/  IABS R23, R15 ;  /* 0x0000000f00177213 */ /* 0x000fc60000000000 */
[----:B------:R-:W-:-:S04]  /*bf20*/  IMAD.HI.U32 R22, R10, R11, RZ ;  /* 0x0000000b0a167227 */ /* 0x000fc800078e00ff */
[----:B------:R-:W-:Y:S02]  /*bf30*/  IMAD.MOV R3, RZ, RZ, -R3 ;  /* 0x000000ffff037224 */ /* 0x000fe400078e0a03 */
[----:B------:R-:W-:Y:S02]  /*bf40*/  IMAD.MOV R21, RZ, RZ, -R21 ;  /* 0x000000ffff157224 */ /* 0x000fe400078e0a15 */
[----:B------:R-:W-:Y:S02]  /*bf50*/  IMAD.MOV R22, RZ, RZ, -R22 ;  /* 0x000000ffff167224 */ /* 0x000fe400078e0a16 */
[----:B------:R-:W-:Y:S02]  /*bf60*/  IMAD R9, R0, R3, R9 ;  /* 0x0000000300097224 */ /* 0x000fe400078e0209 */
[----:B------:R-:W-:-:S04]  /*bf70*/  IMAD.HI.U32 R3, R10, R23, RZ ;  /* 0x000000170a037227 */ /* 0x000fc800078e00ff */
[C---:B------:R-:W-:Y:S02]  /*bf80*/  IMAD R10, R0.reuse, R21, R12 ;  /* 0x00000015000a7224 */ /* 0x040fe400078e020c */
[----:B------:R-:W2:Y:S01]  /*bf90*/  LDL.LU R21, [R1+0x5290] ;  /* 0x0052900001157983 */ /* 0x000ea20000300800 */
[----:B------:R-:W-:-:S03]  /*bfa0*/  IMAD R11, R0, R22, R11 ;  /* 0x00000016000b7224 */ /* 0x000fc600078e020b */
[----:B------:R-:W3:Y:S01]  /*bfb0*/  LDL.LU R22, [R1+0x528c] ;  /* 0x00528c0001167983 */ /* 0x000ee20000300800 */
[----:B------:R-:W-:-:S05]  /*bfc0*/  @!P1 IMAD.IADD R28, R28, 0x1, -R0 ;  /* 0x000000011c1c9824 */ /* 0x000fca00078e0a00 */
[----:B------:R-:W-:-:S13]  /*bfd0*/  ISETP.GT.U32.AND P1, PT, R0, R28, PT ;  /* 0x0000001c0000720c */ /* 0x000fda0003f24070 */
[----:B------:R-:W-:Y:S01]  /*bfe0*/  @!P1 IMAD.IADD R28, R28, 0x1, -R0 ;  /* 0x000000011c1c9824 */ /* 0x000fe200078e0a00 */
[----:B------:R-:W-:-:S13]  /*bff0*/  ISETP.GT.U32.AND P1, PT, R0, R2, PT ;  /* 0x000000020000720c */ /* 0x000fda0003f24070 */
[----:B------:R-:W-:Y:S01]  /*c000*/  @!P1 IMAD.IADD R2, R2, 0x1, -R0 ;  /* 0x0000000102029824 */ /* 0x000fe200078e0a00 */
[----:B------:R-:W-:-:S13]  /*c010*/  ISETP.GT.U32.AND P1, PT, R0, R5, PT ;  /* 0x000000050000720c */ /* 0x000fda0003f24070 */
[----:B------:R-:W-:Y:S01]  /*c020*/  @!P1 IMAD.IADD R5, R5, 0x1, -R0 ;  /* 0x0000000105059824 */ /* 0x000fe200078e0a00 */
[C---:B------:R-:W-:Y:S01]  /*c030*/  ISETP.GT.U32.AND P1, PT, R0.reuse, R6, PT ;  /* 0x000000060000720c */ /* 0x040fe20003f24070 */
[----:B------:R-:W-:Y:S01]  /*c040*/  @!P4 IMAD.MOV R24, RZ, RZ, -R24 ;  /* 0x000000ffff18c224 */ /* 0x000fe200078e0a18 */
[----:B------:R-:W-:-:S11]  /*c050*/  ISETP.GT.U32.AND P4, PT, R0, R2, PT ;  /* 0x000000020000720c */ /* 0x000fd60003f84070 */
[--C-:B------:R-:W-:Y:S01]  /*c060*/  @!P1 IMAD.IADD R6, R6, 0x1, -R0.reuse ;  /* 0x0000000106069824 */ /* 0x100fe200078e0a00 */
[----:B------:R-:W-:Y:S01]  /*c070*/  ISETP.GT.U32.AND P1, PT, R0, R7, PT ;  /* 0x000000070000720c */ /* 0x000fe20003f24070 */
[----:B------:R-:W-:Y:S01]  /*c080*/  @!P4 IMAD.IADD R2, R2, 0x1, -R0 ;  /* 0x000000010202c824 */ /* 0x000fe200078e0a00 */
[----:B------:R-:W-:-:S11]  /*c090*/  ISETP.GT.U32.AND P4, PT, R0, R9, PT ;  /* 0x000000090000720c */ /* 0x000fd60003f84070 */
[--C-:B------:R-:W-:Y:S01]  /*c0a0*/  @!P1 IMAD.IADD R7, R7, 0x1, -R0.reuse ;  /* 0x0000000107079824 */ /* 0x100fe200078e0a00 */
[C---:B------:R-:W-:Y:S01]  /*c0b0*/  ISETP.GT.U32.AND P1, PT, R0.reuse, R29, PT ;  /* 0x0000001d0000720c */ /* 0x040fe20003f24070 */
[----:B------:R-:W-:Y:S02]  /*c0c0*/  @!P4 IMAD.IADD R9, R9, 0x1, -R0 ;  /* 0x000000010909c824 */ /* 0x000fe400078e0a00 */
[----:B------:R-:W-:Y:S01]  /*c0d0*/  @!P2 IMAD.MOV R27, RZ, RZ, -R27 ;  /* 0x000000ffff1ba224 */ /* 0x000fe200078e0a1b */
[C---:B------:R-:W-:Y:S01]  /*c0e0*/  ISETP.GT.U32.AND P2, PT, R0.reuse, R5, PT ;  /* 0x000000050000720c */ /* 0x040fe20003f44070 */
[----:B------:R-:W-:Y:S01]  /*c0f0*/  @!P0 IMAD.MOV R26, RZ, RZ, -R26 ;  /* 0x000000ffff1a8224 */ /* 0x000fe200078e0a1a */
[----:B------:R-:W-:-:S07]  /*c100*/  ISETP.GT.U32.AND P0, PT, R0, R4, PT ;  /* 0x000000040000720c */ /* 0x000fce0003f04070 */
[----:B------:R-:W-:-:S04]  /*c110*/  @!P1 IMAD.IADD R29, R29, 0x1, -R0 ;  /* 0x000000011d1d9824 */ /* 0x000fc800078e0a00 */
[----:B------:R-:W-:Y:S01]  /*c120*/  @!P5 IMAD.MOV R29, RZ, RZ, -R29 ;  /* 0x000000ffff1dd224 */ /* 0x000fe200078e0a1d */
[C---:B------:R-:W-:Y:S01]  /*c130*/  ISETP.GT.U32.AND P5, PT, R0.reuse, R9, PT ;  /* 0x000000090000720c */ /* 0x040fe20003fa4070 */
[----:B------:R-:W-:Y:S01]  /*c140*/  @!P3 IMAD.MOV R28, RZ, RZ, -R28 ;  /* 0x000000ffff1cb224 */ /* 0x000fe200078e0a1c */
[C---:B------:R-:W-:Y:S01]  /*c150*/  ISETP.GT.U32.AND P3, PT, R0.reuse, R7, PT ;  /* 0x000000070000720c */ /* 0x040fe20003f64070 */
[--C-:B------:R-:W-:Y:S01]  /*c160*/  @!P2 IMAD.IADD R5, R5, 0x1, -R0.reuse ;  /* 0x000000010505a824 */ /* 0x100fe200078e0a00 */
[----:B------:R-:W-:Y:S01]  /*c170*/  ISETP.GT.U32.AND P2, PT, R0, R11, PT ;  /* 0x0000000b0000720c */ /* 0x000fe20003f44070 */
[----:B------:R-:W-:Y:S01]  /*c180*/  @!P0 IMAD.IADD R4, R4, 0x1, -R0 ;  /* 0x0000000104048824 */ /* 0x000fe200078e0a00 */
[C---:B------:R-:W-:Y:S01]  /*c190*/  ISETP.GT.U32.AND P1, PT, R0.reuse, R8, PT ;  /* 0x000000080000720c */ /* 0x040fe20003f24070 */
[----:B------:R-:W-:Y:S01]  /*c1a0*/  IMAD.MOV R12, RZ, RZ, -R3 ;  /* 0x000000ffff0c7224 */ /* 0x000fe200078e0a03 */
[----:B------:R-:W-:Y:S01]  /*c1b0*/  ISETP.GT.U32.AND P0, PT, R0, R10, PT ;  /* 0x0000000a0000720c */ /* 0x000fe20003f04070 */
[----:B------:R-:W-:-:S04]  /*c1c0*/  @!P6 IMAD.MOV R25, RZ, RZ, -R25 ;  /* 0x000000ffff19e224 */ /* 0x000fc800078e0a19 */
[--C-:B------:R-:W-:Y:S01]  /*c1d0*/  @!P5 IMAD.IADD R9, R9, 0x1, -R0.reuse ;  /* 0x000000010909d824 */ /* 0x100fe200078e0a00 */
[----:B------:R-:W-:Y:S01]  /*c1e0*/  ISETP.GE.AND P5, PT, R14, RZ, PT ;  /* 0x000000ff0e00720c */ /* 0x000fe20003fa6270 */
[--C-:B------:R-:W-:Y:S01]  /*c1f0*/  @!P3 IMAD.IADD R7, R7, 0x1, -R0.reuse ;  /* 0x000000010707b824 */ /* 0x100fe200078e0a00 */
[----:B------:R-:W0:Y:S01]  /*c200*/  S2R R14, SR_TID.X ;  /* 0x00000000000e7919 */ /* 0x000e220000002100 */
[C---:B------:R-:W-:Y:S01]  /*c210*/  ISETP.GT.U32.AND P6, PT, R0.reuse, R6, PT ;  /* 0x000000060000720c */ /* 0x040fe20003fc4070 */
[----:B------:R-:W-:Y:S02]  /*c220*/  IMAD R12, R0, R12, R23 ;  /* 0x0000000c000c7224 */ /* 0x000fe400078e0217 */
[--C-:B------:R-:W-:Y:S01]  /*c230*/  @!P2 IMAD.IADD R11, R11, 0x1, -R0.reuse ;  /* 0x000000010b0ba824 */ /* 0x100fe200078e0a00 */
[----:B------:R-:W-:Y:S01]  /*c240*/  ISETP.GE.AND P4, PT, R20, RZ, PT ;  /* 0x000000ff1400720c */ /* 0x000fe20003f86270 */
[--C-:B------:R-:W-:Y:S01]  /*c250*/  @!P1 IMAD.IADD R8, R8, 0x1, -R0.reuse ;  /* 0x0000000108089824 */ /* 0x100fe200078e0a00 */
[----:B------:R-:W-:Y:S01]  /*c260*/  ISETP.GT.U32.AND P3, PT, R0, R12, PT ;  /* 0x0000000c0000720c */ /* 0x000fe20003f64070 */
[--C-:B------:R-:W-:Y:S01]  /*c270*/  @!P0 IMAD.IADD R10, R10, 0x1, -R0.reuse ;  /* 0x000000010a0a8824 */ /* 0x100fe200078e0a00 */
[----:B------:R-:W-:Y:S01]  /*c280*/  ISETP.GE.AND P2, PT, R13, RZ, PT ;  /* 0x000000ff0d00720c */ /* 0x000fe20003f46270 */
[----:B------:R-:W4:Y:S01]  /*c290*/  LDL.LU R3, [R1+0x5288] ;  /* 0x0052880001037983 */ /* 0x000f220000300800 */
[----:B------:R-:W-:Y:S01]  /*c2a0*/  ISETP.GE.AND P0, PT, R19, RZ, PT ;  /* 0x000000ff1300720c */ /* 0x000fe20003f06270 */
[----:B------:R-:W1:Y:S02]  /*c2b0*/  LDC R13, c[0x0][0x3ac] ;  /* 0x0000eb00ff0d7b82 */ /* 0x000e640000000800 */
[----:B------:R-:W-:-:S06]  /*c2c0*/  @!P6 IMAD.IADD R6, R6, 0x1, -R0 ;  /* 0x000000010606e824 */ /* 0x000fcc00078e0a00 */
[----:B------:R-:W-:Y:S01]  /*c2d0*/  @!P3 IMAD.IADD R12, R12, 0x1, -R0 ;  /* 0x000000010c0cb824 */ /* 0x000fe200078e0a00 */
[C---:B------:R-:W-:Y:S01]  /*c2e0*/  ISETP.GT.U32.AND P3, PT, R0.reuse, R8, PT ;  /* 0x000000080000720c */ /* 0x040fe20003f64070 */
[----:B------:R-:W-:Y:S01]  /*c2f0*/  @!P4 IMAD.MOV R5, RZ, RZ, -R5 ;  /* 0x000000ffff05c224 */ /* 0x000fe200078e0a05 */
[C---:B------:R-:W-:Y:S01]  /*c300*/  ISETP.GT.U32.AND P4, PT, R0.reuse, R11, PT ;  /* 0x0000000b0000720c */ /* 0x040fe20003f84070 */
[----:B------:R-:W-:Y:S01]  /*c310*/  @!P0 IMAD.MOV R6, RZ, RZ, -R6 ;  /* 0x000000ffff068224 */ /* 0x000fe200078e0a06 */
[----:B------:R-:W-:Y:S01]  /*c320*/  ISETP.GT.U32.AND P0, PT, R0, R12, PT ;  /* 0x0000000c0000720c */ /* 0x000fe20003f04070 */
[----:B------:R-:W-:Y:S04]  /*c330*/  STL [R1+0x5230], R24 ;  /* 0x0052301801007387 */ /* 0x000fe80000100800 */
[----:B------:R-:W-:Y:S01]  /*c340*/  STL [R1+0x5234], R25 ;  /* 0x0052341901007387 */ /* 0x000fe20000100800 */
[----:B0-----:R-:W-:-:S03]  /*c350*/  LOP3.LUT R14, R14, 0x3f, RZ, 0xc0, !PT ;  /* 0x0000003f0e0e7812 */ /* 0x001fc600078ec0ff */
[----:B------:R-:W-:Y:S04]  /*c360*/  STL [R1+0x5238], R26 ;  /* 0x0052381a01007387 */ /* 0x000fe80000100800 */
[----:B------:R-:W-:Y:S04]  /*c370*/  STL [R1+0x523c], R27 ;  /* 0x00523c1b01007387 */ /* 0x000fe80000100800 */
[----:B------:R-:W-:Y:S04]  /*c380*/  STL [R1+0x5248], R28 ;  /* 0x0052481c01007387 */ /* 0x000fe80000100800 */
[----:B------:R-:W-:Y:S01]  /*c390*/  STL [R1+0x5254], R29 ;  /* 0x0052541d01007387 */ /* 0x000fe20000100800 */
[----:B------:R-:W-:-:S02]  /*c3a0*/  @!P3 IMAD.IADD R8, R8, 0x1, -R0 ;  /* 0x000000010808b824 */ /* 0x000fc400078e0a00 */
[--C-:B------:R-:W-:Y:S02]  /*c3b0*/  @!P4 IMAD.IADD R11, R11, 0x1, -R0.reuse ;  /* 0x000000010b0bc824 */ /* 0x100fe400078e0a00 */
[----:B------:R-:W-:Y:S01]  /*c3c0*/  @!P0 IMAD.IADD R12, R12, 0x1, -R0 ;  /* 0x000000010c0c8824 */ /* 0x000fe200078e0a00 */
[----:B--2---:R-:W-:Y:S02]  /*c3d0*/  ISETP.GE.AND P1, PT, R21, RZ, PT ;  /* 0x000000ff1500720c */ /* 0x004fe40003f26270 */
[----:B---3--:R-:W-:-:S11]  /*c3e0*/  ISETP.GE.AND P6, PT, R22, RZ, PT ;  /* 0x000000ff1600720c */ /* 0x008fd60003fc6270 */
[----:B------:R-:W-:Y:S01]  /*c3f0*/  @!P1 IMAD.MOV R4, RZ, RZ, -R4 ;  /* 0x000000ffff049224 */ /* 0x000fe200078e0a04 */
[----:B------:R-:W-:Y:S01]  /*c400*/  ISETP.GT.U32.AND P1, PT, R0, R10, PT ;  /* 0x0000000a0000720c */ /* 0x000fe20003f24070 */
[----:B------:R-:W-:-:S05]  /*c410*/  @!P6 IMAD.MOV R2, RZ, RZ, -R2 ;  /* 0x000000ffff02e224 */ /* 0x000fca00078e0a02 */
[----:B------:R1:W-:Y:S04]  /*c420*/  STL [R1+0x5258], R2 ;  /* 0x0052580201007387 */ /* 0x0003e80000100800 */
[----:B------:R-:W-:Y:S04]  /*c430*/  STL [R1+0x525c], R4 ;  /* 0x00525c0401007387 */ /* 0x000fe80000100800 */
[----:B------:R-:W-:Y:S01]  /*c440*/  STL [R1+0x5260], R5 ;  /* 0x0052600501007387 */ /* 0x000fe20000100800 */
[----:B-1----:R-:W-:-:S03]  /*c450*/  IMAD R2, R14, R13, RZ ;  /* 0x0000000d0e027224 */ /* 0x002fc600078e02ff */
[----:B------:R0:W-:Y:S01]  /*c460*/  STL [R1+0x5264], R6 ;  /* 0x0052640601007387 */ /* 0x0001e20000100800 */
[----:B------:R-:W-:-:S03]  /*c470*/  @!P1 IMAD.IADD R10, R10, 0x1, -R0 ;  /* 0x000000010a0a9824 */ /* 0x000fc600078e0a00 */
[----:B------:R-:W2:Y:S01]  /*c480*/  LDL.LU R14, [R1+0x178] ;  /* 0x00017800010e7983 */ /* 0x000ea20000300800 */
[----:B------:R-:W-:-:S03]  /*c490*/  IMAD R0, R13, 0x40, R2 ;  /* 0x000000400d007824 */ /* 0x000fc600078e0202 */
[----:B------:R-:W3:Y:S04]  /*c4a0*/  LDL.LU R13, [R1+0x180] ;  /* 0x00018000010d7983 */ /* 0x000ee80000300800 */
[----:B------:R-:W5:Y:S04]  /*c4b0*/  LDL.LU R0, [R1+0x188] ;  /* 0x0001880001007983 */ /* 0x000f680000300800 */
[----:B0-----:R-:W5:Y:S04]  /*c4c0*/  LDL.LU R6, [R1+0x18c] ;  /* 0x00018c0001067983 */ /* 0x001f680000300800 */
[----:B------:R-:W5:Y:S04]  /*c4d0*/  LDL.LU R5, [R1+0x190] ;  /* 0x0001900001057983 */ /* 0x000f680000300800 */
[----:B------:R-:W5:Y:S04]  /*c4e0*/  LDL.LU R4, [R1+0x1ac] ;  /* 0x0001ac0001047983 */ /* 0x000f680000300800 */
[----:B------:R-:W5:Y:S04]  /*c4f0*/  LDL.LU R2, [R1+0x194] ;  /* 0x0001940001027983 */ /* 0x000f680000300800 */
[----:B------:R-:W5:Y:S04]  /*c500*/  LDL.LU R29, [R1+0x198] ;  /* 0x00019800011d7983 */ /* 0x000f680000300800 */
[----:B------:R-:W5:Y:S04]  /*c510*/  LDL.LU R28, [R1+0x19c] ;  /* 0x00019c00011c7983 */ /* 0x000f680000300800 */
[----:B------:R-:W5:Y:S01]  /*c520*/  LDL.LU R27, [R1+0x1a4] ;  /* 0x0001a400011b7983 */ /* 0x000f620000300800 */
[----:B------:R-:W-:-:S03]  /*c530*/  @!P2 IMAD.MOV R7, RZ, RZ, -R7 ;  /* 0x000000ffff07a224 */ /* 0x000fc600078e0a07 */
[----:B------:R-:W5:Y:S04]  /*c540*/  LDL.LU R26, [R1+0x17c] ;  /* 0x00017c00011a7983 */ /* 0x000f680000300800 */
[----:B------:R-:W5:Y:S04]  /*c550*/  LDL.LU R25, [R1+0x174] ;  /* 0x0001740001197983 */ /* 0x000f680000300800 */
[----:B------:R-:W5:Y:S04]  /*c560*/  LDL.LU R24, [R1+0x170] ;  /* 0x0001700001187983 */ /* 0x000f680000300800 */
[----:B------:R-:W5:Y:S04]  /*c570*/  LDL.LU R23, [R1+0x16c] ;  /* 0x00016c0001177983 */ /* 0x000f680000300800 */
[----:B------:R-:W5:Y:S04]  /*c580*/  LDL.LU R22, [R1+0x168] ;  /* 0x0001680001167983 */ /* 0x000f680000300800 */
[----:B------:R-:W5:Y:S04]  /*c590*/  LDL.LU R21, [R1+0x164] ;  /* 0x0001640001157983 */ /* 0x000f680000300800 */
[----:B------:R-:W5:Y:S04]  /*c5a0*/  LDL.LU R20, [R1+0x160] ;  /* 0x0001600001147983 */ /* 0x000f680000300800 */
[----:B------:R-:W5:Y:S04]  /*c5b0*/  LDL.LU R19, [R1+0x15c] ;  /* 0x00015c0001137983 */ /* 0x000f680000300800 */
[----:B------:R0:W-:Y:S04]  /*c5c0*/  STL [R1+0x5284], R7 ;  /* 0x0052840701007387 */ /* 0x0001e80000100800 */
[----:B0-----:R-:W5:Y:S01]  /*c5d0*/  LDL.LU R7, [R1+0x184] ;  /* 0x0001840001077983 */ /* 0x001f620000300800 */
[----:B----4-:R-:W-:-:S02]  /*c5e0*/  ISETP.NE.AND P0, PT, R3, RZ, PT ;  /* 0x000000ff0300720c */ /* 0x010fc40003f05270 */
[----:B------:R-:W-:Y:S02]  /*c5f0*/  LOP3.LUT R3, RZ, R3, RZ, 0x33, !PT ;  /* 0x00000003ff037212 */ /* 0x000fe400078e33ff */
[----:B------:R-:W-:Y:S02]  /*c600*/  ISETP.GE.AND P6, PT, R18, RZ, PT ;  /* 0x000000ff1200720c */ /* 0x000fe40003fc6270 */
[----:B------:R-:W4:Y:S01]  /*c610*/  LDL.LU R18, [R1+0x3c] ;  /* 0x00003c0001127983 */ /* 0x000f220000300800 */
[----:B------:R-:W-:Y:S02]  /*c620*/  ISETP.GE.AND P3, PT, R17, RZ, PT ;  /* 0x000000ff1100720c */ /* 0x000fe40003f66270 */
[----:B------:R-:W-:Y:S02]  /*c630*/  ISETP.GE.AND P1, PT, R16, RZ, PT ;  /* 0x000000ff1000720c */ /* 0x000fe40003f26270 */
[----:B------:R-:W-:Y:S02]  /*c640*/  ISETP.GE.AND P4, PT, R15, RZ, PT ;  /* 0x000000ff0f00720c */ /* 0x000fe40003f86270 */
[----:B--2---:R-:W-:-:S02]  /*c650*/  SEL R14, R3, R14, !P0 ;  /* 0x0000000e030e7207 */ /* 0x004fc40004000000 */
[----:B---3--:R-:W-:-:S03]  /*c660*/  SEL R13, R3, R13, !P0 ;  /* 0x0000000d030d7207 */ /* 0x008fc60004000000 */
[----:B------:R0:W-:Y:S04]  /*c670*/  STL [R1+0x1a8], R14 ;  /* 0x0001a80e01007387 */ /* 0x0001e80000100800 */
[----:B------:R-:W2:Y:S04]  /*c680*/  LDL.LU R17, [R1+0x28] ;  /* 0x0000280001117983 */ /* 0x000ea80000300800 */
[----:B------:R-:W3:Y:S04]  /*c690*/  LDL.LU R16, [R1+0x24] ;  /* 0x0000240001107983 */ /* 0x000ee80000300800 */
[----:B------:R1:W-:Y:S04]  /*c6a0*/  STL [R1+0x1f0], R13 ;  /* 0x0001f00d01007387 */ /* 0x0003e80000100800 */
[----:B------:R-:W3:Y:S04]  /*c6b0*/  LDL.LU R15, [R1+0x20] ;  /* 0x00002000010f7983 */ /* 0x000ee80000300800 */
[----:B0-----:R-:W3:Y:S04]  /*c6c0*/  LDL.LU R14, [R1+0x158] ;  /* 0x00015800010e7983 */ /* 0x001ee80000300800 */
[----:B-1----:R-:W3:Y:S01]  /*c6d0*/  LDL.LU R13, [R1+0x144] ;  /* 0x00014400010d7983 */ /* 0x002ee20000300800 */
[----:B-----5:R-:W-:-:S05]  /*c6e0*/  SEL R7, R3, R7, !P0 ;  /* 0x0000000703077207 */ /* 0x020fca0004000000 */
[----:B------:R0:W-:Y:S02]  /*c6f0*/  STL [R1+0x1ec], R7 ;  /* 0x0001ec0701007387 */ /* 0x0001e40000100800 */
[C---:B0-----:R-:W-:Y:S02]  /*c700*/  SEL R7, R3.reuse, R0, !P0 ;  /* 0x0000000003077207 */ /* 0x041fe40004000000 */
[C---:B------:R-:W-:Y:S02]  /*c710*/  SEL R0, R3.reuse, R6, !P0 ;  /* 0x0000000603007207 */ /* 0x040fe40004000000 */
[C---:B------:R-:W-:Y:S01]  /*c720*/  SEL R6, R3.reuse, R5, !P0 ;  /* 0x0000000503067207 */ /* 0x040fe20004000000 */
[----:B------:R-:W-:Y:S01]  /*c730*/  STL [R1+0x1e8], R7 ;  /* 0x0001e80701007387 */ /* 0x000fe20000100800 */
[----:B------:R-:W-:-:S03]  /*c740*/  SEL R5, R3, R4, !P0 ;  /* 0x0000000403057207 */ /* 0x000fc60004000000 */
[----:B------:R0:W-:Y:S01]  /*c750*/  STL [R1+0x1e4], R0 ;  /* 0x0001e40001007387 */ /* 0x0001e20000100800 */
[----:B------:R-:W-:-:S03]  /*c760*/  SEL R4, R3, R29, !P0 ;  /* 0x0000001d03047207 */ /* 0x000fc60004000000 */
[----:B------:R-:W-:Y:S01]  /*c770*/  STL [R1+0x1e0], R6 ;  /* 0x0001e00601007387 */ /* 0x000fe20000100800 */
[----:B0-----:R-:W-:-:S03]  /*c780*/  SEL R0, R3, R2, !P0 ;  /* 0x0000000203007207 */ /* 0x001fc60004000000 */
[----:B------:R-:W-:Y:S01]  /*c790*/  STL [R1+0x1dc], R5 ;  /* 0x0001dc0501007387 */ /* 0x000fe20000100800 */
[----:B------:R-:W-:-:S03]  /*c7a0*/  SEL R2, R3, R28, !P0 ;  /* 0x0000001c03027207 */ /* 0x000fc60004000000 */
[----:B------:R0:W-:Y:S04]  /*c7b0*/  STL [R1+0x1d8], R0 ;  /* 0x0001d80001007387 */ /* 0x0001e80000100800 */
[----:B------:R1:W-:Y:S01]  /*c7c0*/  STL [R1+0x1d4], R4 ;  /* 0x0001d40401007387 */ /* 0x0003e20000100800 */
[----:B0-----:R-:W-:-:S03]  /*c7d0*/  SEL R0, R3, R27, !P0 ;  /* 0x0000001b03007207 */ /* 0x001fc60004000000 */
[----:B------:R0:W-:Y:S01]  /*c7e0*/  STL [R1+0x1d0], R2 ;  /* 0x0001d00201007387 */ /* 0x0001e20000100800 */
[----:B-1----:R-:W-:-:S03]  /*c7f0*/  SEL R4, R3, R26, !P0 ;  /* 0x0000001a03047207 */ /* 0x002fc60004000000 */
[----:B------:R1:W-:Y:S04]  /*c800*/  STL [R1+0x1cc], R0 ;  /* 0x0001cc0001007387 */ /* 0x0003e80000100800 */
[----:B------:R5:W-:Y:S01]  /*c810*/  STL [R1+0x1c8], R4 ;  /* 0x0001c80401007387 */ /* 0x000be20000100800 */
[C---:B0-----:R-:W-:Y:S02]  /*c820*/  SEL R2, R3.reuse, R25, !P0 ;  /* 0x0000001903027207 */ /* 0x041fe40004000000 */
[----:B-1----:R-:W-:-:S03]  /*c830*/  SEL R0, R3, R24, !P0 ;  /* 0x0000001803007207 */ /* 0x002fc60004000000 */
[----:B------:R0:W-:Y:S01]  /*c840*/  STL [R1+0x1c4], R2 ;  /* 0x0001c40201007387 */ /* 0x0001e20000100800 */
[----:B-----5:R-:W-:-:S03]  /*c850*/  SEL R4, R3, R23, !P0 ;  /* 0x0000001703047207 */ /* 0x020fc60004000000 */
[----:B------:R1:W-:Y:S04]  /*c860*/  STL [R1+0x1c0], R0 ;  /* 0x0001c00001007387 */ /* 0x0003e80000100800 */
[----:B------:R-:W-:Y:S01]  /*c870*/  STL [R1+0x1bc], R4 ;  /* 0x0001bc0401007387 */ /* 0x000fe20000100800 */
[----:B0-----:R-:W-:-:S03]  /*c880*/  SEL R2, R3, R22, !P0 ;  /* 0x0000001603027207 */ /* 0x001fc60004000000 */
[----:B------:R-:W5:Y:S01]  /*c890*/  LDL.LU R27, [R1+0x154] ;  /* 0x00015400011b7983 */ /* 0x000f620000300800 */
[----:B-1----:R-:W-:-:S03]  /*c8a0*/  SEL R0, R3, R21, !P0 ;  /* 0x0000001503007207 */ /* 0x002fc60004000000 */
[----:B------:R0:W-:Y:S04]  /*c8b0*/  STL [R1+0x1b8], R2 ;  /* 0x0001b80201007387 */ /* 0x0001e80000100800 */
[----:B------:R-:W5:Y:S04]  /*c8c0*/  LDL.LU R26, [R1+0x148] ;  /* 0x00014800011a7983 */ /* 0x000f680000300800 */
[----:B------:R1:W-:Y:S04]  /*c8d0*/  STL [R1+0x1b4], R0 ;  /* 0x0001b40001007387 */ /* 0x0003e80000100800 */
[----:B------:R-:W5:Y:S01]  /*c8e0*/  LDL.LU R25, [R1+0x150] ;  /* 0x0001500001197983 */ /* 0x000f620000300800 */
[----:B0-----:R-:W-:-:S03]  /*c8f0*/  SEL R2, R3, R19, !P0 ;  /* 0x0000001303027207 */ /* 0x001fc60004000000 */
[----:B------:R-:W5:Y:S01]  /*c900*/  LDL.LU R24, [R1+0x14c] ;  /* 0x00014c0001187983 */ /* 0x000f620000300800 */
[----:B-1----:R-:W-:-:S03]  /*c910*/  SEL R0, R3, R20, !P0 ;  /* 0x0000001403007207 */ /* 0x002fc60004000000 */
[----:B------:R-:W5:Y:S04]  /*c920*/  LDL.LU R23, [R1+0x130] ;  /* 0x0001300001177983 */ /* 0x000f680000300800 */
[----:B------:R-:W5:Y:S04]  /*c930*/  LDL.LU R21, [R1+0x134] ;  /* 0x0001340001157983 */ /* 0x000f680000300800 */
[----:B------:R-:W5:Y:S04]  /*c940*/  LDL.LU R20, [R1+0x138] ;  /* 0x0001380001147983 */ /* 0x000f680000300800 */
[----:B------:R4:W-:Y:S04]  /*c950*/  STL [R1+0x1b0], R0 ;  /* 0x0001b00001007387 */ /* 0x0009e80000100800 */
[----:B------:R2:W-:Y:S04]  /*c960*/  STL [R1+0x1ac], R2 ;  /* 0x0001ac0201007387 */ /* 0x0005e80000100800 */
[----:B------:R-:W5:Y:S01]  /*c970*/  LDL.LU R22, [R1+0x140] ;  /* 0x0001400001167983 */ /* 0x000f620000300800 */
[----:B----4-:R-:W-:-:S05]  /*c980*/  SEL R0, R3, R18, !P0 ;  /* 0x0000001203007207 */ /* 0x010fca0004000000 */
[----:B------:R3:W-:Y:S01]  /*c990*/  STL [R1+0x1a4], R0 ;  /* 0x0001a40001007387 */ /* 0x0007e20000100800 */
[C---:B--2---:R-:W-:Y:S02]  /*c9a0*/  SEL R2, R3.reuse, R17, !P0 ;  /* 0x0000001103027207 */ /* 0x044fe40004000000 */
[----:B---3--:R-:W-:-:S03]  /*c9b0*/  SEL R0, R3, R16, !P0 ;  /* 0x0000001003007207 */ /* 0x008fc60004000000 */
[----:B------:R0:W-:Y:S04]  /*c9c0*/  STL [R1+0x19c], R2 ;  /* 0x00019c0201007387 */ /* 0x0001e80000100800 */
[----:B------:R1:W-:Y:S01]  /*c9d0*/  STL [R1+0x198], R0 ;  /* 0x0001980001007387 */ /* 0x0003e20000100800 */
[C---:B------:R-:W-:Y:S02]  /*c9e0*/  SEL R4, R3.reuse, R15, !P0 ;  /* 0x0000000f03047207 */ /* 0x040fe40004000000 */
[----:B0-----:R-:W-:-:S03]  /*c9f0*/  SEL R2, R3, R14, !P0 ;  /* 0x0000000e03027207 */ /* 0x001fc60004000000 */
[----:B------:R-:W-:Y:S01]  /*ca00*/  STL [R1+0x194], R4 ;  /* 0x0001940401007387 */ /* 0x000fe20000100800 */
[----:B-1----:R-:W-:-:S03]  /*ca10*/  SEL R0, R3, R13, !P0 ;  /* 0x0000000d03007207 */ /* 0x002fc60004000000 */
[----:B------:R-:W2:Y:S04]  /*ca20*/  LDL.LU R7, [R1+0x13c] ;  /* 0x00013c0001077983 */ /* 0x000ea80000300800 */
[----:B------:R-:W-:Y:S04]  /*ca30*/  STL [R1+0x190], R2 ;  /* 0x0001900201007387 */ /* 0x000fe80000100800 */
[----:B------:R-:W3:Y:S04]  /*ca40*/  LDL.LU R19, [R1+0x12c] ;  /* 0x00012c0001137983 */ /* 0x000ee80000300800 */
[----:B------:R0:W-:Y:S04]  /*ca50*/  STL [R1+0x18c], R0 ;  /* 0x00018c0001007387 */ /* 0x0001e80000100800 */
[----:B------:R-:W4:Y:S04]  /*ca60*/  LDL.LU R18, [R1+0x128] ;  /* 0x0001280001127983 */ /* 0x000f280000300800 */
[----:B------:R-:W4:Y:S04]  /*ca70*/  LDL.LU R17, [R1+0x124] ;  /* 0x0001240001117983 */ /* 0x000f280000300800 */
[----:B------:R-:W4:Y:S04]  /*ca80*/  LDL.LU R16, [R1+0x120] ;  /* 0x0001200001107983 */ /* 0x000f280000300800 */
[----:B------:R-:W4:Y:S04]  /*ca90*/  LDL.LU R15, [R1+0x11c] ;  /* 0x00011c00010f7983 */ /* 0x000f280000300800 */
[----:B------:R-:W4:Y:S04]  /*caa0*/  LDL.LU R14, [R1+0x118] ;  /* 0x00011800010e7983 */ /* 0x000f280000300800 */
[----:B------:R-:W4:Y:S04]  /*cab0*/  LDL.LU R13, [R1+0x114] ;  /* 0x00011400010d7983 */ /* 0x000f280000300800 */
[----:B0-----:R-:W4:Y:S04]  /*cac0*/  LDL.LU R0, [R1+0x110] ;  /* 0x0001100001007983 */ /* 0x001f280000300800 */
[----:B------:R-:W4:Y:S04]  /*cad0*/  LDL.LU R6, [R1+0x18] ;  /* 0x0000180001067983 */ /* 0x000f280000300800 */
[----:B------:R-:W4:Y:S04]  /*cae0*/  LDL.LU R5, [R1+0x14] ;  /* 0x0000140001057983 */ /* 0x000f280000300800 */
[----:B------:R-:W4:Y:S04]  /*caf0*/  LDL.LU R4, [R1+0x10c] ;  /* 0x00010c0001047983 */ /* 0x000f280000300800 */
[----:B------:R-:W4:Y:S04]  /*cb00*/  LDL.LU R2, [R1+0x108] ;  /* 0x0001080001027983 */ /* 0x000f280000300800 */
[----:B------:R-:W4:Y:S04]  /*cb10*/  LDL.LU R29, [R1] ;  /* 0x00000000011d7983 */ /* 0x000f280000300800 */
[----:B------:R-:W4:Y:S01]  /*cb20*/  LDL.LU R28, [R1+0xec] ;  /* 0x0000ec00011c7983 */ /* 0x000f220000300800 */
[----:B-----5:R-:W-:-:S05]  /*cb30*/  SEL R27, R3, R27, !P0 ;  /* 0x0000001b031b7207 */ /* 0x020fca0004000000 */
[----:B------:R0:W-:Y:S02]  /*cb40*/  STL [R1+0x188], R27 ;  /* 0x0001881b01007387 */ /* 0x0001e40000100800 */
[C---:B0-----:R-:W-:Y:S02]  /*cb50*/  SEL R27, R3.reuse, R26, !P0 ;  /* 0x0000001a031b7207 */ /* 0x041fe40004000000 */
[C---:B------:R-:W-:Y:S02]  /*cb60*/  SEL R26, R3.reuse, R25, !P0 ;  /* 0x00000019031a7207 */ /* 0x040fe40004000000 */
[C---:B------:R-:W-:Y:S01]  /*cb70*/  SEL R25, R3.reuse, R24, !P0 ;  /* 0x0000001803197207 */ /* 0x040fe20004000000 */
[----:B------:R0:W-:Y:S01]  /*cb80*/  STL [R1+0x184], R27 ;  /* 0x0001841b01007387 */ /* 0x0001e20000100800 */
[----:B------:R-:W-:-:S03]  /*cb90*/  SEL R24, R3, R23, !P0 ;  /* 0x0000001703187207 */ /* 0x000fc60004000000 */
[----:B------:R-:W-:Y:S01]  /*cba0*/  STL [R1+0x180], R26 ;  /* 0x0001801a01007387 */ /* 0x000fe20000100800 */
[----:B------:R-:W-:-:S03]  /*cbb0*/  SEL R23, R3, R21, !P0 ;  /* 0x0000001503177207 */ /* 0x000fc60004000000 */
[----:B------:R-:W-:Y:S04]  /*cbc0*/  STL [R1+0x17c], R25 ;  /* 0x00017c1901007387 */ /* 0x000fe80000100800 */
[----:B0-----:R-:W5:Y:S04]  /*cbd0*/  LDL.LU R27, [R1+0x104] ;  /* 0x00010400011b7983 */ /* 0x001f680000300800 */
[----:B------:R-:W-:Y:S04]  /*cbe0*/  STL [R1+0x178], R24 ;  /* 0x0001781801007387 */ /* 0x000fe80000100800 */
[----:B------:R-:W5:Y:S04]  /*cbf0*/  LDL.LU R21, [R1+0x100] ;  /* 0x0001000001157983 */ /* 0x000f680000300800 */
[----:B------:R0:W-:Y:S01]  /*cc00*/  STL [R1+0x174], R23 ;  /* 0x0001741701007387 */ /* 0x0001e20000100800 */
[----:B------:R-:W-:-:S02]  /*cc10*/  SEL R22, R3, R22, !P0 ;  /* 0x0000001603167207 */ /* 0x000fc40004000000 */
[C---:B0-----:R-:W-:Y:S02]  /*cc20*/  SEL R23, R3.reuse, R20, !P0 ;  /* 0x0000001403177207 */ /* 0x041fe40004000000 */
[----:B------:R-:W5:Y:S04]  /*cc30*/  LDL.LU R20, [R1+0xf0] ;  /* 0x0000f00001147983 */ /* 0x000f680000300800 */
[----:B------:R0:W-:Y:S04]  /*cc40*/  STL [R1+0x170], R23 ;  /* 0x0001701701007387 */ /* 0x0001e80000100800 */
[----:B------:R-:W5:Y:S04]  /*cc50*/  LDL.LU R26, [R1+0xf8] ;  /* 0x0000f800011a7983 */ /* 0x000f680000300800 */
[----:B------:R-:W5:Y:S04]  /*cc60*/  LDL.LU R25, [R1+0xfc] ;  /* 0x0000fc0001197983 */ /* 0x000f680000300800 */
[----:B------:R1:W-:Y:S04]  /*cc70*/  STL [R1+0x16c], R22 ;  /* 0x00016c1601007387 */ /* 0x0003e80000100800 */
[----:B------:R-:W5:Y:S04]  /*cc80*/  LDL.LU R24, [R1+0xf4] ;  /* 0x0000f40001187983 */ /* 0x000f680000300800 */
[----:B0-----:R-:W5:Y:S04]  /*cc90*/  LDL.LU R23, [R1+0xe8] ;  /* 0x0000e80001177983 */ /* 0x001f680000300800 */
[----:B-1----:R-:W5:Y:S01]  /*cca0*/  LDL.LU R22, [R1+0xe4] ;  /* 0x0000e40001167983 */ /* 0x002f620000300800 */
[----:B--2---:R-:W-:-:S05]  /*ccb0*/  SEL R7, R3, R7, !P0 ;  /* 0x0000000703077207 */ /* 0x004fca0004000000 */
[----:B------:R0:W-:Y:S01]  /*ccc0*/  STL [R1+0x168], R7 ;  /* 0x0001680701007387 */ /* 0x0001e20000100800 */
[----:B---3--:R-:W-:-:S03]  /*ccd0*/  SEL R19, R3, R19, !P0 ;  /* 0x0000001303137207 */ /* 0x008fc60004000000 */
[----:B0-----:R-:W2:Y:S01]  /*cce0*/  LDL.LU R7, [R1+0x5284] ;  /* 0x0052840001077983 */ /* 0x001ea20000300800 */
[----:B----4-:R-:W-:-:S03]  /*ccf0*/  SEL R18, R3, R18, !P0 ;  /* 0x0000001203127207 */ /* 0x010fc60004000000 */
[----:B------:R0:W-:Y:S01]  /*cd00*/  STL [R1+0x164], R19 ;  /* 0x0001641301007387 */ /* 0x0001e20000100800 */
[C---:B------:R-:W-:Y:S02]  /*cd10*/  SEL R17, R3.reuse, R17, !P0 ;  /* 0x0000001103117207 */ /* 0x040fe40004000000 */
[C---:B------:R-:W-:Y:S01]  /*cd20*/  SEL R16, R3.reuse, R16, !P0 ;  /* 0x0000001003107207 */ /* 0x040fe20004000000 */
[----:B0-----:R-:W3:Y:S01]  /*cd30*/  LDL.LU R19, [R1+0x5280] ;  /* 0x0052800001137983 */ /* 0x001ee20000300800 */
[----:B------:R-:W-:-:S03]  /*cd40*/  SEL R15, R3, R15, !P0 ;  /* 0x0000000f030f7207 */ /* 0x000fc60004000000 */
[----:B------:R0:W-:Y:S01]  /*cd50*/  STL [R1+0x160], R18 ;  /* 0x0001601201007387 */ /* 0x0001e20000100800 */
[C---:B------:R-:W-:Y:S02]  /*cd60*/  SEL R14, R3.reuse, R14, !P0 ;  /* 0x0000000e030e7207 */ /* 0x040fe40004000000 */
[C---:B------:R-:W-:Y:S01]  /*cd70*/  SEL R13, R3.reuse, R13, !P0 ;  /* 0x0000000d030d7207 */ /* 0x040fe20004000000 */
[----:B0-----:R-:W4:Y:S04]  /*cd80*/  LDL.LU R18, [R1+0x527c] ;  /* 0x00527c0001127983 */ /* 0x001f280000300800 */
[----:B------:R0:W-:Y:S04]  /*cd90*/  STL [R1+0x15c], R17 ;  /* 0x00015c1101007387 */ /* 0x0001e80000100800 */
[----:B0-----:R-:W2:Y:S04]  /*cda0*/  LDL.LU R17, [R1+0x5278] ;  /* 0x0052780001117983 */ /* 0x001ea80000300800 */
[----:B------:R0:W-:Y:S04]  /*cdb0*/  STL [R1+0x158], R16 ;  /* 0x0001581001007387 */ /* 0x0001e80000100800 */
[----:B0-----:R-:W2:Y:S04]  /*cdc0*/  LDL.LU R16, [R1+0x5274] ;  /* 0x0052740001107983 */ /* 0x001ea80000300800 */
[----:B------:R0:W-:Y:S04]  /*cdd0*/  STL [R1+0x154], R15 ;  /* 0x0001540f01007387 */ /* 0x0001e80000100800 */
[----:B0-----:R-:W2:Y:S04]  /*cde0*/  LDL.LU R15, [R1+0x5270] ;  /* 0x00527000010f7983 */ /* 0x001ea80000300800 */
[----:B------:R0:W-:Y:S04]  /*cdf0*/  STL [R1+0x150], R14 ;  /* 0x0001500e01007387 */ /* 0x0001e80000100800 */
[----:B0-----:R-:W3:Y:S04]  /*ce00*/  LDL.LU R14, [R1+0x526c] ;  /* 0x00526c00010e7983 */ /* 0x001ee80000300800 */
[----:B------:R0:W-:Y:S04]  /*ce10*/  STL [R1+0x14c], R13 ;  /* 0x00014c0d01007387 */ /* 0x0001e80000100800 */
[----:B0-----:R-:W4:Y:S01]  /*ce20*/  LDL.LU R13, [R1+0x5268] ;  /* 0x00526800010d7983 */ /* 0x001f220000300800 */
[----:B------:R-:W-:-:S05]  /*ce30*/  SEL R0, R3, R0, !P0 ;  /* 0x0000000003007207 */ /* 0x000fca0004000000 */
[----:B------:R0:W-:Y:S02]  /*ce40*/  STL [R1+0x148], R0 ;  /* 0x0001480001007387 */ /* 0x0001e40000100800 */
[C---:B0-----:R-:W-:Y:S02]  /*ce50*/  SEL R0, R3.reuse, R6, !P0 ;  /* 0x0000000603007207 */ /* 0x041fe40004000000 */
[C---:B------:R-:W-:Y:S02]  /*ce60*/  SEL R6, R3.reuse, R5, !P0 ;  /* 0x0000000503067207 */ /* 0x040fe40004000000 */
[C---:B------:R-:W-:Y:S01]  /*ce70*/  SEL R5, R3.reuse, R4, !P0 ;  /* 0x0000000403057207 */ /* 0x040fe20004000000 */
[----:B------:R0:W-:Y:S01]  /*ce80*/  STL [R1+0x144], R0 ;  /* 0x0001440001007387 */ /* 0x0001e20000100800 */
[----:B------:R-:W-:-:S03]  /*ce90*/  SEL R4, R3, R29, !P0 ;  /* 0x0000001d03047207 */ /* 0x000fc60004000000 */
[----:B------:R-:W-:Y:S01]  /*cea0*/  STL [R1+0x140], R6 ;  /* 0x0001400601007387 */ /* 0x000fe20000100800 */
[----:B0-----:R-:W-:-:S03]  /*ceb0*/  SEL R0, R3, R2, !P0 ;  /* 0x0000000203007207 */ /* 0x001fc60004000000 */
[----:B------:R-:W-:Y:S01]  /*cec0*/  STL [R1+0x13c], R5 ;  /* 0x00013c0501007387 */ /* 0x000fe20000100800 */
[----:B------:R-:W-:-:S03]  /*ced0*/  SEL R2, R3, R28, !P0 ;  /* 0x0000001c03027207 */ /* 0x000fc60004000000 */
[----:B------:R0:W-:Y:S04]  /*cee0*/  STL [R1+0x138], R0 ;  /* 0x0001380001007387 */ /* 0x0001e80000100800 */
[----:B0-----:R-:W4:Y:S04]  /*cef0*/  LDL.LU R0, [R1+0xe0] ;  /* 0x0000e00001007983 */ /* 0x001f280000300800 */
[----:B------:R0:W-:Y:S01]  /*cf00*/  STL [R1+0x134], R4 ;  /* 0x0001340401007387 */ /* 0x0001e20000100800 */
[----:B-----5:R-:W-:-:S03]  /*cf10*/  SEL R28, R3, R27, !P0 ;  /* 0x0000001b031c7207 */ /* 0x020fc60004000000 */
[----:B------:R-:W5:Y:S04]  /*cf20*/  LDL.LU R6, [R1+0xdc] ;  /* 0x0000dc0001067983 */ /* 0x000f680000300800 */
[----:B------:R1:W-:Y:S01]  /*cf30*/  STL [R1+0x130], R2 ;  /* 0x0001300201007387 */ /* 0x0003e20000100800 */
[----:B------:R-:W-:-:S03]  /*cf40*/  SEL R27, R3, R21, !P0 ;  /* 0x00000015031b7207 */ /* 0x000fc60004000000 */
[----:B------:R-:W5:Y:S04]  /*cf50*/  LDL.LU R5, [R1+0xc4] ;  /* 0x0000c40001057983 */ /* 0x000f680000300800 */
[----:B0-----:R-:W5:Y:S04]  /*cf60*/  LDL.LU R4, [R1+0xd0] ;  /* 0x0000d00001047983 */ /* 0x001f680000300800 */
[----:B-1----:R-:W5:Y:S04]  /*cf70*/  LDL.LU R2, [R1+0xd4] ;  /* 0x0000d40001027983 */ /* 0x002f680000300800 */
[----:B------:R-:W5:Y:S04]  /*cf80*/  LDL.LU R29, [R1+0xcc] ;  /* 0x0000cc00011d7983 */ /* 0x000f680000300800 */
[----:B------:R-:W5:Y:S04]  /*cf90*/  LDL.LU R21, [R1+0x98] ;  /* 0x0000980001157983 */ /* 0x000f680000300800 */
[----:B------:R0:W-:Y:S04]  /*cfa0*/  STL [R1+0x12c], R28 ;  /* 0x00012c1c01007387 */ /* 0x0001e80000100800 */
[----:B------:R1:W-:Y:S01]  /*cfb0*/  STL [R1+0x128], R27 ;  /* 0x0001281b01007387 */ /* 0x0003e20000100800 */
[----:B0-----:R-:W-:-:S03]  /*cfc0*/  SEL R28, R3, R20, !P0 ;  /* 0x00000014031c7207 */ /* 0x001fc60004000000 */
[----:B------:R-:W5:Y:S01]  /*cfd0*/  LDL.LU R20, [R1+0xb8] ;  /* 0x0000b80001147983 */ /* 0x000f620000300800 */
[C---:B-1----:R-:W-:Y:S02]  /*cfe0*/  SEL R27, R3.reuse, R26, !P0 ;  /* 0x0000001a031b7207 */ /* 0x042fe40004000000 */
[C---:B------:R-:W-:Y:S02]  /*cff0*/  SEL R26, R3.reuse, R25, !P0 ;  /* 0x00000019031a7207 */ /* 0x040fe40004000000 */
[C---:B------:R-:W-:Y:S01]  /*d000*/  SEL R25, R3.reuse, R24, !P0 ;  /* 0x0000001803197207 */ /* 0x040fe20004000000 */
[----:B------:R-:W-:Y:S01]  /*d010*/  STL [R1+0x124], R28 ;  /* 0x0001241c01007387 */ /* 0x000fe20000100800 */
[C---:B------:R-:W-:Y:S02]  /*d020*/  SEL R24, R3.reuse, R23, !P0 ;  /* 0x0000001703187207 */ /* 0x040fe40004000000 */
[C---:B------:R-:W-:Y:S01]  /*d030*/  SEL R23, R3.reuse, R22, !P0 ;  /* 0x0000001603177207 */ /* 0x040fe20004000000 */
[----:B------:R-:W-:Y:S04]  /*d040*/  STL [R1+0x120], R27 ;  /* 0x0001201b01007387 */ /* 0x000fe80000100800 */
[----:B------:R-:W-:Y:S04]  /*d050*/  STL [R1+0x11c], R26 ;  /* 0x00011c1a01007387 */ /* 0x000fe80000100800 */
[----:B------:R2:W-:Y:S04]  /*d060*/  STL [R1+0x118], R25 ;  /* 0x0001181901007387 */ /* 0x0005e80000100800 */
[----:B------:R-:W-:Y:S04]  /*d070*/  STL [R1+0x114], R24 ;  /* 0x0001141801007387 */ /* 0x000fe80000100800 */
[----:B------:R-:W-:Y:S01]  /*d080*/  STL [R1+0x110], R23 ;  /* 0x0001101701007387 */ /* 0x000fe20000100800 */
[----:B--2---:R-:W-:-:S02]  /*d090*/  SEL R25, R3, R15, !P0 ;  /* 0x0000000f03197207 */ /* 0x004fc40004000000 */
[C---:B---3--:R-:W-:Y:S02]  /*d0a0*/  SEL R22, R3.reuse, R14, !P0 ;  /* 0x0000000e03167207 */ /* 0x048fe40004000000 */
[----:B------:R-:W2:Y:S01]  /*d0b0*/  LDL.LU R14, [R1+0xd8] ;  /* 0x0000d800010e7983 */ /* 0x000ea20000300800 */
[----:B----4-:R-:W-:-:S05]  /*d0c0*/  SEL R13, R3, R13, !P0 ;  /* 0x0000000d030d7207 */ /* 0x010fca0004000000 */
[----:B------:R0:W-:Y:S04]  /*d0d0*/  STL [R1+0x10c], R13 ;  /* 0x00010c0d01007387 */ /* 0x0001e80000100800 */
[----:B0-----:R-:W3:Y:S04]  /*d0e0*/  LDL.LU R13, [R1+0xbc] ;  /* 0x0000bc00010d7983 */ /* 0x001ee80000300800 */
[----:B------:R0:W-:Y:S04]  /*d0f0*/  STL [R1+0x108], R22 ;  /* 0x0001081601007387 */ /* 0x0001e80000100800 */
[----:B------:R-:W4:Y:S04]  /*d100*/  LDL.LU R28, [R1+0xa8] ;  /* 0x0000a800011c7983 */ /* 0x000f280000300800 */
[----:B------:R-:W3:Y:S04]  /*d110*/  LDL.LU R23, [R1+0xac] ;  /* 0x0000ac0001177983 */ /* 0x000ee80000300800 */
[----:B0-----:R-:W3:Y:S04]  /*d120*/  LDL.LU R22, [R1+0xb0] ;  /* 0x0000b00001167983 */ /* 0x001ee80000300800 */
[----:B------:R-:W3:Y:S01]  /*d130*/  LDL.LU R15, [R1+0xc0] ;  /* 0x0000c000010f7983 */ /* 0x000ee20000300800 */
[----:B------:R-:W-:-:S02]  /*d140*/  SEL R24, R3, R16, !P0 ;  /* 0x0000001003187207 */ /* 0x000fc40004000000 */
[C---:B------:R-:W-:Y:S01]  /*d150*/  SEL R16, R3.reuse, R17, !P0 ;  /* 0x0000001103107207 */ /* 0x040fe20004000000 */
[----:B------:R0:W-:Y:S04]  /*d160*/  STL [R1+0x104], R25 ;  /* 0x0001041901007387 */ /* 0x0001e80000100800 */
[----:B------:R-:W4:Y:S04]  /*d170*/  LDL.LU R27, [R1+0xa4] ;  /* 0x0000a400011b7983 */ /* 0x000f280000300800 */
[----:B------:R1:W-:Y:S01]  /*d180*/  STL [R1+0x100], R24 ;  /* 0x0001001801007387 */ /* 0x0003e20000100800 */
[----:B------:R-:W-:-:S03]  /*d190*/  SEL R0, R3, R0, !P0 ;  /* 0x0000000003007207 */ /* 0x000fc60004000000 */
[----:B------:R-:W4:Y:S04]  /*d1a0*/  LDL.LU R26, [R1+0xa0] ;  /* 0x0000a000011a7983 */ /* 0x000f280000300800 */
[----:B------:R-:W-:Y:S01]  /*d1b0*/  STL [R1+0xfc], R16 ;  /* 0x0000fc1001007387 */ /* 0x000fe20000100800 */
[----:B-----5:R-:W-:-:S03]  /*d1c0*/  SEL R6, R3, R6, !P0 ;  /* 0x0000000603067207 */ /* 0x020fc60004000000 */
[----:B0-----:R-:W5:Y:S04]  /*d1d0*/  LDL.LU R25, [R1+0x90] ;  /* 0x0000900001197983 */ /* 0x001f680000300800 */
[----:B-1----:R-:W4:Y:S01]  /*d1e0*/  LDL.LU R24, [R1+0x94] ;  /* 0x0000940001187983 */ /* 0x002f220000300800 */
[C---:B------:R-:W-:Y:S02]  /*d1f0*/  SEL R5, R3.reuse, R5, !P0 ;  /* 0x0000000503057207 */ /* 0x040fe40004000000 */
[C---:B------:R-:W-:Y:S02]  /*d200*/  SEL R2, R3.reuse, R2, !P0 ;  /* 0x0000000203027207 */ /* 0x040fe40004000000 */
[C---:B--2---:R-:W-:Y:S02]  /*d210*/  SEL R14, R3.reuse, R14, !P0 ;  /* 0x0000000e030e7207 */ /* 0x044fe40004000000 */
[----:B---3--:R-:W-:-:S05]  /*d220*/  SEL R15, R3, R15, !P0 ;  /* 0x0000000f030f7207 */ /* 0x008fca0004000000 */
[----:B------:R-:W-:Y:S04]  /*d230*/  STL [R1+0xf8], R15 ;  /* 0x0000f80f01007387 */ /* 0x000fe80000100800 */
[----:B------:R-:W-:Y:S04]  /*d240*/  STL [R1+0xf4], R14 ;  /* 0x0000f40e01007387 */ /* 0x000fe80000100800 */
[----:B------:R0:W-:Y:S04]  /*d250*/  STL [R1+0xf0], R0 ;  /* 0x0000f00001007387 */ /* 0x0001e80000100800 */
        /* <DEDUP_REMOVED lines=9> */
[----:B------:R1:W-:Y:S01]  /*d2f0*/  STL [R1+0xd8], R0 ;  /* 0x0000d80001007387 */ /* 0x0003e20000100800 */
[----:B0-----:R-:W-:-:S03]  /*d300*/  SEL R4, R3, R21, !P0 ;  /* 0x0000001503047207 */ /* 0x001fc60004000000 */
[----:B-1----:R-:W2:Y:S04]  /*d310*/  LDL.LU R0, [R1+0x6c] ;  /* 0x00006c0001007983 */ /* 0x002ea80000300800 */
[----:B------:R0:W-:Y:S04]  /*d320*/  STL [R1+0xd4], R2 ;  /* 0x0000d40201007387 */ /* 0x0001e80000100800 */
[----:B------:R1:W-:Y:S04]  /*d330*/  STL [R1+0xd0], R4 ;  /* 0x0000d00401007387 */ /* 0x0003e80000100800 */
[----:B------:R-:W3:Y:S01]  /*d340*/  LDL.LU R6, [R1+0x88] ;  /* 0x0000880001067983 */ /* 0x000ee20000300800 */
[----:B0-----:R-:W-:-:S03]  /*d350*/  SEL R2, R3, R20, !P0 ;  /* 0x0000001403027207 */ /* 0x001fc60004000000 */
[----:B------:R-:W3:Y:S04]  /*d360*/  LDL.LU R5, [R1+0x8c] ;  /* 0x00008c0001057983 */ /* 0x000ee80000300800 */
[----:B------:R0:W-:Y:S04]  /*d370*/  STL [R1+0xcc], R2 ;  /* 0x0000cc0201007387 */ /* 0x0001e80000100800 */
[----:B-1----:R-:W3:Y:S04]  /*d380*/  LDL.LU R4, [R1+0x80] ;  /* 0x0000800001047983 */ /* 0x002ee80000300800 */
[----:B0-----:R-:W3:Y:S04]  /*d390*/  LDL.LU R2, [R1+0x74] ;  /* 0x0000740001027983 */ /* 0x001ee80000300800 */
[----:B------:R-:W3:Y:S04]  /*d3a0*/  LDL.LU R29, [R1+0x68] ;  /* 0x00006800011d7983 */ /* 0x000ee80000300800 */
[----:B------:R-:W3:Y:S04]  /*d3b0*/  LDL.LU R21, [R1+0x64] ;  /* 0x0000640001157983 */ /* 0x000ee80000300800 */
[----:B------:R-:W3:Y:S01]  /*d3c0*/  LDL.LU R20, [R1+0x60] ;  /* 0x0000600001147983 */ /* 0x000ee20000300800 */
[----:B------:R-:W-:-:S02]  /*d3d0*/  SEL R13, R3, R13, !P0 ;  /* 0x0000000d030d7207 */ /* 0x000fc40004000000 */
[C---:B----4-:R-:W-:Y:S02]  /*d3e0*/  SEL R15, R3.reuse, R28, !P0 ;  /* 0x0000001c030f7207 */ /* 0x050fe40004000000 */
[C---:B------:R-:W-:Y:S01]  /*d3f0*/  SEL R14, R3.reuse, R23, !P0 ;  /* 0x00000017030e7207 */ /* 0x040fe20004000000 */
[----:B------:R0:W-:Y:S04]  /*d400*/  STL [R1+0xc4], R13 ;  /* 0x0000c40d01007387 */ /* 0x0001e80000100800 */
[----:B------:R1:W-:Y:S04]  /*d410*/  STL [R1+0xc0], R15 ;  /* 0x0000c00f01007387 */ /* 0x0003e80000100800 */
[----:B------:R-:W4:Y:S01]  /*d420*/  LDL.LU R28, [R1+0x4c] ;  /* 0x00004c00011c7983 */ /* 0x000f220000300800 */
[----:B0-----:R-:W-:-:S03]  /*d430*/  SEL R13, R3, R22, !P0 ;  /* 0x00000016030d7207 */ /* 0x001fc60004000000 */
[----:B------:R5:W-:Y:S04]  /*d440*/  STL [R1+0xbc], R14 ;  /* 0x0000bc0e01007387 */ /* 0x000be80000100800 */
[----:B------:R-:W4:Y:S01]  /*d450*/  LDL.LU R23, [R1+0x50] ;  /* 0x0000500001177983 */ /* 0x000f220000300800 */
[----:B-1----:R-:W-:-:S03]  /*d460*/  SEL R15, R3, R26, !P0 ;  /* 0x0000001a030f7207 */ /* 0x002fc60004000000 */
[----:B------:R0:W-:Y:S01]  /*d470*/  STL [R1+0xb8], R13 ;  /* 0x0000b80d01007387 */ /* 0x0001e20000100800 */
[----:B-----5:R-:W-:-:S03]  /*d480*/  SEL R14, R3, R25, !P0 ;  /* 0x00000019030e7207 */ /* 0x020fc60004000000 */
[----:B------:R-:W5:Y:S01]  /*d490*/  LDL.LU R22, [R1+0x58] ;  /* 0x0000580001167983 */ /* 0x000f620000300800 */
[----:B0-----:R-:W-:-:S05]  /*d4a0*/  SEL R13, R3, R27, !P0 ;  /* 0x0000001b030d7207 */ /* 0x001fca0004000000 */
[----:B------:R0:W-:Y:S04]  /*d4b0*/  STL [R1+0xb0], R13 ;  /* 0x0000b00d01007387 */ /* 0x0001e80000100800 */
[----:B------:R1:W-:Y:S04]  /*d4c0*/  STL [R1+0xac], R15 ;  /* 0x0000ac0f01007387 */ /* 0x0003e80000100800 */
[----:B------:R-:W4:Y:S01]  /*d4d0*/  LDL.LU R27, [R1+0x48] ;  /* 0x00004800011b7983 */ /* 0x000f220000300800 */
[----:B0-----:R-:W-:-:S03]  /*d4e0*/  SEL R13, R3, R24, !P0 ;  /* 0x00000018030d7207 */ /* 0x001fc60004000000 */
[----:B------:R0:W-:Y:S04]  /*d4f0*/  STL [R1+0xa8], R14 ;  /* 0x0000a80e01007387 */ /* 0x0001e80000100800 */
[----:B------:R-:W4:Y:S04]  /*d500*/  LDL.LU R26, [R1+0x40] ;  /* 0x00004000011a7983 */ /* 0x000f280000300800 */
[----:B------:R0:W-:Y:S04]  /*d510*/  STL [R1+0xa4], R13 ;  /* 0x0000a40d01007387 */ /* 0x0001e80000100800 */
[----:B------:R-:W4:Y:S04]  /*d520*/  LDL.LU R25, [R1+0xc8] ;  /* 0x0000c80001197983 */ /* 0x000f280000300800 */
[----:B------:R-:W4:Y:S04]  /*d530*/  LDL.LU R24, [R1+0xb4] ;  /* 0x0000b40001187983 */ /* 0x000f280000300800 */
[----:B------:R-:W5:Y:S04]  /*d540*/  LDL.LU R19, [R1+0x7c] ;  /* 0x00007c0001137983 */ /* 0x000f680000300800 */
[----:B------:R-:W5:Y:S04]  /*d550*/  LDL.LU R18, [R1+0x78] ;  /* 0x0000780001127983 */ /* 0x000f680000300800 */
[----:B------:R-:W5:Y:S04]  /*d560*/  LDL.LU R17, [R1+0x5c] ;  /* 0x00005c0001117983 */ /* 0x000f680000300800 */
[----:B------:R-:W5:Y:S04]  /*d570*/  LDL.LU R16, [R1+0x54] ;  /* 0x0000540001107983 */ /* 0x000f680000300800 */
[----:B-1----:R-:W5:Y:S04]  /*d580*/  LDL.LU R15, [R1+0x30] ;  /* 0x00003000010f7983 */ /* 0x002f680000300800 */
[----:B0-----:R-:W5:Y:S04]  /*d590*/  LDL.LU R14, [R1+0x34] ;  /* 0x00003400010e7983 */ /* 0x001f680000300800 */
[----:B------:R-:W5:Y:S01]  /*d5a0*/  LDL.LU R13, [R1+0x38] ;  /* 0x00003800010d7983 */ /* 0x000f620000300800 */
[----:B--2---:R-:W-:-:S05]  /*d5b0*/  SEL R0, R3, R0, !P0 ;  /* 0x0000000003007207 */ /* 0x004fca0004000000 */
[----:B------:R0:W-:Y:S01]  /*d5c0*/  STL [R1+0xa0], R0 ;  /* 0x0000a00001007387 */ /* 0x0001e20000100800 */
[----:B---3--:R-:W-:-:S03]  /*d5d0*/  SEL R6, R3, R6, !P0 ;  /* 0x0000000603067207 */ /* 0x008fc60004000000 */
[----:B0-----:R-:W2:Y:S01]  /*d5e0*/  LDL.LU R0, [R1+0x2c] ;  /* 0x00002c0001007983 */ /* 0x001ea20000300800 */
[----:B------:R-:W-:-:S03]  /*d5f0*/  SEL R5, R3, R5, !P0 ;  /* 0x0000000503057207 */ /* 0x000fc60004000000 */
[----:B------:R0:W-:Y:S01]  /*d600*/  STL [R1+0x98], R6 ;  /* 0x0000980601007387 */ /* 0x0001e20000100800 */
[----:B------:R-:W-:-:S03]  /*d610*/  SEL R4, R3, R4, !P0 ;  /* 0x0000000403047207 */ /* 0x000fc60004000000 */
[----:B0-----:R-:W3:Y:S01]  /*d620*/  LDL.LU R6, [R1+0x5264] ;  /* 0x0052640001067983 */ /* 0x001ee20000300800 */
[----:B------:R-:W-:-:S03]  /*d630*/  SEL R2, R3, R2, !P0 ;  /* 0x0000000203027207 */ /* 0x000fc60004000000 */
[----:B------:R0:W-:Y:S01]  /*d640*/  STL [R1+0x94], R5 ;  /* 0x0000940501007387 */ /* 0x0001e20000100800 */
[C---:B------:R-:W-:Y:S02]  /*d650*/  SEL R29, R3.reuse, R29, !P0 ;  /* 0x0000001d031d7207 */ /* 0x040fe40004000000 */
[C---:B------:R-:W-:Y:S01]  /*d660*/  SEL R21, R3.reuse, R21, !P0 ;  /* 0x0000001503157207 */ /* 0x040fe20004000000 */
[----:B0-----:R-:W2:Y:S01]  /*d670*/  LDL.LU R5, [R1+0x5260] ;  /* 0x0052600001057983 */ /* 0x001ea20000300800 */
[----:B------:R-:W-:-:S03]  /*d680*/  SEL R20, R3, R20, !P0 ;  /* 0x0000001403147207 */ /* 0x000fc60004000000 */
[----:B------:R0:W-:Y:S04]  /*d690*/  STL [R1+0x90], R4 ;  /* 0x0000900401007387 */ /* 0x0001e80000100800 */
[----:B0-----:R-:W2:Y:S04]  /*d6a0*/  LDL.LU R4, [R1+0x525c] ;  /* 0x00525c0001047983 */ /* 0x001ea80000300800 */
[----:B------:R0:W-:Y:S04]  /*d6b0*/  STL [R1+0x8c], R2 ;  /* 0x00008c0201007387 */ /* 0x0001e80000100800 */
[----:B0-----:R-:W2:Y:S04]  /*d6c0*/  LDL.LU R2, [R1+0x5258] ;  /* 0x0052580001027983 */ /* 0x001ea80000300800 */
[----:B------:R0:W-:Y:S04]  /*d6d0*/  STL [R1+0x88], R29 ;  /* 0x0000881d01007387 */ /* 0x0001e80000100800 */
[----:B0-----:R-:W2:Y:S04]  /*d6e0*/  LDL.LU R29, [R1+0x5254] ;  /* 0x00525400011d7983 */ /* 0x001ea80000300800 */
[----:B------:R0:W-:Y:S04]  /*d6f0*/  STL [R1+0x80], R21 ;  /* 0x0000801501007387 */ /* 0x0001e80000100800 */
[----:B0-----:R-:W2:Y:S04]  /*d700*/  LDL.LU R21, [R1+0x5250] ;  /* 0x0052500001157983 */ /* 0x001ea80000300800 */
[----:B------:R0:W-:Y:S04]  /*d710*/  STL [R1+0x74], R20 ;  /* 0x0000741401007387 */ /* 0x0001e80000100800 */
[----:B0-----:R-:W3:Y:S01]  /*d720*/  LDL.LU R20, [R1+0x524c] ;  /* 0x00524c0001147983 */ /* 0x001ee20000300800 */
[----:B----4-:R-:W-:-:S02]  /*d730*/  SEL R28, R3, R28, !P0 ;  /* 0x0000001c031c7207 */ /* 0x010fc40004000000 */
[C---:B------:R-:W-:Y:S02]  /*d740*/  SEL R23, R3.reuse, R23, !P0 ;  /* 0x0000001703177207 */ /* 0x040fe40004000000 */
[C---:B-----5:R-:W-:Y:S02]  /*d750*/  SEL R22, R3.reuse, R22, !P0 ;  /* 0x0000001603167207 */ /* 0x060fe40004000000 */
[C---:B--2---:R-:W-:Y:S02]  /*d760*/  SEL R21, R3.reuse, R21, !P0 ;  /* 0x0000001503157207 */ /* 0x044fe40004000000 */
[----:B---3--:R-:W-:-:S05]  /*d770*/  SEL R20, R3, R20, !P0 ;  /* 0x0000001403147207 */ /* 0x008fca0004000000 */
[----:B------:R0:W-:Y:S04]  /*d780*/  STL [R1+0x6c], R20 ;  /* 0x00006c1401007387 */ /* 0x0001e80000100800 */
[----:B0-----:R-:W2:Y:S04]  /*d790*/  LDL.LU R20, [R1+0x84] ;  /* 0x0000840001147983 */ /* 0x001ea80000300800 */
[----:B------:R0:W-:Y:S04]  /*d7a0*/  STL [R1+0x68], R21 ;  /* 0x0000681501007387 */ /* 0x0001e80000100800 */
[----:B0-----:R-:W3:Y:S04]  /*d7b0*/  LDL.LU R21, [R1+0x9c] ;  /* 0x00009c0001157983 */ /* 0x001ee80000300800 */
[----:B------:R0:W-:Y:S04]  /*d7c0*/  STL [R1+0x64], R28 ;  /* 0x0000641c01007387 */ /* 0x0001e80000100800 */
[----:B0-----:R-:W4:Y:S04]  /*d7d0*/  LDL.LU R28, [R1+0x5248] ;  /* 0x00524800011c7983 */ /* 0x001f280000300800 */
[----:B------:R0:W-:Y:S04]  /*d7e0*/  STL [R1+0x60], R23 ;  /* 0x0000601701007387 */ /* 0x0001e80000100800 */
[----:B0-----:R-:W5:Y:S04]  /*d7f0*/  LDL.LU R23, [R1+0x5244] ;  /* 0x0052440001177983 */ /* 0x001f680000300800 */
[----:B------:R0:W-:Y:S04]  /*d800*/  STL [R1+0x58], R22 ;  /* 0x0000581601007387 */ /* 0x0001e80000100800 */
[----:B0-----:R-:W2:Y:S01]  /*d810*/  LDL.LU R22, [R1+0x5240] ;  /* 0x0052400001167983 */ /* 0x001ea20000300800 */
[----:B------:R-:W-:-:S02]  /*d820*/  SEL R27, R3, R27, !P0 ;  /* 0x0000001b031b7207 */ /* 0x000fc40004000000 */
[C---:B------:R-:W-:Y:S02]  /*d830*/  SEL R26, R3.reuse, R26, !P0 ;  /* 0x0000001a031a7207 */ /* 0x040fe40004000000 */
[C---:B------:R-:W-:Y:S02]  /*d840*/  SEL R25, R3.reuse, R25, !P0 ;  /* 0x0000001903197207 */ /* 0x040fe40004000000 */
[C---:B------:R-:W-:Y:S02]  /*d850*/  SEL R24, R3.reuse, R24, !P0 ;  /* 0x0000001803187207 */ /* 0x040fe40004000000 */
[C---:B-----5:R-:W-:Y:S02]  /*d860*/  SEL R23, R3.reuse, R23, !P0 ;  /* 0x0000001703177207 */ /* 0x060fe40004000000 */
[----:B--2---:R-:W-:-:S05]  /*d870*/  SEL R22, R3, R22, !P0 ;  /* 0x0000001603167207 */ /* 0x004fca0004000000 */
[----:B------:R0:W-:Y:S04]  /*d880*/  STL [R1+0x50], R22 ;  /* 0x0000501601007387 */ /* 0x0001e80000100800 */
[----:B0-----:R-:W2:Y:S04]  /*d890*/  LDL.LU R22, [R1+0x70] ;  /* 0x0000700001167983 */ /* 0x001ea80000300800 */
[----:B------:R0:W-:Y:S04]  /*d8a0*/  STL [R1+0x4c], R23 ;  /* 0x00004c1701007387 */ /* 0x0001e80000100800 */
[----:B0-----:R-:W5:Y:S04]  /*d8b0*/  LDL.LU R23, [R1+0x44] ;  /* 0x0000440001177983 */ /* 0x001f680000300800 */
[----:B------:R0:W-:Y:S04]  /*d8c0*/  STL [R1+0x48], R27 ;  /* 0x0000481b01007387 */ /* 0x0001e80000100800 */
[----:B0-----:R-:W4:Y:S04]  /*d8d0*/  LDL.LU R27, [R1+0x523c] ;  /* 0x00523c00011b7983 */ /* 0x001f280000300800 */
[----:B------:R0:W-:Y:S04]  /*d8e0*/  STL [R1+0x40], R26 ;  /* 0x0000401a01007387 */ /* 0x0001e80000100800 */
[----:B0-----:R-:W4:Y:S04]  /*d8f0*/  LDL.LU R26, [R1+0x5238] ;  /* 0x00523800011a7983 */ /* 0x001f280000300800 */
[----:B------:R0:W-:Y:S04]  /*d900*/  STL [R1+0x3c], R25 ;  /* 0x00003c1901007387 */ /* 0x0001e80000100800 */
[----:B0-----:R-:W4:Y:S04]  /*d910*/  LDL.LU R25, [R1+0x5234] ;  /* 0x0052340001197983 */ /* 0x001f280000300800 */
[----:B------:R0:W-:Y:S04]  /*d920*/  STL [R1+0x28], R24 ;  /* 0x0000281801007387 */ /* 0x0001e80000100800 */
[----:B0-----:R-:W4:Y:S01]  /*d930*/  LDL.LU R24, [R1+0x5230] ;  /* 0x0052300001187983 */ /* 0x001f220000300800 */
[----:B---3--:R-:W-:-:S02]  /*d940*/  SEL R21, R3, R21, !P0 ;  /* 0x0000001503157207 */ /* 0x008fc40004000000 */
[C---:B------:R-:W-:Y:S02]  /*d950*/  SEL R20, R3.reuse, R20, !P0 ;  /* 0x0000001403147207 */ /* 0x040fe40004000000 */
[C---:B------:R-:W-:Y:S02]  /*d960*/  SEL R19, R3.reuse, R19, !P0 ;  /* 0x0000001303137207 */ /* 0x040fe40004000000 */
[C---:B------:R-:W-:Y:S02]  /*d970*/  SEL R18, R3.reuse, R18, !P0 ;  /* 0x0000001203127207 */ /* 0x040fe40004000000 */
[C---:B------:R-:W-:Y:S02]  /*d980*/  SEL R17, R3.reuse, R17, !P0 ;  /* 0x0000001103117207 */ /* 0x040fe40004000000 */
[C---:B------:R-:W-:Y:S02]  /*d990*/  SEL R16, R3.reuse, R16, !P0 ;  /* 0x0000001003107207 */ /* 0x040fe40004000000 */
[----:B------:R-:W-:-:S02]  /*d9a0*/  SEL R15, R3, R15, !P0 ;  /* 0x0000000f030f7207 */ /* 0x000fc40004000000 */
[C---:B------:R-:W-:Y:S02]  /*d9b0*/  SEL R13, R3.reuse, R13, !P0 ;  /* 0x0000000d030d7207 */ /* 0x040fe40004000000 */
[C---:B------:R-:W-:Y:S02]  /*d9c0*/  SEL R14, R3.reuse, R14, !P0 ;  /* 0x0000000e030e7207 */ /* 0x040fe40004000000 */
[C---:B------:R-:W-:Y:S02]  /*d9d0*/  SEL R0, R3.reuse, R0, !P0 ;  /* 0x0000000003007207 */ /* 0x040fe40004000000 */
[C---:B--2---:R-:W-:Y:S02]  /*d9e0*/  SEL R22, R3.reuse, R22, !P0 ;  /* 0x0000001603167207 */ /* 0x044fe40004000000 */
[----:B-----5:R-:W-:-:S05]  /*d9f0*/  SEL R23, R3, R23, !P0 ;  /* 0x0000001703177207 */ /* 0x020fca0004000000 */
[----:B------:R-:W-:Y:S04]  /*da00*/  STL [R1+0x24], R23 ;  /* 0x0000241701007387 */ /* 0x000fe80000100800 */
[----:B------:R-:W-:Y:S04]  /*da10*/  STL [R1+0x20], R22 ;  /* 0x0000201601007387 */ /* 0x000fe80000100800 */
[----:B------:R-:W-:Y:S04]  /*da20*/  STL [R1+0x1c], R21 ;  /* 0x00001c1501007387 */ /* 0x000fe80000100800 */
[----:B------:R0:W-:Y:S04]  /*da30*/  STL [R1+0x18], R20 ;  /* 0x0000181401007387 */ /* 0x0001e80000100800 */
[----:B------:R-:W-:Y:S04]  /*da40*/  STL [R1+0x14], R19 ;  /* 0x0000141301007387 */ /* 0x000fe80000100800 */
[----:B------:R-:W-:Y:S01]  /*da50*/  STL [R1+0x10], R18 ;  /* 0x0000101201007387 */ /* 0x000fe20000100800 */
[C---:B----4-:R-:W-:Y:S01]  /*da60*/  SEL R27, R3.reuse, R27, !P0 ;  /* 0x0000001b031b7207 */ /* 0x050fe20004000000 */
[----:B0-----:R-:W0:Y:S02]  /*da70*/  LDC R20, c[0x0][0x3ac] ;  /* 0x0000eb00ff147b82 */ /* 0x001e240000000800 */
[----:B------:R-:W-:Y:S04]  /*da80*/  STL [R1+0xc], R17 ;  /* 0x00000c1101007387 */ /* 0x000fe80000100800 */
[----:B------:R-:W-:Y:S04]  /*da90*/  STL [R1+0x8], R16 ;  /* 0x0000081001007387 */ /* 0x000fe80000100800 */
[----:B------:R-:W-:Y:S04]  /*daa0*/  STL [R1+0x4], R15 ;  /* 0x0000040f01007387 */ /* 0x000fe80000100800 */
[----:B------:R-:W-:Y:S01]  /*dab0*/  STL [R1+0x51f8], R13 ;  /* 0x0051f80d01007387 */ /* 0x000fe20000100800 */
[----:B------:R-:W-:-:S03]  /*dac0*/  SEL R25, R3, R25, !P0 ;  /* 0x0000001903197207 */ /* 0x000fc60004000000 */
[----:B------:R-:W-:Y:S04]  /*dad0*/  STL [R1], R14 ;  /* 0x0000000e01007387 */ /* 0x000fe80000100800 */
[----:B------:R-:W2:Y:S01]  /*dae0*/  LDL.LU R21, [R1+0x200] ;  /* 0x0002000001157983 */ /* 0x000ea20000300800 */
[----:B------:R-:W-:-:S03]  /*daf0*/  SEL R26, R3, R26, !P0 ;  /* 0x0000001a031a7207 */ /* 0x000fc60004000000 */
[----:B------:R-:W3:Y:S01]  /*db00*/  LDL.LU R22, [R1+0x1fc] ;  /* 0x0001fc0001167983 */ /* 0x000ee20000300800 */
[----:B------:R-:W-:-:S03]  /*db10*/  SEL R24, R3, R24, !P0 ;  /* 0x0000001803187207 */ /* 0x000fc60004000000 */
[----:B------:R-:W4:Y:S04]  /*db20*/  LDL.LU R23, [R1+0x1f8] ;  /* 0x0001f80001177983 */ /* 0x000f280000300800 */
[----:B------:R1:W-:Y:S04]  /*db30*/  STL [R1+0x51fc], R0 ;  /* 0x0051fc0001007387 */ /* 0x0003e80000100800 */
[----:B-1----:R-:W5:Y:S04]  /*db40*/  LDL.LU R0, [R1+0x204] ;  /* 0x0002040001007983 */ /* 0x002f680000300800 */
[----:B------:R1:W-:Y:S04]  /*db50*/  STL [R1+0x5200], R24 ;  /* 0x0052001801007387 */ /* 0x0003e80000100800 */
[----:B-1----:R-:W3:Y:S04]  /*db60*/  LDL.LU R24, [R1+0x208] ;  /* 0x0002080001187983 */ /* 0x002ee80000300800 */
[----:B------:R1:W-:Y:S04]  /*db70*/  STL [R1+0x5204], R25 ;  /* 0x0052041901007387 */ /* 0x0003e80000100800 */
[----:B-1----:R-:W4:Y:S04]  /*db80*/  LDL.LU R25, [R1+0x20c] ;  /* 0x00020c0001197983 */ /* 0x002f280000300800 */
[----:B------:R1:W-:Y:S04]  /*db90*/  STL [R1+0x5208], R26 ;  /* 0x0052081a01007387 */ /* 0x0003e80000100800 */
[----:B-1----:R-:W4:Y:S04]  /*dba0*/  LDL.LU R26, [R1+0x210] ;  /* 0x00021000011a7983 */ /* 0x002f280000300800 */
[----:B------:R1:W-:Y:S04]  /*dbb0*/  STL [R1+0x520c], R27 ;  /* 0x00520c1b01007387 */ /* 0x0003e80000100800 */
[----:B-1----:R-:W4:Y:S01]  /*dbc0*/  LDL.LU R27, [R1+0x214] ;  /* 0x00021400011b7983 */ /* 0x002f220000300800 */
[----:B------:R-:W1:Y:S01]  /*dbd0*/  S2R R15, SR_TID.X ;  /* 0x00000000000f7919 */ /* 0x000e620000002100 */
[----:B------:R-:W-:-:S05]  /*dbe0*/  SEL R28, R3, R28, !P0 ;  /* 0x0000001c031c7207 */ /* 0x000fca0004000000 */
[----:B------:R1:W-:Y:S01]  /*dbf0*/  STL [R1+0x5210], R28 ;  /* 0x0052101c01007387 */ /* 0x0003e20000100800 */
[----:B------:R-:W-:Y:S01]  /*dc00*/  @!P6 IMAD.MOV R8, RZ, RZ, -R8 ;  /* 0x000000ffff08e224 */ /* 0x000fe200078e0a08 */
[C---:B------:R-:W-:Y:S01]  /*dc10*/  SEL R29, R3.reuse, R29, !P0 ;  /* 0x0000001d031d7207 */ /* 0x040fe20004000000 */
        /* <DEDUP_REMOVED lines=8> */
[----:B------:R-:W-:Y:S01]  /*dca0*/  STL [R1+0x5214], R29 ;  /* 0x0052141d01007387 */ /* 0x000fe20000100800 */
[----:B------:R-:W-:-:S02]  /*dcb0*/  SEL R17, R3, R7, !P0 ;  /* 0x0000000703117207 */ /* 0x000fc40004000000 */
[----:B------:R-:W-:Y:S02]  /*dcc0*/  SEL R19, R3, R8, !P0 ;  /* 0x0000000803137207 */ /* 0x000fe40004000000 */
[----:B-1----:R-:W-:-:S05]  /*dcd0*/  LOP3.LUT R28, R15, 0x3f, RZ, 0xc0, !PT ;  /* 0x0000003f0f1c7812 */ /* 0x002fca00078ec0ff */
[CC--:B0-----:R-:W-:Y:S02]  /*dce0*/  IMAD R13, R28.reuse, R20.reuse, RZ ;  /* 0x000000141c0d7224 */ /* 0x0c1fe400078e02ff */
[----:B------:R-:W-:Y:S01]  /*dcf0*/  IMAD R28, R28, R20, RZ ;  /* 0x000000141c1c7224 */ /* 0x000fe200078e02ff */
[----:B------:R0:W-:Y:S03]  /*dd00*/  STL [R1+0x5218], R2 ;  /* 0x0052180201007387 */ /* 0x0001e60000100800 */
[----:B------:R-:W-:Y:S01]  /*dd10*/  IMAD R28, R20, 0x40, R28 ;  /* 0x00000040141c7824 */ /* 0x000fe200078e021c */
[----:B------:R-:W-:Y:S01]  /*dd20*/  IADD3 R7, P1, PT, R13, UR22, RZ ;  /* 0x000000160d077c10 */ /* 0x000fe2000ff3e0ff */
[----:B------:R-:W-:Y:S01]  /*dd30*/  STL [R1+0x521c], R14 ;  /* 0x00521c0e01007387 */ /* 0x000fe20000100800 */
[C---:B------:R-:W-:Y:S02]  /*dd40*/  SEL R8, R3.reuse, R9, !P0 ;  /* 0x0000000903087207 */ /* 0x040fe40004000000 */
[C---:B------:R-:W-:Y:S01]  /*dd50*/  SEL R15, R3.reuse, R10, !P0 ;  /* 0x0000000a030f7207 */ /* 0x040fe20004000000 */
[----:B------:R-:W-:Y:S01]  /*dd60*/  STL [R1+0x5220], R18 ;  /* 0x0052201201007387 */ /* 0x000fe20000100800 */
[----:B------:R-:W-:-:S02]  /*dd70*/  SEL R9, R3, R11, !P0 ;  /* 0x0000000b03097207 */ /* 0x000fc40004000000 */
[----:B------:R-:W-:Y:S01]  /*dd80*/  SEL R20, R3, R12, !P0 ;  /* 0x0000000c03147207 */ /* 0x000fe20004000000 */
[----:B------:R-:W-:Y:S01]  /*dd90*/  STL [R1+0x5224], R16 ;  /* 0x0052241001007387 */ /* 0x000fe20000100800 */
[----:B------:R-:W-:Y:S02]  /*dda0*/  IADD3 R6, P0, PT, R28, UR22, RZ ;  /* 0x000000161c067c10 */ /* 0x000fe4000ff1e0ff */
[----:B------:R-:W-:Y:S01]  /*ddb0*/  LEA.HI.X.SX32 R5, R13, UR23, 0x1, P1 ;  /* 0x000000170d057c11 */ /* 0x000fe200088f0eff */
[----:B------:R-:W-:Y:S01]  /*ddc0*/  STL [R1+0x5228], R17 ;  /* 0x0052281101007387 */ /* 0x000fe20000100800 */
[----:B--2---:R-:W-:-:S03]  /*ddd0*/  IMAD R21, R21, UR77, RZ ;  /* 0x0000004d15157c24 */ /* 0x004fc6000f8e02ff */
[----:B------:R-:W-:Y:S01]  /*dde0*/  STL [R1+0x522c], R19 ;  /* 0x00522c1301007387 */ /* 0x000fe20000100800 */
[----:B---3--:R-:W-:-:S03]  /*ddf0*/  IMAD R11, R24, UR77, RZ ;  /* 0x0000004d180b7c24 */ /* 0x008fc6000f8e02ff */
[----:B------:R-:W-:Y:S01]  /*de00*/  STL [R1+0x51a8], R7 ;  /* 0x0051a80701007387 */ /* 0x000fe20000100800 */
[----:B-----5:R-:W-:Y:S01]  /*de10*/  IMAD R12, R0, UR77, RZ ;  /* 0x0000004d000c7c24 */ /* 0x020fe2000f8e02ff */
[----:B------:R-:W-:Y:S02]  /*de20*/  UIMAD UR53, UR53, 0x6e, URZ ;  /* 0x0000006e353578a4 */ /* 0x000fe4000f8e02ff */
[----:B------:R-:W-:Y:S01]  /*de30*/  STL [R1+0x51ac], R6 ;  /* 0x0051ac0601007387 */ /* 0x000fe20000100800 */
[----:B----4-:R-:W-:-:S03]  /*de40*/  IMAD R10, R25, UR77, RZ ;  /* 0x0000004d190a7c24 */ /* 0x010fc6000f8e02ff */
[----:B------:R1:W-:Y:S01]  /*de50*/  STL [R1+0x51a0], R5 ;  /* 0x0051a00501007387 */ /* 0x0003e20000100800 */
[----:B------:R-:W-:Y:S01]  /*de60*/  IMAD R4, R26, UR77, RZ ;  /* 0x0000004d1a047c24 */ /* 0x000fe2000f8e02ff */
[----:B0-----:R-:W-:Y:S01]  /*de70*/  IADD3 R2, P2, PT, R10, UR20, RZ ;  /* 0x000000140a027c10 */ /* 0x001fe2000ff5e0ff */
[----:B------:R-:W-:Y:S01]  /*de80*/  IMAD R22, R22, UR77, RZ ;  /* 0x0000004d16167c24 */ /* 0x000fe2000f8e02ff */
[----:B------:R-:W-:Y:S02]  /*de90*/  UIMAD UR55, UR55, 0x6d, URZ ;  /* 0x0000006d373778a4 */ /* 0x000fe4000f8e02ff */
[----:B-1----:R-:W-:Y:S01]  /*dea0*/  IADD3 R5, P1, PT, R4, UR20, RZ ;  /* 0x0000001404057c10 */ /* 0x002fe2000ff3e0ff */
[----:B------:R-:W-:Y:S02]  /*deb0*/  IMAD R23, R23, UR77, RZ ;  /* 0x0000004d17177c24 */ /* 0x000fe4000f8e02ff */
[----:B------:R-:W-:Y:S01]  /*dec0*/  IMAD R3, R27, UR77, RZ ;  /* 0x0000004d1b037c24 */ /* 0x000fe2000f8e02ff */
[----:B------:R-:W-:Y:S01]  /*ded0*/  IADD3 R6, P4, PT, R12, UR20, RZ ;  /* 0x000000140c067c10 */ /* 0x000fe2000ff9e0ff */
[----:B------:R-:W0:Y:S01]  /*dee0*/  S2R R25, SR_TID.X ;  /* 0x0000000000197919 */ /* 0x000e220000002100 */
[----:B------:R-:W-:Y:S01]  /*def0*/  IMAD R9, R9, UR76, RZ ;  /* 0x0000004c09097c24 */ /* 0x000fe2000f8e02ff */
[----:B------:R-:W-:Y:S01]  /*df00*/  UIMAD UR57, UR57, 0x6c, URZ ;  /* 0x0000006c393978a4 */ /* 0x000fe2000f8e02ff */
[----:B------:R-:W-:Y:S01]  /*df10*/  IADD3 R0, P6, PT, R3, UR20, RZ ;  /* 0x0000001403007c10 */ /* 0x000fe2000ffde0ff */
[----:B------:R-:W-:-:S02]  /*df20*/  UIMAD UR59, UR59, 0x6b, URZ ;  /* 0x0000006b3b3b78a4 */ /* 0x000fc4000f8e02ff */
[----:B------:R-:W-:Y:S02]  /*df30*/  UIMAD UR61, UR61, 0x6a, URZ ;  /* 0x0000006a3d3d78a4 */ /* 0x000fe4000f8e02ff */
[----:B------:R1:W-:Y:S01]  /*df40*/  STL [R1+0x1dbc], R0 ;  /* 0x001dbc0001007387 */ /* 0x0003e20000100800 */
[----:B------:R-:W-:Y:S02]  /*df50*/  UIMAD UR63, UR63, 0x69, URZ ;  /* 0x000000693f3f78a4 */ /* 0x000fe4000f8e02ff */
[----:B------:R-:W-:Y:S01]  /*df60*/  UIMAD UR65, UR65, 0x68, URZ ;  /* 0x00000068414178a4 */ /* 0x000fe2000f8e02ff */
[----:B------:R2:W-:Y:S01]  /*df70*/  STL [R1+0x1dc0], R5 ;  /* 0x001dc00501007387 */ /* 0x0005e20000100800 */
[----:B------:R-:W-:Y:S02]  /*df80*/  UIMAD UR67, UR67, 0x67, URZ ;  /* 0x00000067434378a4 */ /* 0x000fe4000f8e02ff */
[----:B------:R-:W-:Y:S01]  /*df90*/  UIMAD UR68, UR68, 0x66, URZ ;  /* 0x00000066444478a4 */ /* 0x000fe2000f8e02ff */
[----:B------:R-:W3:Y:S01]  /*dfa0*/  LDL.LU R7, [R1+0x1a8] ;  /* 0x0001a80001077983 */ /* 0x000ee20000300800 */
[----:B------:R-:W-:Y:S01]  /*dfb0*/  UIMAD UR70, UR70, 0x65, URZ ;  /* 0x00000065464678a4 */ /* 0x000fe2000f8e02ff */
[----:B-1----:R-:W-:Y:S01]  /*dfc0*/  IADD3 R0, P3, PT, R11, UR20, RZ ;  /* 0x000000140b007c10 */ /* 0x002fe2000ff7e0ff */
[----:B------:R-:W-:Y:S01]  /*dfd0*/  UIMAD UR71, UR71, 0x64, URZ ;  /* 0x00000064474778a4 */ /* 0x000fe2000f8e02ff */
[----:B------:R-:W-:Y:S01]  /*dfe0*/  STL [R1+0x1dc4], R2 ;  /* 0x001dc40201007387 */ /* 0x000fe20000100800 */
[----:B------:R-:W-:-:S02]  /*dff0*/  UIMAD UR73, UR73, 0x63, URZ ;  /* 0x00000063494978a4 */ /* 0x000fc4000f8e02ff */
[----:B------:R-:W-:Y:S01]  /*e000*/  UIMAD UR74, UR74, 0x62, URZ ;  /* 0x000000624a4a78a4 */ /* 0x000fe2000f8e02ff */
[----:B------:R-:W4:Y:S01]  /*e010*/  LDL.LU R19, [R1+0x1f0] ;  /* 0x0001f00001137983 */ /* 0x000f220000300800 */
[----:B------:R-:W-:Y:S02]  /*e020*/  UIMAD UR14, UR14, 0x61, URZ ;  /* 0x000000610e0e78a4 */ /* 0x000fe4000f8e02ff */
[----:B------:R-:W-:Y:S01]  /*e030*/  UIMAD UR15, UR15, 0x60, URZ ;  /* 0x000000600f0f78a4 */ /* 0x000fe2000f8e02ff */
[----:B------:R1:W-:Y:S01]  /*e040*/  STL [R1+0x1dc8], R0 ;  /* 0x001dc80001007387 */ /* 0x0003e20000100800 */
[----:B------:R-:W-:Y:S02]  /*e050*/  UIMAD UR16, UR16, 0x5f, URZ ;  /* 0x0000005f101078a4 */ /* 0x000fe4000f8e02ff */
[----:B------:R-:W-:Y:S01]  /*e060*/  UIMAD UR17, UR17, 0x5e, URZ ;  /* 0x0000005e111178a4 */ /* 0x000fe2000f8e02ff */
[----:B------:R-:W5:Y:S01]  /*e070*/  LDL.LU R17, [R1+0x1ec] ;  /* 0x0001ec0001117983 */ /* 0x000f620000300800 */
[----:B------:R-:W-:-:S02]  /*e080*/  UIMAD UR18, UR18, 0x5d, URZ ;  /* 0x0000005d121278a4 */ /* 0x000fc4000f8e02ff */
[----:B------:R-:W-:Y:S01]  /*e090*/  UIMAD UR19, UR19, 0x5c, URZ ;  /* 0x0000005c131378a4 */ /* 0x000fe2000f8e02ff */
[----:B------:R-:W5:Y:S01]  /*e0a0*/  LDL.LU R16, [R1+0x1e8] ;  /* 0x0001e80001107983 */ /* 0x000f620000300800 */
[----:B------:R-:W-:Y:S02]  /*e0b0*/  UIMAD UR24, UR24, 0x5b, URZ ;  /* 0x0000005b181878a4 */ /* 0x000fe4000f8e02ff */
[----:B------:R-:W-:Y:S01]  /*e0c0*/  UIMAD UR25, UR25, 0x5a, URZ ;  /* 0x0000005a191978a4 */ /* 0x000fe2000f8e02ff */
[----:B------:R-:W5:Y:S01]  /*e0d0*/  LDL.LU R18, [R1+0x1e4] ;  /* 0x0001e40001127983 */ /* 0x000f620000300800 */
[----:B------:R-:W-:Y:S02]  /*e0e0*/  UIMAD UR26, UR26, 0x59, URZ ;  /* 0x000000591a1a78a4 */ /* 0x000fe4000f8e02ff */
[----:B------:R-:W-:Y:S01]  /*e0f0*/  UIMAD UR27, UR27, 0x58, URZ ;  /* 0x000000581b1b78a4 */ /* 0x000fe2000f8e02ff */
[----:B------:R-:W5:Y:S01]  /*e100*/  LDL.LU R24, [R1+0x1e0] ;  /* 0x0001e00001187983 */ /* 0x000f620000300800 */
[----:B--2---:R-:W-:Y:S01]  /*e110*/  IADD3 R5, P5, PT, R21, UR20, RZ ;  /* 0x0000001415057c10 */ /* 0x004fe2000ffbe0ff */
[----:B------:R-:W-:-:S02]  /*e120*/  UIMAD UR28, UR28, 0x57, URZ ;  /* 0x000000571c1c78a4 */ /* 0x000fc4000f8e02ff */
[----:B-1----:R-:W2:Y:S01]  /*e130*/  LDL.LU R0, [R1+0x1dc] ;  /* 0x0001dc0001007983 */ /* 0x002ea20000300800 */
[----:B------:R-:W-:Y:S02]  /*e140*/  UIMAD UR29, UR29, 0x56, URZ ;  /* 0x000000561d1d78a4 */ /* 0x000fe4000f8e02ff */
[----:B------:R-:W-:Y:S01]  /*e150*/  UIMAD UR30, UR30, 0x55, URZ ;  /* 0x000000551e1e78a4 */ /* 0x000fe2000f8e02ff */
[----:B------:R-:W-:Y:S01]  /*e160*/  STL [R1+0x1dcc], R6 ;  /* 0x001dcc0601007387 */ /* 0x000fe20000100800 */
[----:B------:R-:W-:Y:S02]  /*e170*/  UIMAD UR31, UR31, 0x54, URZ ;  /* 0x000000541f1f78a4 */ /* 0x000fe4000f8e02ff */
[----:B------:R-:W-:Y:S01]  /*e180*/  UIMAD UR32, UR32, 0x53, URZ ;  /* 0x00000053202078a4 */ /* 0x000fe2000f8e02ff */
[----:B------:R-:W2:Y:S01]  /*e190*/  LDL.LU R14, [R1+0x1d8] ;  /* 0x0001d800010e7983 */ /* 0x000ea20000300800 */
[----:B------:R-:W-:Y:S02]  /*e1a0*/  UIMAD UR33, UR33, 0x52, URZ ;  /* 0x00000052212178a4 */ /* 0x000fe4000f8e02ff */
[----:B------:R-:W-:Y:S01]  /*e1b0*/  UIMAD UR34, UR34, 0x51, URZ ;  /* 0x00000051222278a4 */ /* 0x000fe2000f8e02ff */
[----:B------:R1:W-:Y:S01]  /*e1c0*/  STL [R1+0x1dd0], R5 ;  /* 0x001dd00501007387 */ /* 0x0003e20000100800 */
[----:B------:R-:W-:-:S02]  /*e1d0*/  UIMAD UR35, UR35, 0x50, URZ ;  /* 0x00000050232378a4 */ /* 0x000fc4000f8e02ff */
[----:B------:R-:W-:Y:S01]  /*e1e0*/  UIMAD UR36, UR36, 0x4f, URZ ;  /* 0x0000004f242478a4 */ /* 0x000fe2000f8e02ff */
[----:B------:R-:W2:Y:S01]  /*e1f0*/  LDL.LU R13, [R1+0x1d4] ;  /* 0x0001d400010d7983 */ /* 0x000ea20000300800 */
[----:B------:R-:W-:Y:S01]  /*e200*/  LEA.HI.X.SX32 R2, R3, UR21, 0x1, P6 ;  /* 0x0000001503027c11 */ /* 0x000fe2000b0f0eff */
[----:B------:R-:W-:Y:S02]  /*e210*/  UIMAD UR37, UR37, 0x4e, URZ ;  /* 0x0000004e252578a4 */ /* 0x000fe4000f8e02ff */
[----:B------:R-:W-:Y:S01]  /*e220*/  UIMAD UR40, UR40, 0x4d, URZ ;  /* 0x0000004d282878a4 */ /* 0x000fe2000f8e02ff */
[----:B-1----:R-:W-:Y:S01]  /*e230*/  IADD3 R5, P6, PT, R22, UR20, RZ ;  /* 0x0000001416057c10 */ /* 0x002fe2000ffde0ff */
[----:B------:R-:W-:Y:S01]  /*e240*/  STL [R1+0x1db4], R2 ;  /* 0x001db40201007387 */ /* 0x000fe20000100800 */
[----:B------:R-:W-:Y:S02]  /*e250*/  UIMAD UR41, UR41, 0x4c, URZ ;  /* 0x0000004c292978a4 */ /* 0x000fe4000f8e02ff */
[----:B------:R-:W-:Y:S01]  /*e260*/  UIMAD UR42, UR42, 0x4b, URZ ;  /* 0x0000004b2a2a78a4 */ /* 0x000fe2000f8e02ff */
[----:B------:R1:W-:Y:S01]  /*e270*/  STL [R1+0x1db8], R5 ;  /* 0x001db80501007387 */ /* 0x0003e20000100800 */
[----:B------:R-:W-:-:S02]  /*e280*/  UIMAD UR43, UR43, 0x4a, URZ ;  /* 0x0000004a2b2b78a4 */ /* 0x000fc4000f8e02ff */
[----:B------:R-:W-:Y:S02]  /*e290*/  UIMAD UR44, UR44, 0x49, URZ ;  /* 0x000000492c2c78a4 */ /* 0x000fe4000f8e02ff */
[----:B------:R-:W-:Y:S02]  /*e2a0*/  UIMAD UR45, UR45, 0x48, URZ ;  /* 0x000000482d2d78a4 */ /* 0x000fe4000f8e02ff */
[----:B------:R-:W-:Y:S02]  /*e2b0*/  UIMAD UR46, UR46, 0x47, URZ ;  /* 0x000000472e2e78a4 */ /* 0x000fe4000f8e02ff */
[----:B------:R-:W-:Y:S01]  /*e2c0*/  UIMAD UR47, UR47, 0x46, URZ ;  /* 0x000000462f2f78a4 */ /* 0x000fe2000f8e02ff */
[----:B-1----:R-:W1:Y:S01]  /*e2d0*/  LDC R5, c[0x0][0x3ac] ;  /* 0x0000eb00ff057b82 */ /* 0x002e620000000800 */
[----:B------:R-:W-:Y:S01]  /*e2e0*/  LEA.HI.X.SX32 R3, R4, UR21, 0x1, P1 ;  /* 0x0000001504037c11 */ /* 0x000fe200088f0eff */
[----:B------:R-:W-:Y:S01]  /*e2f0*/  UIMAD UR48, UR48, 0x45, URZ ;  /* 0x00000045303078a4 */ /* 0x000fe2000f8e02ff */
[----:B------:R-:W-:Y:S01]  /*e300*/  IADD3 R2, P1, PT, R23, UR20, RZ ;  /* 0x0000001417027c10 */ /* 0x000fe2000ff3e0ff */
[----:B------:R-:W-:-:S02]  /*e310*/  UIMAD UR5, UR5, 0x44, URZ ;  /* 0x00000044050578a4 */ /* 0x000fc4000f8e02ff */
[----:B------:R0:W-:Y:S02]  /*e320*/  STL [R1+0x1dac], R3 ;  /* 0x001dac0301007387 */ /* 0x0001e40000100800 */
[----:B0-----:R-:W-:Y:S01]  /*e330*/  LOP3.LUT R6, R25, 0x3f, RZ, 0xc0, !PT ;  /* 0x0000003f19067812 */ /* 0x001fe200078ec0ff */
[----:B------:R-:W-:Y:S01]  /*e340*/  UIMAD UR6, UR6, 0x43, URZ ;  /* 0x00000043060678a4 */ /* 0x000fe2000f8e02ff */
[----:B------:R0:W-:Y:S01]  /*e350*/  STL [R1+0x1db0], R2 ;  /* 0x001db00201007387 */ /* 0x0001e20000100800 */
[----:B------:R-:W-:Y:S01]  /*e360*/  LEA.HI.X.SX32 R4, R11, UR21, 0x1, P3 ;  /* 0x000000150b047c11 */ /* 0x000fe200098f0eff */
[----:B------:R-:W-:Y:S02]  /*e370*/  UIMAD UR7, UR7, 0x42, URZ ;  /* 0x00000042070778a4 */ /* 0x000fe4000f8e02ff */
[----:B------:R-:W-:Y:S01]  /*e380*/  UIMAD UR8, UR8, 0x41, URZ ;  /* 0x00000041080878a4 */ /* 0x000fe2000f8e02ff */
[----:B------:R-:W-:Y:S01]  /*e390*/  LEA.HI.X.SX32 R3, R10, UR21, 0x1, P2 ;  /* 0x000000150a037c11 */ /* 0x000fe200090f0eff */
[----:B------:R-:W-:-:S02]  /*e3a0*/  USHF.L.U32 UR9, UR9, 0x6, URZ ;  /* 0x0000000609097899 */ /* 0x000fc400080006ff */
[----:B------:R-:W-:Y:S01]  /*e3b0*/  UIMAD UR10, UR10, 0x3f, URZ ;  /* 0x0000003f0a0a78a4 */ /* 0x000fe2000f8e02ff */
[----:B0-----:R-:W2:Y:S01]  /*e3c0*/  LDL.LU R2, [R1+0x1d0] ;  /* 0x0001d00001027983 */ /* 0x001ea20000300800 */
[----:B------:R-:W-:Y:S02]  /*e3d0*/  UIMAD UR11, UR11, 0x3e, URZ ;  /* 0x0000003e0b0b78a4 */ /* 0x000fe4000f8e02ff */
[----:B------:R-:W-:Y:S01]  /*e3e0*/  UIMAD UR12, UR12, 0x3d, URZ ;  /* 0x0000003d0c0c78a4 */ /* 0x000fe2000f8e02ff */
[----:B------:R-:W2:Y:S01]  /*e3f0*/  LDL.LU R29, [R1+0x1cc] ;  /* 0x0001cc00011d7983 */ /* 0x000ea20000300800 */
[----:B-1----:R-:W-:Y:S01]  /*e400*/  IMAD R6, R6, R5, RZ ;  /* 0x0000000506067224 */ /* 0x002fe200078e02ff */
[----:B------:R-:W-:Y:S02]  /*e410*/  UIMAD UR49, UR49, 0x3c, URZ ;  /* 0x0000003c313178a4 */ /* 0x000fe4000f8e02ff */
[----:B------:R0:W-:Y:S01]  /*e420*/  STL [R1+0x1da8], R3 ;  /* 0x001da80301007387 */ /* 0x0001e20000100800 */
[----:B------:R-:W-:-:S02]  /*e430*/  UIMAD UR13, UR13, 0x3b, URZ ;  /* 0x0000003b0d0d78a4 */ /* 0x000fc4000f8e02ff */
[----:B------:R-:W-:Y:S01]  /*e440*/  UIMAD UR54, UR54, 0x3a, URZ ;  /* 0x0000003a363678a4 */ /* 0x000fe2000f8e02ff */
[----:B------:R-:W2:Y:S01]  /*e450*/  LDL.LU R28, [R1+0x1c8] ;  /* 0x0001c800011c7983 */ /* 0x000ea20000300800 */
[----:B------:R-:W-:Y:S02]  /*e460*/  UIMAD UR69, UR69, 0x39, URZ ;  /* 0x00000039454578a4 */ /* 0x000fe4000f8e02ff */
[----:B------:R-:W-:Y:S01]  /*e470*/  UIMAD UR62, UR62, 0x38, URZ ;  /* 0x000000383e3e78a4 */ /* 0x000fe2000f8e02ff */
[----:B------:R-:W2:Y:S01]  /*e480*/  LDL.LU R27, [R1+0x1c4] ;  /* 0x0001c400011b7983 */ /* 0x000ea20000300800 */
[----:B------:R-:W-:Y:S01]  /*e490*/  UIMAD UR75, UR75, 0x37, URZ ;  /* 0x000000374b4b78a4 */ /* 0x000fe2000f8e02ff */
[----:B0-----:R-:W-:Y:S01]  /*e4a0*/  LEA.HI.X.SX32 R3, R12, UR21, 0x1, P4 ;  /* 0x000000150c037c11 */ /* 0x001fe2000a0f0eff */
[----:B------:R-:W-:Y:S01]  /*e4b0*/  UIMAD UR58, UR58, 0x36, URZ ;  /* 0x000000363a3a78a4 */ /* 0x000fe2000f8e02ff */
[----:B------:R-:W2:Y:S01]  /*e4c0*/  LDL.LU R26, [R1+0x1c0] ;  /* 0x0001c000011a7983 */ /* 0x000ea20000300800 */
[----:B------:R-:W-:Y:S01]  /*e4d0*/  IMAD R6, R5, 0x40, R6 ;  /* 0x0000004005067824 */ /* 0x000fe200078e0206 */
[----:B------:R-:W-:-:S02]  /*e4e0*/  UIMAD UR66, UR66, 0x35, URZ ;  /* 0x00000035424278a4 */ /* 0x000fc4000f8e02ff */
[----:B------:R-:W2:Y:S01]  /*e4f0*/  LDL.LU R25, [R1+0x1bc] ;  /* 0x0001bc0001197983 */ /* 0x000ea20000300800 */
[----:B------:R-:W-:Y:S02]  /*e500*/  UIMAD UR72, UR72, 0x34, URZ ;  /* 0x00000034484878a4 */ /* 0x000fe4000f8e02ff */
[----:B------:R-:W-:Y:S01]  /*e510*/  UIMAD UR52, UR52, 0x33, URZ ;  /* 0x00000033343478a4 */ /* 0x000fe2000f8e02ff */
[----:B------:R0:W-:Y:S01]  /*e520*/  STL [R1+0x1da4], R4 ;  /* 0x001da40401007387 */ /* 0x0001e20000100800 */
[----:B------:R-:W-:Y:S01]  /*e530*/  LEA.HI.X.SX32 R5, R22, UR21, 0x1, P6 ;  /* 0x0000001516057c11 */ /* 0x000fe2000b0f0eff */
[----:B------:R-:W-:Y:S02]  /*e540*/  UIMAD UR56, UR56, 0x32, URZ ;  /* 0x00000032383878a4 */ /* 0x000fe4000f8e02ff */
[----:B------:R1:W-:Y:S01]  /*e550*/  STL [R1+0x1da0], R3 ;  /* 0x001da00301007387 */ /* 0x0003e20000100800 */
[----:B------:R-:W-:Y:S02]  /*e560*/  UIMAD UR60, UR60, 0x31, URZ ;  /* 0x000000313c3c78a4 */ /* 0x000fe4000f8e02ff */
[----:B------:R-:W-:Y:S01]  /*e570*/  UIMAD UR64, UR64, 0x30, URZ ;  /* 0x00000030404078a4 */ /* 0x000fe2000f8e02ff */
[----:B------:R-:W2:Y:S01]  /*e580*/  LDCU UR22, c[0x0][0x3a8] ;  /* 0x00007500ff1677ac */ /* 0x000ea20008000800 */
[----:B0-----:R-:W-:Y:S01]  /*e590*/  LEA.HI.X.SX32 R4, R21, UR21, 0x1, P5 ;  /* 0x0000001515047c11 */ /* 0x001fe2000a8f0eff */
[----:B------:R-:W0:Y:S04]  /*e5a0*/  LDCU UR77, c[0x0][0x3a8] ;  /* 0x00007500ff4d77ac */ /* 0x000e280008000800 */
[----:B------:R0:W-:Y:S01]  /*e5b0*/  STL [R1+0x1d9c], R4 ;  /* 0x001d9c0401007387 */ /* 0x0001e20000100800 */
[----:B-1----:R-:W-:Y:S01]  /*e5c0*/  LEA.HI.X.SX32 R3, R23, UR21, 0x1, P1 ;  /* 0x0000001517037c11 */ /* 0x002fe200088f0eff */
[----:B------:R-:W1:Y:S02]  /*e5d0*/  LDCU UR20, c[0x0][0x3a8] ;  /* 0x00007500ff1477ac */ /* 0x000e640008000800 */
[----:B------:R-:W-:Y:S01]  /*e5e0*/  STL [R1+0x1d98], R5 ;  /* 0x001d980501007387 */ /* 0x000fe20000100800 */
[----:B------:R-:W1:Y:S01]  /*e5f0*/  LDCU UR21, c[0x0][0x3a8] ;  /* 0x00007500ff1577ac */ /* 0x000e620008000800 */
[----:B0-----:R-:W-:-:S05]  /*e600*/  LEA.HI.X.SX32 R4, R6, UR23, 0x1, P0 ;  /* 0x0000001706047c11 */ /* 0x001fca00080f0eff */
[----:B------:R3:W-:Y:S04]  /*e610*/  STL [R1+0x51a4], R4 ;  /* 0x0051a40401007387 */ /* 0x0007e80000100800 */
[----:B------:R5:W-:Y:S01]  /*e620*/  STL [R1+0x1d94], R3 ;  /* 0x001d940301007387 */ /* 0x000be20000100800 */
[----:B---3--:R-:W-:Y:S02]  /*e630*/  IMAD R4, R7, UR76, RZ ;  /* 0x0000004c07047c24 */ /* 0x008fe4000f8e02ff */
[----:B----4-:R-:W-:Y:S02]  /*e640*/  IMAD R5, R19, UR76, RZ ;  /* 0x0000004c13057c24 */ /* 0x010fe4000f8e02ff */
[----:B-----5:R-:W-:Y:S02]  /*e650*/  IMAD R3, R17, UR76, RZ ;  /* 0x0000004c11037c24 */ /* 0x020fe4000f8e02ff */
[----:B------:R-:W-:-:S03]  /*e660*/  IMAD R7, R16, UR76, RZ ;  /* 0x0000004c10077c24 */ /* 0x000fc6000f8e02ff */
[----:B------:R0:W-:Y:S01]  /*e670*/  STL [R1+0x33c], R3 ;  /* 0x00033c0301007387 */ /* 0x0001e20000100800 */
[----:B------:R-:W-:-:S03]  /*e680*/  IMAD R6, R18, UR76, RZ ;  /* 0x0000004c12067c24 */ /* 0x000fc6000f8e02ff */
[----:B------:R-:W-:Y:S04]  /*e690*/  STL [R1+0x338], R7 ;  /* 0x0003380701007387 */ /* 0x000fe80000100800 */
[----:B------:R3:W-:Y:S01]  /*e6a0*/  STL [R1+0x334], R6 ;  /* 0x0003340601007387 */ /* 0x0007e20000100800 */
[----:B0-----:R-:W-:Y:S02]  /*e6b0*/  IMAD R3, R24, UR76, RZ ;  /* 0x0000004c18037c24 */ /* 0x001fe4000f8e02ff */
[----:B--2---:R-:W-:Y:S01]  /*e6c0*/  IMAD R0, R0, UR76, RZ ;  /* 0x0000004c00007c24 */ /* 0x004fe2000f8e02ff */
[----:B------:R-:W2:Y:S04]  /*e6d0*/  LDL.LU R19, [R1+0x1b8] ;  /* 0x0001b80001137983 */ /* 0x000ea80000300800 */
[----:B------:R0:W-:Y:S04]  /*e6e0*/  STL [R1+0x330], R3 ;  /* 0x0003300301007387 */ /* 0x0001e80000100800 */
[----:B------:R-:W4:Y:S01]  /*e6f0*/  LDL.LU R24, [R1+0x1b4] ;  /* 0x0001b40001187983 */ /* 0x000f220000300800 */
[----:B---3--:R-:W-:-:S03]  /*e700*/  IMAD R6, R14, UR76, RZ ;  /* 0x0000004c0e067c24 */ /* 0x008fc6000f8e02ff */
[----:B------:R3:W-:Y:S01]  /*e710*/  STL [R1+0x32c], R0 ;  /* 0x00032c0001007387 */ /* 0x0007e20000100800 */
[----:B0-----:R-:W-:-:S03]  /*e720*/  IMAD R3, R13, UR76, RZ ;  /* 0x0000004c0d037c24 */ /* 0x001fc6000f8e02ff */
[----:B---3--:R-:W3:Y:S04]  /*e730*/  LDL.LU R0, [R1+0x1b0] ;  /* 0x0001b00001007983 */ /* 0x008ee80000300800 */
[----:B------:R-:W5:Y:S04]  /*e740*/  LDL.LU R17, [R1+0x1ac] ;  /* 0x0001ac0001117983 */ /* 0x000f680000300800 */
[----:B------:R0:W-:Y:S04]  /*e750*/  STL [R1+0x328], R6 ;  /* 0x0003280601007387 */ /* 0x0001e80000100800 */
[----:B------:R-:W5:Y:S04]  /*e760*/  LDL.LU R16, [R1+0x1a4] ;  /* 0x0001a40001107983 */ /* 0x000f680000300800 */
[----:B------:R0:W-:Y:S04]  /*e770*/  STL [R1+0x324], R3 ;  /* 0x0003240301007387 */ /* 0x0001e80000100800 */
[----:B------:R-:W5:Y:S04]  /*e780*/  LDL.LU R18, [R1+0x19c] ;  /* 0x00019c0001127983 */ /* 0x000f680000300800 */
[----:B------:R-:W5:Y:S04]  /*e790*/  LDL.LU R14, [R1+0x198] ;  /* 0x00019800010e7983 */ /* 0x000f680000300800 */
[----:B------:R-:W5:Y:S01]  /*e7a0*/  LDL.LU R13, [R1+0x194] ;  /* 0x00019400010d7983 */ /* 0x000f620000300800 */
[----:B0-----:R-:W-:-:S02]  /*e7b0*/  IMAD R6, R2, UR76, RZ ;  /* 0x0000004c02067c24 */ /* 0x001fc4000f8e02ff */
[----:B------:R-:W-:-:S03]  /*e7c0*/  IMAD R3, R29, UR76, RZ ;  /* 0x0000004c1d037c24 */ /* 0x000fc6000f8e02ff */
[----:B------:R0:W-:Y:S01]  /*e7d0*/  STL [R1+0x320], R6 ;  /* 0x0003200601007387 */ /* 0x0001e20000100800 */
[----:B------:R-:W-:-:S03]  /*e7e0*/  IMAD R2, R28, UR76, RZ ;  /* 0x0000004c1c027c24 */ /* 0x000fc6000f8e02ff */
[----:B------:R1:W-:Y:S01]  /*e7f0*/  STL [R1+0x31c], R3 ;  /* 0x00031c0301007387 */ /* 0x0003e20000100800 */
[----:B0-----:R-:W-:-:S03]  /*e800*/  IMAD R6, R27, UR76, RZ ;  /* 0x0000004c1b067c24 */ /* 0x001fc6000f8e02ff */
[----:B------:R0:W-:Y:S04]  /*e810*/  STL [R1+0x318], R2 ;  /* 0x0003180201007387 */ /* 0x0001e80000100800 */
[----:B------:R-:W-:Y:S01]  /*e820*/  STL [R1+0x314], R6 ;  /* 0x0003140601007387 */ /* 0x000fe20000100800 */
[----:B-1----:R-:W-:-:S03]  /*e830*/  IMAD R3, R26, UR76, RZ ;  /* 0x0000004c1a037c24 */ /* 0x002fc6000f8e02ff */
[----:B------:R-:W5:Y:S01]  /*e840*/  LDL.LU R23, [R1+0x190] ;  /* 0x0001900001177983 */ /* 0x000f620000300800 */
[----:B0-----:R-:W-:-:S03]  /*e850*/  IMAD R2, R25, UR76, RZ ;  /* 0x0000004c19027c24 */ /* 0x001fc6000f8e02ff */
[----:B------:R0:W-:Y:S04]  /*e860*/  STL [R1+0x310], R3 ;  /* 0x0003100301007387 */ /* 0x0001e80000100800 */
[----:B------:R-:W5:Y:S04]  /*e870*/  LDL.LU R22, [R1+0x18c] ;  /* 0x00018c0001167983 */ /* 0x000f680000300800 */
[----:B------:R1:W-:Y:S04]  /*e880*/  STL [R1+0x30c], R2 ;  /* 0x00030c0201007387 */ /* 0x0003e80000100800 */
[----:B------:R-:W5:Y:S04]  /*e890*/  LDL.LU R21, [R1+0x188] ;  /* 0x0001880001157983 */ /* 0x000f680000300800 */
[----:B------:R-:W5:Y:S04]  /*e8a0*/  LDL.LU R12, [R1+0x184] ;  /* 0x00018400010c7983 */ /* 0x000f680000300800 */
[----:B------:R-:W5:Y:S04]  /*e8b0*/  LDL.LU R11, [R1+0x180] ;  /* 0x00018000010b7983 */ /* 0x000f680000300800 */
[----:B------:R-:W5:Y:S04]  /*e8c0*/  LDL.LU R10, [R1+0x17c] ;  /* 0x00017c00010a7983 */ /* 0x000f680000300800 */
[----:B0-----:R-:W5:Y:S04]  /*e8d0*/  LDL.LU R3, [R1+0x178] ;  /* 0x0001780001037983 */ /* 0x001f680000300800 */
[----:B------:R-:W5:Y:S04]  /*e8e0*/  LDL.LU R6, [R1+0x174] ;  /* 0x0001740001067983 */ /* 0x000f680000300800 */
[----:B------:R-:W5:Y:S04]  /*e8f0*/  LDL.LU R7, [R1+0x170] ;  /* 0x0001700001077983 */ /* 0x000f680000300800 */
[----:B-1----:R-:W5:Y:S04]  /*e900*/  LDL.LU R2, [R1+0x16c] ;  /* 0x00016c0001027983 */ /* 0x002f680000300800 */
[----:B------:R-:W5:Y:S04]  /*e910*/  LDL.LU R29, [R1+0x168] ;  /* 0x00016800011d7983 */ /* 0x000f680000300800 */
[----:B------:R-:W5:Y:S04]  /*e920*/  LDL.LU R28, [R1+0x164] ;  /* 0x00016400011c7983 */ /* 0x000f680000300800 */
[----:B------:R-:W5:Y:S04]  /*e930*/  LDL.LU R27, [R1+0x160] ;  /* 0x00016000011b7983 */ /* 0x000f680000300800 */
[----:B------:R-:W5:Y:S04]  /*e940*/  LDL.LU R26, [R1+0x15c] ;  /* 0x00015c00011a7983 */ /* 0x000f680000300800 */
[----:B------:R-:W5:Y:S01]  /*e950*/  LDL.LU R25, [R1+0x158] ;  /* 0x0001580001197983 */ /* 0x000f620000300800 */
[----:B--2---:R-:W-:-:S05]  /*e960*/  IMAD R19, R19, UR76, RZ ;  /* 0x0000004c13137c24 */ /* 0x004fca000f8e02ff */
[----:B------:R3:W-:Y:S01]  /*e970*/  STL [R1+0x308], R19 ;  /* 0x0003081301007387 */ /* 0x0007e20000100800 */
[----:B----4-:R-:W-:-:S05]  /*e980*/  IMAD R24, R24, UR76, RZ ;  /* 0x0000004c18187c24 */ /* 0x010fca000f8e02ff */
[----:B------:R0:W-:Y:S01]  /*e990*/  STL [R1+0x304], R24 ;  /* 0x0003041801007387 */ /* 0x0001e20000100800 */
[----:B---3--:R-:W-:-:S03]  /*e9a0*/  IMAD R19, R0, UR76, RZ ;  /* 0x0000004c00137c24 */ /* 0x008fc6000f8e02ff */
[----:B0-----:R-:W2:Y:S04]  /*e9b0*/  LDL.LU R24, [R1+0x154] ;  /* 0x0001540001187983 */ /* 0x001ea80000300800 */
[----:B------:R-:W3:Y:S04]  /*e9c0*/  LDL.LU R0, [R1+0x150] ;  /* 0x0001500001007983 */ /* 0x000ee80000300800 */
[----:B------:R5:W-:Y:S02]  /*e9d0*/  STL [R1+0x300], R19 ;  /* 0x0003001301007387 */ /* 0x000be40000100800 */
[----:B-----5:R-:W-:-:S02]  /*e9e0*/  IMAD R19, R17, UR76, RZ ;  /* 0x0000004c11137c24 */ /* 0x020fc4000f8e02ff */
[----:B------:R-:W-:Y:S02]  /*e9f0*/  IMAD R17, R16, UR76, RZ ;  /* 0x0000004c10117c24 */ /* 0x000fe4000f8e02ff */
[----:B------:R-:W-:Y:S01]  /*ea00*/  IMAD R16, R18, UR76, RZ ;  /* 0x0000004c12107c24 */ /* 0x000fe2000f8e02ff */
[----:B------:R0:W-:Y:S01]  /*ea10*/  STL [R1+0x2fc], R19 ;  /* 0x0002fc1301007387 */ /* 0x0001e20000100800 */
[----:B------:R-:W-:-:S03]  /*ea20*/  IMAD R14, R14, UR76, RZ ;  /* 0x0000004c0e0e7c24 */ /* 0x000fc6000f8e02ff */
[----:B------:R1:W-:Y:S01]  /*ea30*/  STL [R1+0x2f8], R17 ;  /* 0x0002f81101007387 */ /* 0x0003e20000100800 */
[----:B------:R-:W-:-:S03]  /*ea40*/  IMAD R13, R13, UR76, RZ ;  /* 0x0000004c0d0d7c24 */ /* 0x000fc6000f8e02ff */
[----:B------:R4:W-:Y:S04]  /*ea50*/  STL [R1+0x2f4], R16 ;  /* 0x0002f41001007387 */ /* 0x0009e80000100800 */
[----:B0-----:R-:W5:Y:S04]  /*ea60*/  LDL.LU R19, [R1+0x14c] ;  /* 0x00014c0001137983 */ /* 0x001f680000300800 */
[----:B------:R0:W-:Y:S04]  /*ea70*/  STL [R1+0x2f0], R14 ;  /* 0x0002f00e01007387 */ /* 0x0001e80000100800 */
[----:B-1----:R-:W5:Y:S04]  /*ea80*/  LDL.LU R17, [R1+0x148] ;  /* 0x0001480001117983 */ /* 0x002f680000300800 */
[----:B------:R1:W-:Y:S04]  /*ea90*/  STL [R1+0x2ec], R13 ;  /* 0x0002ec0d01007387 */ /* 0x0003e80000100800 */
[----:B----4-:R-:W4:Y:S04]  /*eaa0*/  LDL.LU R16, [R1+0x144] ;  /* 0x0001440001107983 */ /* 0x010f280000300800 */
[----:B------:R-:W4:Y:S04]  /*eab0*/  LDL.LU R18, [R1+0x140] ;  /* 0x0001400001127983 */ /* 0x000f280000300800 */
[----:B0-----:R-:W4:Y:S04]  /*eac0*/  LDL.LU R14, [R1+0x13c] ;  /* 0x00013c00010e7983 */ /* 0x001f280000300800 */
[----:B-1----:R-:W4:Y:S01]  /*ead0*/  LDL.LU R13, [R1+0x138] ;  /* 0x00013800010d7983 */ /* 0x002f220000300800 */
[----:B------:R-:W-:-:S05]  /*eae0*/  IMAD R23, R23, UR76, RZ ;  /* 0x0000004c17177c24 */ /* 0x000fca000f8e02ff */
[----:B------:R0:W-:Y:S02]  /*eaf0*/  STL [R1+0x2e8], R23 ;  /* 0x0002e81701007387 */ /* 0x0001e40000100800 */
[----:B0-----:R-:W-:Y:S02]  /*eb00*/  IMAD R23, R22, UR76, RZ ;  /* 0x0000004c16177c24 */ /* 0x001fe4000f8e02ff */
[----:B------:R-:W-:Y:S02]  /*eb10*/  IMAD R22, R21, UR76, RZ ;  /* 0x0000004c15167c24 */ /* 0x000fe4000f8e02ff */
[----:B------:R-:W-:Y:S02]  /*eb20*/  IMAD R21, R12, UR76, RZ ;  /* 0x0000004c0c157c24 */ /* 0x000fe4000f8e02ff */
[----:B------:R-:W-:Y:S01]  /*eb30*/  IMAD R12, R11, UR76, RZ ;  /* 0x0000004c0b0c7c24 */ /* 0x000fe2000f8e02ff */
[----:B------:R-:W-:Y:S01]  /*eb40*/  STL [R1+0x2e4], R23 ;  /* 0x0002e41701007387 */ /* 0x000fe20000100800 */
[----:B------:R-:W-:-:S02]  /*eb50*/  IMAD R11, R10, UR76, RZ ;  /* 0x0000004c0a0b7c24 */ /* 0x000fc4000f8e02ff */
[----:B------:R-:W-:Y:S01]  /*eb60*/  IMAD R10, R3, UR76, RZ ;  /* 0x0000004c030a7c24 */ /* 0x000fe2000f8e02ff */
[----:B------:R-:W-:Y:S01]  /*eb70*/  STL [R1+0x2e0], R22 ;  /* 0x0002e01601007387 */ /* 0x000fe20000100800 */
[----:B------:R-:W-:-:S03]  /*eb80*/  IMAD R6, R6, UR76, RZ ;  /* 0x0000004c06067c24 */ /* 0x000fc6000f8e02ff */
[----:B------:R-:W-:Y:S01]  /*eb90*/  STL [R1+0x2dc], R21 ;  /* 0x0002dc1501007387 */ /* 0x000fe20000100800 */
[----:B------:R-:W-:-:S03]  /*eba0*/  IMAD R3, R7, UR76, RZ ;  /* 0x0000004c07037c24 */ /* 0x000fc6000f8e02ff */
[----:B------:R-:W-:Y:S01]  /*ebb0*/  STL [R1+0x2d8], R12 ;  /* 0x0002d80c01007387 */ /* 0x000fe20000100800 */
[----:B------:R-:W-:-:S03]  /*ebc0*/  IMAD R2, R2, UR76, RZ ;  /* 0x0000004c02027c24 */ /* 0x000fc6000f8e02ff */
[----:B------:R-:W-:Y:S04]  /*ebd0*/  STL [R1+0x2d4], R11 ;  /* 0x0002d40b01007387 */ /* 0x000fe80000100800 */
[----:B------:R-:W-:Y:S04]  /*ebe0*/  STL [R1+0x2d0], R10 ;  /* 0x0002d00a01007387 */ /* 0x000fe80000100800 */
[----:B------:R0:W-:Y:S04]  /*ebf0*/  STL [R1+0x2cc], R6 ;  /* 0x0002cc0601007387 */ /* 0x0001e80000100800 */
[----:B------:R1:W-:Y:S01]  /*ec00*/  STL [R1+0x2c8], R3 ;  /* 0x0002c80301007387 */ /* 0x0003e20000100800 */
[----:B0-----:R-:W-:-:S03]  /*ec10*/  IMAD R6, R29, UR76, RZ ;  /* 0x0000004c1d067c24 */ /* 0x001fc6000f8e02ff */
[----:B------:R0:W-:Y:S01]  /*ec20*/  STL [R1+0x2c4], R2 ;  /* 0x0002c40201007387 */ /* 0x0001e20000100800 */
[----:B-1----:R-:W-:-:S03]  /*ec30*/  IMAD R3, R28, UR76, RZ ;  /* 0x0000004c1c037c24 */ /* 0x002fc6000f8e02ff */
[----:B------:R1:W-:Y:S01]  /*ec40*/  STL [R1+0x2c0], R6 ;  /* 0x0002c00601007387 */ /* 0x0003e20000100800 */
[----:B0-----:R-:W-:-:S03]  /*ec50*/  IMAD R2, R27, UR76, RZ ;  /* 0x0000004c1b027c24 */ /* 0x001fc6000f8e02ff */
[----:B------:R0:W-:Y:S01]  /*ec60*/  STL [R1+0x2bc], R3 ;  /* 0x0002bc0301007387 */ /* 0x0001e20000100800 */
[----:B-1----:R-:W-:-:S03]  /*ec70*/  IMAD R6, R26, UR76, RZ ;  /* 0x0000004c1a067c24 */ /* 0x002fc6000f8e02ff */
[----:B------:R1:W-:Y:S01]  /*ec80*/  STL [R1+0x2b8], R2 ;  /* 0x0002b80201007387 */ /* 0x0003e20000100800 */
[----:B0-----:R-:W-:-:S03]  /*ec90*/  IMAD R3, R25, UR76, RZ ;  /* 0x0000004c19037c24 */ /* 0x001fc6000f8e02ff */
[----:B-1----:R-:W4:Y:S04]  /*eca0*/  LDL.LU R2, [R1+0x134] ;  /* 0x0001340001027983 */ /* 0x002f280000300800 */
[----:B------:R-:W-:Y:S04]  /*ecb0*/  STL [R1+0x2b4], R6 ;  /* 0x0002b40601007387 */ /* 0x000fe80000100800 */
[----:B------:R-:W4:Y:S04]  /*ecc0*/  LDL.LU R29, [R1+0x130] ;  /* 0x00013000011d7983 */ /* 0x000f280000300800 */
[----:B------:R2:W-:Y:S04]  /*ecd0*/  STL [R1+0x2b0], R3 ;  /* 0x0002b00301007387 */ /* 0x0005e80000100800 */
[----:B------:R-:W4:Y:S04]  /*ece0*/  LDL.LU R28, [R1+0x12c] ;  /* 0x00012c00011c7983 */ /* 0x000f280000300800 */
[----:B------:R-:W4:Y:S01]  /*ecf0*/  LDL.LU R27, [R1+0x128] ;  /* 0x00012800011b7983 */ /* 0x000f220000300800 */
[----:B--2---:R-:W-:-:S02]  /*ed00*/  IMAD R3, R24, UR76, RZ ;  /* 0x0000004c18037c24 */ /* 0x004fc4000f8e02ff */
[----:B---3--:R-:W-:-:S03]  /*ed10*/  IMAD R0, R0, UR76, RZ ;  /* 0x0000004c00007c24 */ /* 0x008fc6000f8e02ff */
[----:B------:R-:W-:Y:S04]  /*ed20*/  STL [R1+0x2ac], R3 ;  /* 0x0002ac0301007387 */ /* 0x000fe80000100800 */
[----:B------:R-:W2:Y:S04]  /*ed30*/  LDL.LU R26, [R1+0x124] ;  /* 0x00012400011a7983 */ /* 0x000ea80000300800 */
[----:B------:R0:W-:Y:S04]  /*ed40*/  STL [R1+0x2a8], R0 ;  /* 0x0002a80001007387 */ /* 0x0001e80000100800 */
[----:B------:R-:W3:Y:S04]  /*ed50*/  LDL.LU R25, [R1+0x120] ;  /* 0x0001200001197983 */ /* 0x000ee80000300800 */
[----:B------:R-:W3:Y:S04]  /*ed60*/  LDL.LU R24, [R1+0x11c] ;  /* 0x00011c0001187983 */ /* 0x000ee80000300800 */
[----:B0-----:R-:W3:Y:S01]  /*ed70*/  LDL.LU R0, [R1+0x118] ;  /* 0x0001180001007983 */ /* 0x001ee20000300800 */
[----:B-----5:R-:W-:-:S05]  /*ed80*/  IMAD R7, R19, UR76, RZ ;  /* 0x0000004c13077c24 */ /* 0x020fca000f8e02ff */
[----:B------:R0:W-:Y:S01]  /*ed90*/  STL [R1+0x2a4], R7 ;  /* 0x0002a40701007387 */ /* 0x0001e20000100800 */
[----:B------:R-:W-:Y:S02]  /*eda0*/  IMAD R6, R17, UR76, RZ ;  /* 0x0000004c11067c24 */ /* 0x000fe4000f8e02ff */
[----:B----4-:R-:W-:-:S03]  /*edb0*/  IMAD R3, R16, UR76, RZ ;  /* 0x0000004c10037c24 */ /* 0x010fc6000f8e02ff */
[----:B------:R1:W-:Y:S01]  /*edc0*/  STL [R1+0x2a0], R6 ;  /* 0x0002a00601007387 */ /* 0x0003e20000100800 */
[----:B0-----:R-:W-:-:S03]  /*edd0*/  IMAD R7, R18, UR76, RZ ;  /* 0x0000004c12077c24 */ /* 0x001fc6000f8e02ff */
[----:B------:R0:W-:Y:S04]  /*ede0*/  STL [R1+0x29c], R3 ;  /* 0x00029c0301007387 */ /* 0x0001e80000100800 */
[----:B------:R-:W-:Y:S01]  /*edf0*/  STL [R1+0x298], R7 ;  /* 0x0002980701007387 */ /* 0x000fe20000100800 */
[----:B-1----:R-:W-:-:S03]  /*ee00*/  IMAD R6, R14, UR76, RZ ;  /* 0x0000004c0e067c24 */ /* 0x002fc6000f8e02ff */
[----:B------:R-:W4:Y:S01]  /*ee10*/  LDL.LU R23, [R1+0x114] ;  /* 0x0001140001177983 */ /* 0x000f220000300800 */
[----:B0-----:R-:W-:-:S03]  /*ee20*/  IMAD R3, R13, UR76, RZ ;  /* 0x0000004c0d037c24 */ /* 0x001fc6000f8e02ff */
[----:B------:R-:W-:Y:S04]  /*ee30*/  STL [R1+0x294], R6 ;  /* 0x0002940601007387 */ /* 0x000fe80000100800 */
        /* <DEDUP_REMOVED lines=9> */
[----:B------:R-:W5:Y:S04]  /*eed0*/  LDL.LU R19, [R1+0xf0] ;  /* 0x0000f00001137983 */ /* 0x000f680000300800 */
[----:B------:R-:W5:Y:S04]  /*eee0*/  LDL.LU R17, [R1+0xec] ;  /* 0x0000ec0001117983 */ /* 0x000f680000300800 */
[----:B------:R-:W5:Y:S04]  /*eef0*/  LDL.LU R16, [R1+0xe8] ;  /* 0x0000e80001107983 */ /* 0x000f680000300800 */
[----:B------:R-:W5:Y:S04]  /*ef00*/  LDL.LU R18, [R1+0xe4] ;  /* 0x0000e40001127983 */ /* 0x000f680000300800 */
[----:B------:R-:W5:Y:S04]  /*ef10*/  LDL.LU R14, [R1+0xe0] ;  /* 0x0000e000010e7983 */ /* 0x000f680000300800 */
[----:B------:R-:W5:Y:S01]  /*ef20*/  LDL.LU R13, [R1+0xdc] ;  /* 0x0000dc00010d7983 */ /* 0x000f620000300800 */
[----:B------:R-:W-:-:S05]  /*ef30*/  IMAD R2, R2, UR76, RZ ;  /* 0x0000004c02027c24 */ /* 0x000fca000f8e02ff */
[----:B------:R0:W-:Y:S01]  /*ef40*/  STL [R1+0x28c], R2 ;  /* 0x00028c0201007387 */ /* 0x0001e20000100800 */
[----:B------:R-:W-:-:S03]  /*ef50*/  IMAD R29, R29, UR76, RZ ;  /* 0x0000004c1d1d7c24 */ /* 0x000fc6000f8e02ff */
[----:B0-----:R-:W5:Y:S01]  /*ef60*/  LDL.LU R2, [R1+0xd8] ;  /* 0x0000d80001027983 */ /* 0x001f620000300800 */
[----:B------:R-:W-:Y:S02]  /*ef70*/  IMAD R28, R28, UR76, RZ ;  /* 0x0000004c1c1c7c24 */ /* 0x000fe4000f8e02ff */
[----:B------:R-:W-:Y:S01]  /*ef80*/  IMAD R27, R27, UR76, RZ ;  /* 0x0000004c1b1b7c24 */ /* 0x000fe2000f8e02ff */
[----:B------:R0:W-:Y:S04]  /*ef90*/  STL [R1+0x288], R29 ;  /* 0x0002881d01007387 */ /* 0x0001e80000100800 */
[----:B0-----:R-:W5:Y:S04]  /*efa0*/  LDL.LU R29, [R1+0xd4] ;  /* 0x0000d400011d7983 */ /* 0x001f680000300800 */
[----:B------:R0:W-:Y:S04]  /*efb0*/  STL [R1+0x284], R28 ;  /* 0x0002841c01007387 */ /* 0x0001e80000100800 */
[----:B------:R1:W-:Y:S01]  /*efc0*/  STL [R1+0x280], R27 ;  /* 0x0002801b01007387 */ /* 0x0003e20000100800 */
[----:B--2---:R-:W-:-:S02]  /*efd0*/  IMAD R26, R26, UR76, RZ ;  /* 0x0000004c1a1a7c24 */ /* 0x004fc4000f8e02ff */
[----:B---3--:R-:W-:-:S03]  /*efe0*/  IMAD R25, R25, UR76, RZ ;  /* 0x0000004c19197c24 */ /* 0x008fc6000f8e02ff */
[----:B------:R2:W-:Y:S01]  /*eff0*/  STL [R1+0x27c], R26 ;  /* 0x00027c1a01007387 */ /* 0x0005e20000100800 */
[----:B------:R-:W-:-:S03]  /*f000*/  IMAD R24, R24, UR76, RZ ;  /* 0x0000004c18187c24 */ /* 0x000fc6000f8e02ff */
[----:B------:R3:W-:Y:S01]  /*f010*/  STL [R1+0x278], R25 ;  /* 0x0002781901007387 */ /* 0x0007e20000100800 */
[----:B------:R-:W-:-:S03]  /*f020*/  IMAD R0, R0, UR76, RZ ;  /* 0x0000004c00007c24 */ /* 0x000fc6000f8e02ff */
[----:B0-----:R-:W5:Y:S04]  /*f030*/  LDL.LU R28, [R1+0xd0] ;  /* 0x0000d000011c7983 */ /* 0x001f680000300800 */
[----:B------:R0:W-:Y:S04]  /*f040*/  STL [R1+0x274], R24 ;  /* 0x0002741801007387 */ /* 0x0001e80000100800 */
[----:B-1----:R-:W5:Y:S04]  /*f050*/  LDL.LU R27, [R1+0xcc] ;  /* 0x0000cc00011b7983 */ /* 0x002f680000300800 */
[----:B------:R1:W-:Y:S04]  /*f060*/  STL [R1+0x270], R0 ;  /* 0x0002700001007387 */ /* 0x0003e80000100800 */
[----:B--2---:R-:W2:Y:S04]  /*f070*/  LDL.LU R26, [R1+0xc4] ;  /* 0x0000c400011a7983 */ /* 0x004ea80000300800 */
[----:B---3--:R-:W3:Y:S04]  /*f080*/  LDL.LU R25, [R1+0xc0] ;  /* 0x0000c00001197983 */ /* 0x008ee80000300800 */
[----:B0-----:R-:W3:Y:S04]  /*f090*/  LDL.LU R24, [R1+0xbc] ;  /* 0x0000bc0001187983 */ /* 0x001ee80000300800 */
[----:B-1----:R-:W3:Y:S01]  /*f0a0*/  LDL.LU R0, [R1+0xb8] ;  /* 0x0000b80001007983 */ /* 0x002ee20000300800 */
[----:B----4-:R-:W-:-:S05]  /*f0b0*/  IMAD R23, R23, UR76, RZ ;  /* 0x0000004c17177c24 */ /* 0x010fca000f8e02ff */
[----:B------:R5:W-:Y:S02]  /*f0c0*/  STL [R1+0x26c], R23 ;  /* 0x00026c1701007387 */ /* 0x000be40000100800 */
[----:B-----5:R-:W-:Y:S02]  /*f0d0*/  IMAD R23, R22, UR76, RZ ;  /* 0x0000004c16177c24 */ /* 0x020fe4000f8e02ff */
[----:B------:R-:W-:Y:S02]  /*f0e0*/  IMAD R22, R21, UR76, RZ ;  /* 0x0000004c15167c24 */ /* 0x000fe4000f8e02ff */
[----:B------:R-:W-:Y:S01]  /*f0f0*/  IMAD R21, R12, UR76, RZ ;  /* 0x0000004c0c157c24 */ /* 0x000fe2000f8e02ff */
[----:B------:R-:W-:Y:S01]  /*f100*/  STL [R1+0x268], R23 ;  /* 0x0002681701007387 */ /* 0x000fe20000100800 */
[----:B------:R-:W-:-:S03]  /*f110*/  IMAD R12, R11, UR76, RZ ;  /* 0x0000004c0b0c7c24 */ /* 0x000fc6000f8e02ff */
        /* <DEDUP_REMOVED lines=10> */
[----:B------:R0:W-:Y:S04]  /*f1c0*/  STL [R1+0x250], R6 ;  /* 0x0002500601007387 */ /* 0x0001e80000100800 */
[----:B------:R1:W-:Y:S04]  /*f1d0*/  STL [R1+0x24c], R3 ;  /* 0x00024c0301007387 */ /* 0x0003e80000100800 */
[----:B------:R4:W-:Y:S01]  /*f1e0*/  STL [R1+0x248], R7 ;  /* 0x0002480701007387 */ /* 0x0009e20000100800 */
[----:B0-----:R-:W-:Y:S02]  /*f1f0*/  IMAD R6, R17, UR76, RZ ;  /* 0x0000004c11067c24 */ /* 0x001fe4000f8e02ff */
[----:B-1----:R-:W-:-:S03]  /*f200*/  IMAD R3, R16, UR76, RZ ;  /* 0x0000004c10037c24 */ /* 0x002fc6000f8e02ff */
[----:B------:R0:W-:Y:S01]  /*f210*/  STL [R1+0x244], R6 ;  /* 0x0002440601007387 */ /* 0x0001e20000100800 */
[----:B----4-:R-:W-:-:S03]  /*f220*/  IMAD R7, R18, UR76, RZ ;  /* 0x0000004c12077c24 */ /* 0x010fc6000f8e02ff */
[----:B------:R1:W-:Y:S04]  /*f230*/  STL [R1+0x240], R3 ;  /* 0x0002400301007387 */ /* 0x0003e80000100800 */
[----:B------:R-:W-:Y:S01]  /*f240*/  STL [R1+0x23c], R7 ;  /* 0x00023c0701007387 */ /* 0x000fe20000100800 */
[----:B0-----:R-:W-:-:S03]  /*f250*/  IMAD R6, R14, UR76, RZ ;  /* 0x0000004c0e067c24 */ /* 0x001fc6000f8e02ff */
[----:B------:R-:W4:Y:S01]  /*f260*/  LDL.LU R23, [R1+0xb0] ;  /* 0x0000b00001177983 */ /* 0x000f220000300800 */
[----:B-1----:R-:W-:-:S03]  /*f270*/  IMAD R3, R13, UR76, RZ ;  /* 0x0000004c0d037c24 */ /* 0x002fc6000f8e02ff */
[----:B------:R-:W-:Y:S04]  /*f280*/  STL [R1+0x238], R6 ;  /* 0x0002380601007387 */ /* 0x000fe80000100800 */
[----:B------:R-:W5:Y:S04]  /*f290*/  LDL.LU R12, [R1+0xac] ;  /* 0x0000ac00010c7983 */ /* 0x000f680000300800 */
[----:B------:R0:W-:Y:S04]  /*f2a0*/  STL [R1+0x234], R3 ;  /* 0x0002340301007387 */ /* 0x0001e80000100800 */
[----:B------:R-:W5:Y:S04]  /*f2b0*/  LDL.LU R13, [R1+0xa8] ;  /* 0x0000a800010d7983 */ /* 0x000f680000300800 */
[----:B------:R-:W5:Y:S01]  /*f2c0*/  LDL.LU R11, [R1+0xa4] ;  /* 0x0000a400010b7983 */ /* 0x000f620000300800 */
[----:B0-----:R-:W-:-:S05]  /*f2d0*/  IMAD R3, R2, UR76, RZ ;  /* 0x0000004c02037c24 */ /* 0x001fca000f8e02ff */
[----:B------:R0:W-:Y:S04]  /*f2e0*/  STL [R1+0x230], R3 ;  /* 0x0002300301007387 */ /* 0x0001e80000100800 */
[----:B------:R-:W5:Y:S01]  /*f2f0*/  LDL.LU R10, [R1+0xa0] ;  /* 0x0000a000010a7983 */ /* 0x000f620000300800 */
[----:B------:R-:W-:-:S05]  /*f300*/  IMAD R2, R29, UR76, RZ ;  /* 0x0000004c1d027c24 */ /* 0x000fca000f8e02ff */
[----:B------:R1:W-:Y:S04]  /*f310*/  STL [R1+0x22c], R2 ;  /* 0x00022c0201007387 */ /* 0x0003e80000100800 */
[----:B0-----:R-:W5:Y:S04]  /*f320*/  LDL.LU R3, [R1+0x98] ;  /* 0x0000980001037983 */ /* 0x001f680000300800 */
[----:B------:R-:W5:Y:S04]  /*f330*/  LDL.LU R6, [R1+0x94] ;  /* 0x0000940001067983 */ /* 0x000f680000300800 */
[----:B------:R-:W5:Y:S01]  /*f340*/  LDL.LU R7, [R1+0x90] ;  /* 0x0000900001077983 */ /* 0x000f620000300800 */
[----:B------:R-:W-:-:S05]  /*f350*/  IMAD R14, R28, UR76, RZ ;  /* 0x0000004c1c0e7c24 */ /* 0x000fca000f8e02ff */
[----:B------:R3:W-:Y:S01]  /*f360*/  STL [R1+0x228], R14 ;  /* 0x0002280e01007387 */ /* 0x0007e20000100800 */
[----:B-1----:R-:W-:-:S05]  /*f370*/  IMAD R2, R27, UR76, RZ ;  /* 0x0000004c1b027c24 */ /* 0x002fca000f8e02ff */
[----:B------:R0:W-:Y:S01]  /*f380*/  STL [R1+0x224], R2 ;  /* 0x0002240201007387 */ /* 0x0001e20000100800 */
[----:B--2---:R-:W-:Y:S02]  /*f390*/  IMAD R16, R26, UR76, RZ ;  /* 0x0000004c1a107c24 */ /* 0x004fe4000f8e02ff */
[----:B---3--:R-:W-:-:S03]  /*f3a0*/  IMAD R14, R25, UR76, RZ ;  /* 0x0000004c190e7c24 */ /* 0x008fc6000f8e02ff */
[----:B------:R1:W-:Y:S01]  /*f3b0*/  STL [R1+0x220], R16 ;  /* 0x0002201001007387 */ /* 0x0003e20000100800 */
[----:B0-----:R-:W-:-:S03]  /*f3c0*/  IMAD R2, R24, UR76, RZ ;  /* 0x0000004c18027c24 */ /* 0x001fc6000f8e02ff */
[----:B------:R0:W-:Y:S01]  /*f3d0*/  STL [R1+0x21c], R14 ;  /* 0x00021c0e01007387 */ /* 0x0001e20000100800 */
[----:B------:R-:W-:-:S03]  /*f3e0*/  IMAD R0, R0, UR76, RZ ;  /* 0x0000004c00007c24 */ /* 0x000fc6000f8e02ff */
[----:B------:R-:W2:Y:S04]  /*f3f0*/  LDL.LU R19, [R1+0x8c] ;  /* 0x00008c0001137983 */ /* 0x000ea80000300800 */
[----:B------:R3:W-:Y:S04]  /*f400*/  STL [R1+0x218], R2 ;  /* 0x0002180201007387 */ /* 0x0007e80000100800 */
[----:B------:R-:W2:Y:S04]  /*f410*/  LDL.LU R17, [R1+0x88] ;  /* 0x0000880001117983 */ /* 0x000ea80000300800 */
[----:B------:R0:W-:Y:S04]  /*f420*/  STL [R1+0x214], R0 ;  /* 0x0002140001007387 */ /* 0x0001e80000100800 */
[----:B-1----:R-:W2:Y:S04]  /*f430*/  LDL.LU R16, [R1+0x80] ;  /* 0x0000800001107983 */ /* 0x002ea80000300800 */
[----:B------:R-:W2:Y:S04]  /*f440*/  LDL.LU R18, [R1+0x74] ;  /* 0x0000740001127983 */ /* 0x000ea80000300800 */
[----:B0-----:R-:W2:Y:S04]  /*f450*/  LDL.LU R14, [R1+0x6c] ;  /* 0x00006c00010e7983 */ /* 0x001ea80000300800 */
[----:B---3--:R-:W3:Y:S04]  /*f460*/  LDL.LU R2, [R1+0x68] ;  /* 0x0000680001027983 */ /* 0x008ee80000300800 */
[----:B------:R-:W3:Y:S04]  /*f470*/  LDL.LU R29, [R1+0x64] ;  /* 0x00006400011d7983 */ /* 0x000ee80000300800 */
[----:B------:R-:W3:Y:S04]  /*f480*/  LDL.LU R28, [R1+0x60] ;  /* 0x00006000011c7983 */ /* 0x000ee80000300800 */
[----:B------:R-:W3:Y:S04]  /*f490*/  LDL.LU R27, [R1+0x58] ;  /* 0x00005800011b7983 */ /* 0x000ee80000300800 */
[----:B------:R-:W3:Y:S04]  /*f4a0*/  LDL.LU R26, [R1+0x50] ;  /* 0x00005000011a7983 */ /* 0x000ee80000300800 */
[----:B------:R-:W3:Y:S04]  /*f4b0*/  LDL.LU R25, [R1+0x4c] ;  /* 0x00004c0001197983 */ /* 0x000ee80000300800 */
[----:B------:R-:W3:Y:S04]  /*f4c0*/  LDL.LU R22, [R1+0x48] ;  /* 0x0000480001167983 */ /* 0x000ee80000300800 */
[----:B------:R-:W3:Y:S04]  /*f4d0*/  LDL.LU R24, [R1+0x40] ;  /* 0x0000400001187983 */ /* 0x000ee80000300800 */
[----:B------:R-:W3:Y:S04]  /*f4e0*/  LDL.LU R21, [R1+0x3c] ;  /* 0x00003c0001157983 */ /* 0x000ee80000300800 */
[----:B------:R-:W3:Y:S01]  /*f4f0*/  LDL.LU R0, [R1+0x28] ;  /* 0x0000280001007983 */ /* 0x000ee20000300800 */
[----:B----4-:R-:W-:-:S05]  /*f500*/  IMAD R23, R23, UR76, RZ ;  /* 0x0000004c17177c24 */ /* 0x010fca000f8e02ff */
[----:B------:R5:W-:Y:S02]  /*f510*/  STL [R1+0x210], R23 ;  /* 0x0002101701007387 */ /* 0x000be40000100800 */
[----:B-----5:R-:W-:Y:S02]  /*f520*/  IMAD R23, R12, UR76, RZ ;  /* 0x0000004c0c177c24 */ /* 0x020fe4000f8e02ff */
[----:B------:R-:W-:-:S03]  /*f530*/  IMAD R12, R13, UR76, RZ ;  /* 0x0000004c0d0c7c24 */ /* 0x000fc6000f8e02ff */
[----:B------:R0:W-:Y:S04]  /*f540*/  STL [R1+0x20c], R23 ;  /* 0x00020c1701007387 */ /* 0x0001e80000100800 */
[----:B0-----:R-:W4:Y:S04]  /*f550*/  LDL.LU R23, [R1+0x24] ;  /* 0x0000240001177983 */ /* 0x001f280000300800 */
[----:B------:R-:W5:Y:S04]  /*f560*/  LDL.LU R13, [R1+0x20] ;  /* 0x00002000010d7983 */ /* 0x000f680000300800 */
[----:B------:R0:W-:Y:S02]  /*f570*/  STL [R1+0x208], R12 ;  /* 0x0002080c01007387 */ /* 0x0001e40000100800 */
[----:B0-----:R-:W-:-:S02]  /*f580*/  IMAD R12, R11, UR76, RZ ;  /* 0x0000004c0b0c7c24 */ /* 0x001fc4000f8e02ff */
[----:B------:R-:W-:Y:S02]  /*f590*/  IMAD R11, R10, UR76, RZ ;  /* 0x0000004c0a0b7c24 */ /* 0x000fe4000f8e02ff */
[----:B------:R-:W-:Y:S01]  /*f5a0*/  IMAD R10, R3, UR76, RZ ;  /* 0x0000004c030a7c24 */ /* 0x000fe2000f8e02ff */
[----:B------:R0:W-:Y:S01]  /*f5b0*/  STL [R1+0x204], R12 ;  /* 0x0002040c01007387 */ /* 0x0001e20000100800 */
[----:B------:R-:W-:-:S03]  /*f5c0*/  IMAD R6, R6, UR76, RZ ;  /* 0x0000004c06067c24 */ /* 0x000fc6000f8e02ff */
[----:B------:R1:W-:Y:S01]  /*f5d0*/  STL [R1+0x200], R11 ;  /* 0x0002000b01007387 */ /* 0x0003e20000100800 */
[----:B------:R-:W-:-:S03]  /*f5e0*/  IMAD R3, R7, UR76, RZ ;  /* 0x0000004c07037c24 */ /* 0x000fc6000f8e02ff */
[----:B------:R1:W-:Y:S04]  /*f5f0*/  STL [R1+0x1fc], R10 ;  /* 0x0001fc0a01007387 */ /* 0x0003e80000100800 */
[----:B0-----:R-:W4:Y:S04]  /*f600*/  LDL.LU R12, [R1+0x14] ;  /* 0x00001400010c7983 */ /* 0x001f280000300800 */
[----:B------:R-:W-:Y:S04]  /*f610*/  STL [R1+0x1f8], R6 ;  /* 0x0001f80601007387 */ /* 0x000fe80000100800 */
[----:B-1----:R-:W4:Y:S04]  /*f620*/  LDL.LU R11, [R1+0x10] ;  /* 0x00001000010b7983 */ /* 0x002f280000300800 */
[----:B------:R0:W-:Y:S04]  /*f630*/  STL [R1+0x1f4], R3 ;  /* 0x0001f40301007387 */ /* 0x0001e80000100800 */
[----:B------:R-:W4:Y:S04]  /*f640*/  LDL.LU R10, [R1+0xc] ;  /* 0x00000c00010a7983 */ /* 0x000f280000300800 */
[----:B0-----:R-:W4:Y:S04]  /*f650*/  LDL.LU R3, [R1+0x8] ;  /* 0x0000080001037983 */ /* 0x001f280000300800 */
[----:B------:R-:W4:Y:S04]  /*f660*/  LDL.LU R6, [R1+0x4] ;  /* 0x0000040001067983 */ /* 0x000f280000300800 */
[----:B------:R-:W4:Y:S01]  /*f670*/  LDL.LU R7, [R1] ;  /* 0x0000000001077983 */ /* 0x000f220000300800 */
[----:B--2---:R-:W-:-:S05]  /*f680*/  IMAD R19, R19, UR76, RZ ;  /* 0x0000004c13137c24 */ /* 0x004fca000f8e02ff */
[----:B------:R0:W-:Y:S01]  /*f690*/  STL [R1+0x1f0], R19 ;  /* 0x0001f01301007387 */ /* 0x0001e20000100800 */
[----:B------:R-:W-:-:S03]  /*f6a0*/  IMAD R17, R17, UR76, RZ ;  /* 0x0000004c11117c24 */ /* 0x000fc6000f8e02ff */
[----:B0-----:R-:W2:Y:S01]  /*f6b0*/  LDL.LU R19, [R1+0x522c] ;  /* 0x00522c0001137983 */ /* 0x001ea20000300800 */
[----:B------:R-:W-:-:S03]  /*f6c0*/  IMAD R16, R16, UR76, RZ ;  /* 0x0000004c10107c24 */ /* 0x000fc6000f8e02ff */
[----:B------:R0:W-:Y:S01]  /*f6d0*/  STL [R1+0x1ec], R17 ;  /* 0x0001ec1101007387 */ /* 0x0001e20000100800 */
[----:B------:R-:W-:Y:S02]  /*f6e0*/  IMAD R18, R18, UR76, RZ ;  /* 0x0000004c12127c24 */ /* 0x000fe4000f8e02ff */
[----:B------:R-:W-:Y:S01]  /*f6f0*/  IMAD R14, R14, UR76, RZ ;  /* 0x0000004c0e0e7c24 */ /* 0x000fe2000f8e02ff */
[----:B0-----:R-:W2:Y:S01]  /*f700*/  LDL.LU R17, [R1+0x5228] ;  /* 0x0052280001117983 */ /* 0x001ea20000300800 */
[----:B---3--:R-:W-:-:S03]  /*f710*/  IMAD R2, R2, UR76, RZ ;  /* 0x0000004c02027c24 */ /* 0x008fc6000f8e02ff */
[----:B------:R0:W-:Y:S01]  /*f720*/  STL [R1+0x1e8], R16 ;  /* 0x0001e81001007387 */ /* 0x0001e20000100800 */
[----:B------:R-:W-:Y:S02]  /*f730*/  IMAD R29, R29, UR76, RZ ;  /* 0x0000004c1d1d7c24 */ /* 0x000fe4000f8e02ff */
[----:B------:R-:W-:Y:S01]  /*f740*/  IMAD R28, R28, UR76, RZ ;  /* 0x0000004c1c1c7c24 */ /* 0x000fe2000f8e02ff */
[----:B0-----:R-:W3:Y:S04]  /*f750*/  LDL.LU R16, [R1+0x5224] ;  /* 0x0052240001107983 */ /* 0x001ee80000300800 */
[----:B------:R0:W-:Y:S01]  /*f760*/  STL [R1+0x1e4], R18 ;  /* 0x0001e41201007387 */ /* 0x0001e20000100800 */
[----:B------:R-:W-:Y:S02]  /*f770*/  IMAD R27, R27, UR76, RZ ;  /* 0x0000004c1b1b7c24 */ /* 0x000fe4000f8e02ff */
[----:B------:R-:W-:Y:S01]  /*f780*/  IMAD R26, R26, UR76, RZ ;  /* 0x0000004c1a1a7c24 */ /* 0x000fe2000f8e02ff */
[----:B0-----:R-:W2:Y:S04]  /*f790*/  LDL.LU R18, [R1+0x5220] ;  /* 0x0052200001127983 */ /* 0x001ea80000300800 */
[----:B------:R0:W-:Y:S01]  /*f7a0*/  STL [R1+0x1e0], R14 ;  /* 0x0001e00e01007387 */ /* 0x0001e20000100800 */
[----:B------:R-:W-:-:S03]  /*f7b0*/  IMAD R25, R25, UR76, RZ ;  /* 0x0000004c19197c24 */ /* 0x000fc6000f8e02ff */
        /* <DEDUP_REMOVED lines=11> */
[----:B-----5:R-:W-:-:S03]  /*f870*/  IMAD R13, R13, UR76, RZ ;  /* 0x0000004c0d0d7c24 */ /* 0x020fc6000f8e02ff */
[----:B0-----:R-:W5:Y:S04]  /*f880*/  LDL.LU R27, [R1+0x520c] ;  /* 0x00520c00011b7983 */ /* 0x001f680000300800 */
[----:B------:R0:W-:Y:S01]  /*f890*/  STL [R1+0x1cc], R26 ;  /* 0x0001cc1a01007387 */ /* 0x0001e20000100800 */
[----:B------:R-:W-:-:S03]  /*f8a0*/  IMAD R21, R21, UR76, RZ ;  /* 0x0000004c15157c24 */ /* 0x000fc6000f8e02ff */
[----:B0-----:R-:W2:Y:S04]  /*f8b0*/  LDL.LU R26, [R1+0x5208] ;  /* 0x00520800011a7983 */ /* 0x001ea80000300800 */
[----:B------:R0:W-:Y:S04]  /*f8c0*/  STL [R1+0x1c8], R25 ;  /* 0x0001c81901007387 */ /* 0x0001e80000100800 */
[----:B0-----:R-:W2:Y:S04]  /*f8d0*/  LDL.LU R25, [R1+0x5204] ;  /* 0x0052040001197983 */ /* 0x001ea80000300800 */
[----:B------:R0:W-:Y:S04]  /*f8e0*/  STL [R1+0x1c0], R24 ;  /* 0x0001c01801007387 */ /* 0x0001e80000100800 */
[----:B0-----:R-:W2:Y:S04]  /*f8f0*/  LDL.LU R24, [R1+0x5200] ;  /* 0x0052000001187983 */ /* 0x001ea80000300800 */
[----:B------:R0:W-:Y:S04]  /*f900*/  STL [R1+0x1b8], R0 ;  /* 0x0001b80001007387 */ /* 0x0001e80000100800 */
[----:B0-----:R-:W2:Y:S04]  /*f910*/  LDL.LU R0, [R1+0x51fc] ;  /* 0x0051fc0001007983 */ /* 0x001ea80000300800 */
[----:B------:R-:W-:Y:S04]  /*f920*/  STL [R1+0x1c4], R22 ;  /* 0x0001c41601007387 */ /* 0x000fe80000100800 */
[----:B------:R0:W-:Y:S04]  /*f930*/  STL [R1+0x51b0], R22 ;  /* 0x0051b01601007387 */ /* 0x0001e80000100800 */
[----:B0-----:R-:W3:Y:S04]  /*f940*/  LDL.LU R22, [R1+0x18] ;  /* 0x0000180001167983 */ /* 0x001ee80000300800 */
[----:B------:R0:W-:Y:S04]  /*f950*/  STL [R1+0x1b0], R13 ;  /* 0x0001b00d01007387 */ /* 0x0001e80000100800 */
[----:B0-----:R-:W3:Y:S04]  /*f960*/  LDL.LU R13, [R1+0x51f8] ;  /* 0x0051f800010d7983 */ /* 0x001ee80000300800 */
[----:B------:R-:W-:Y:S04]  /*f970*/  STL [R1+0x1bc], R21 ;  /* 0x0001bc1501007387 */ /* 0x000fe80000100800 */
[----:B------:R0:W-:Y:S04]  /*f980*/  STL [R1+0x51b4], R21 ;  /* 0x0051b41501007387 */ /* 0x0001e80000100800 */
[----:B0-----:R-:W3:Y:S01]  /*f990*/  LDL.LU R21, [R1+0x1c] ;  /* 0x00001c0001157983 */ /* 0x001ee20000300800 */
[----:B----4-:R-:W-:-:S02]  /*f9a0*/  IMAD R23, R23, UR76, RZ ;  /* 0x0000004c17177c24 */ /* 0x010fc4000f8e02ff */
[----:B------:R-:W-:Y:S02]  /*f9b0*/  IMAD R3, R3, UR76, RZ ;  /* 0x0000004c03037c24 */ /* 0x000fe4000f8e02ff */
[----:B--2---:R-:W-:Y:S02]  /*f9c0*/  IMAD R0, R0, UR76, RZ ;  /* 0x0000004c00007c24 */ /* 0x004fe4000f8e02ff */
[----:B---3--:R-:W-:-:S05]  /*f9d0*/  IMAD R21, R21, UR76, RZ ;  /* 0x0000004c15157c24 */ /* 0x008fca000f8e02ff */
[----:B------:R0:W-:Y:S04]  /*f9e0*/  STL [R1+0x1ac], R21 ;  /* 0x0001ac1501007387 */ /* 0x0001e80000100800 */
[----:B------:R-:W-:Y:S01]  /*f9f0*/  STL [R1+0x1b4], R23 ;  /* 0x0001b41701007387 */ /* 0x000fe20000100800 */
[----:B0-----:R-:W-:-:S03]  /*fa00*/  IMAD R21, R22, UR76, RZ ;  /* 0x0000004c16157c24 */ /* 0x001fc6000f8e02ff */
[----:B------:R-:W-:Y:S04]  /*fa10*/  STL [R1+0x51b8], R23 ;  /* 0x0051b81701007387 */ /* 0x000fe80000100800 */
[----:B------:R0:W-:Y:S02]  /*fa20*/  STL [R1+0x1a8], R21 ;  /* 0x0001a81501007387 */ /* 0x0001e40000100800 */
[----:B0-----:R-:W-:Y:S02]  /*fa30*/  IMAD R21, R12, UR76, RZ ;  /* 0x0000004c0c157c24 */ /* 0x001fe4000f8e02ff */
[----:B------:R-:W-:Y:S02]  /*fa40*/  IMAD R12, R11, UR76, RZ ;  /* 0x0000004c0b0c7c24 */ /* 0x000fe4000f8e02ff */
[----:B------:R-:W-:Y:S01]  /*fa50*/  IMAD R11, R10, UR76, RZ ;  /* 0x0000004c0a0b7c24 */ /* 0x000fe2000f8e02ff */
[----:B------:R-:W-:Y:S01]  /*fa60*/  STL [R1+0x1a4], R21 ;  /* 0x0001a41501007387 */ /* 0x000fe20000100800 */
[----:B------:R-:W-:-:S02]  /*fa70*/  IMAD R10, R6, UR76, RZ ;  /* 0x0000004c060a7c24 */ /* 0x000fc4000f8e02ff */
[----:B------:R-:W-:Y:S01]  /*fa80*/  IMAD R6, R7, UR76, RZ ;  /* 0x0000004c07067c24 */ /* 0x000fe2000f8e02ff */
[----:B------:R-:W-:Y:S04]  /*fa90*/  STL [R1+0x1a0], R12 ;  /* 0x0001a00c01007387 */ /* 0x000fe80000100800 */
[----:B------:R-:W-:Y:S04]  /*faa0*/  STL [R1+0x190], R11 ;  /* 0x0001900b01007387 */ /* 0x000fe80000100800 */
[----:B------:R0:W-:Y:S04]  /*fab0*/  STL [R1+0x174], R3 ;  /* 0x0001740301007387 */ /* 0x0001e80000100800 */
[----:B------:R-:W-:Y:S04]  /*fac0*/  STL [R1+0x160], R10 ;  /* 0x0001600a01007387 */ /* 0x000fe80000100800 */
[----:B------:R1:W-:Y:S01]  /*fad0*/  STL [R1+0x140], R6 ;  /* 0x0001400601007387 */ /* 0x0003e20000100800 */
[----:B0-----:R-:W-:-:S05]  /*fae0*/  IMAD R3, R13, UR76, RZ ;  /* 0x0000004c0d037c24 */ /* 0x001fca000f8e02ff */
[----:B------:R0:W-:Y:S01]  /*faf0*/  STL [R1+0x130], R3 ;  /* 0x0001300301007387 */ /* 0x0001e20000100800 */
[----:B-1----:R-:W-:-:S03]  /*fb00*/  IMAD R6, R24, UR76, RZ ;  /* 0x0000004c18067c24 */ /* 0x002fc6000f8e02ff */
[----:B------:R1:W-:Y:S04]  /*fb10*/  STL [R1+0x114], R0 ;  /* 0x0001140001007387 */ /* 0x0003e80000100800 */
[----:B------:R5:W-:Y:S01]  /*fb20*/  STL [R1+0x104], R6 ;  /* 0x0001040601007387 */ /* 0x000be20000100800 */
[----:B0-----:R-:W-:Y:S02]  /*fb30*/  IMAD R3, R25, UR76, RZ ;  /* 0x0000004c19037c24 */ /* 0x001fe4000f8e02ff */
[----:B-1----:R-:W-:-:S03]  /*fb40*/  IMAD R0, R26, UR76, RZ ;  /* 0x0000004c1a007c24 */ /* 0x002fc6000f8e02ff */
[----:B------:R0:W-:Y:S01]  /*fb50*/  STL [R1+0xe4], R3 ;  /* 0x0000e40301007387 */ /* 0x0001e20000100800 */
[----:B-----5:R-:W-:-:S03]  /*fb60*/  IMAD R6, R27, UR76, RZ ;  /* 0x0000004c1b067c24 */ /* 0x020fc6000f8e02ff */
[----:B------:R1:W-:Y:S04]  /*fb70*/  STL [R1+0xd4], R0 ;  /* 0x0000d40001007387 */ /* 0x0003e80000100800 */
[----:B------:R2:W-:Y:S04]  /*fb80*/  STL [R1+0xb0], R6 ;  /* 0x0000b00601007387 */ /* 0x0005e80000100800 */
[----:B------:R-:W3:Y:S01]  /*fb90*/  LDL R21, [R1+0x338] ;  /* 0x0003380001157983 */ /* 0x000ee20000100800 */
[----:B0-----:R-:W-:Y:S02]  /*fba0*/  IMAD R3, R28, UR76, RZ ;  /* 0x0000004c1c037c24 */ /* 0x001fe4000f8e02ff */
[----:B-1----:R-:W-:-:S02]  /*fbb0*/  IMAD R0, R29, UR76, RZ ;  /* 0x0000004c1d007c24 */ /* 0x002fc4000f8e02ff */
[----:B------:R-:W-:Y:S01]  /*fbc0*/  IMAD R12, R18, UR76, RZ ;  /* 0x0000004c120c7c24 */ /* 0x000fe2000f8e02ff */
[----:B------:R0:W-:Y:S01]  /*fbd0*/  STL [R1+0x9c], R3 ;  /* 0x00009c0301007387 */ /* 0x0001e20000100800 */
[----:B------:R-:W-:Y:S02]  /*fbe0*/  IMAD R10, R16, UR76, RZ ;  /* 0x0000004c100a7c24 */ /* 0x000fe4000f8e02ff */
[----:B------:R-:W-:Y:S02]  /*fbf0*/  IMAD R7, R14, UR76, RZ ;  /* 0x0000004c0e077c24 */ /* 0x000fe4000f8e02ff */
[----:B--2---:R-:W-:Y:S02]  /*fc00*/  IMAD R6, R2, UR76, RZ ;  /* 0x0000004c02067c24 */ /* 0x004fe4000f8e02ff */
[----:B------:R-:W-:Y:S02]  /*fc10*/  IMAD R11, R17, UR76, RZ ;  /* 0x0000004c110b7c24 */ /* 0x000fe4000f8e02ff */
[----:B------:R-:W-:-:S02]  /*fc20*/  IMAD R2, R19, UR76, RZ ;  /* 0x0000004c13027c24 */ /* 0x000fc4000f8e02ff */
[----:B0-----:R-:W-:Y:S02]  /*fc30*/  IMAD R3, R8, UR76, RZ ;  /* 0x0000004c08037c24 */ /* 0x001fe4000f8e02ff */
[----:B------:R-:W-:Y:S01]  /*fc40*/  IMAD R13, R15, UR76, RZ ;  /* 0x0000004c0f0d7c24 */ /* 0x000fe2000f8e02ff */
[----:B------:R-:W-:Y:S01]  /*fc50*/  SHF.R.S32.HI R8, RZ, 0x1f, R4 ;  /* 0x0000001fff087819 */ /* 0x000fe20000011404 */
[----:B---3--:R-:W-:Y:S04]  /*fc60*/  STL [R1+0x51f4], R21 ;  /* 0x0051f41501007387 */ /* 0x008fe80000100800 */
[----:B------:R-:W-:Y:S04]  /*fc70*/  STL [R1+0x80], R0 ;  /* 0x0000800001007387 */ /* 0x000fe80000100800 */
[----:B------:R-:W2:Y:S04]  /*fc80*/  LDL R29, [R1+0x2ec] ;  /* 0x0002ec00011d7983 */ /* 0x000ea80000100800 */
[----:B------:R-:W3:Y:S04]  /*fc90*/  LDL R28, [R1+0x2e8] ;  /* 0x0002e800011c7983 */ /* 0x000ee80000100800 */
[----:B------:R-:W4:Y:S04]  /*fca0*/  LDL R27, [R1+0x2e4] ;  /* 0x0002e400011b7983 */ /* 0x000f280000100800 */
[----:B------:R-:W5:Y:S04]  /*fcb0*/  LDL R26, [R1+0x2e0] ;  /* 0x0002e000011a7983 */ /* 0x000f680000100800 */
[----:B------:R-:W2:Y:S04]  /*fcc0*/  LDL R25, [R1+0x2dc] ;  /* 0x0002dc0001197983 */ /* 0x000ea80000100800 */
[----:B------:R-:W2:Y:S04]  /*fcd0*/  LDL R24, [R1+0x2d8] ;  /* 0x0002d80001187983 */ /* 0x000ea80000100800 */
[----:B------:R-:W2:Y:S04]  /*fce0*/  LDL R23, [R1+0x2d4] ;  /* 0x0002d40001177983 */ /* 0x000ea80000100800 */
[----:B------:R-:W2:Y:S04]  /*fcf0*/  LDL R22, [R1+0x2d0] ;  /* 0x0002d00001167983 */ /* 0x000ea80000100800 */
[----:B------:R-:W2:Y:S04]  /*fd00*/  LDL R14, [R1+0x2f0] ;  /* 0x0002f000010e7983 */ /* 0x000ea80000100800 */
[----:B------:R-:W2:Y:S04]  /*fd10*/  LDL R18, [R1+0x2f4] ;  /* 0x0002f40001127983 */ /* 0x000ea80000100800 */
[----:B------:R0:W-:Y:S04]  /*fd20*/  STL [R1+0x51bc], R12 ;  /* 0x0051bc0c01007387 */ /* 0x0001e80000100800 */
[----:B------:R-:W2:Y:S04]  /*fd30*/  LDL R16, [R1+0x2fc] ;  /* 0x0002fc0001107983 */ /* 0x000ea80000100800 */
[----:B0-----:R-:W2:Y:S04]  /*fd40*/  LDL R12, [R1+0x2f8] ;  /* 0x0002f800010c7983 */ /* 0x001ea80000100800 */
[----:B------:R0:W-:Y:S04]  /*fd50*/  STL [R1+0x51c0], R10 ;  /* 0x0051c00a01007387 */ /* 0x0001e80000100800 */
[----:B0-----:R-:W2:Y:S04]  /*fd60*/  LDL R10, [R1+0x300] ;  /* 0x00030000010a7983 */ /* 0x001ea80000100800 */
[----:B------:R-:W-:Y:S04]  /*fd70*/  STL [R1+0x6c], R6 ;  /* 0x00006c0601007387 */ /* 0x000fe80000100800 */
[----:B------:R0:W-:Y:S04]  /*fd80*/  STL [R1+0x51c4], R6 ;  /* 0x0051c40601007387 */ /* 0x0001e80000100800 */
[----:B------:R-:W2:Y:S04]  /*fd90*/  LDL R17, [R1+0x308] ;  /* 0x0003080001117983 */ /* 0x000ea80000100800 */
[----:B0-----:R-:W2:Y:S04]  /*fda0*/  LDL R6, [R1+0x304] ;  /* 0x0003040001067983 */ /* 0x001ea80000100800 */
[----:B------:R0:W-:Y:S01]  /*fdb0*/  STL [R1+0x51c8], R11 ;  /* 0x0051c80b01007387 */ /* 0x0001e20000100800 */
[----:B------:R-:W-:-:S03]  /*fdc0*/  IMAD R0, R20, UR76, RZ ;  /* 0x0000004c14007c24 */ /* 0x000fc6000f8e02ff */
[----:B0-----:R-:W2:Y:S04]  /*fdd0*/  LDL R11, [R1+0x30c] ;  /* 0x00030c00010b7983 */ /* 0x001ea80000100800 */
[----:B------:R-:W-:Y:S04]  /*fde0*/  STL [R1+0x4c], R7 ;  /* 0x00004c0701007387 */ /* 0x000fe80000100800 */
[----:B------:R0:W-:Y:S04]  /*fdf0*/  STL [R1+0x51cc], R7 ;  /* 0x0051cc0701007387 */ /* 0x0001e80000100800 */
[----:B------:R-:W2:Y:S04]  /*fe00*/  LDL R19, [R1+0x314] ;  /* 0x0003140001137983 */ /* 0x000ea80000100800 */
[----:B0-----:R-:W2:Y:S04]  /*fe10*/  LDL R7, [R1+0x310] ;  /* 0x0003100001077983 */ /* 0x001ea80000100800 */
[----:B------:R0:W-:Y:S01]  /*fe20*/  STL [R1+0x51d0], R2 ;  /* 0x0051d00201007387 */ /* 0x0001e20000100800 */
[----:B------:R-:W-:-:S03]  /*fe30*/  SHF.R.S32.HI R21, RZ, 0x1f, R5 ;  /* 0x0000001fff157819 */ /* 0x000fc60000011405 */
[----:B0-----:R-:W2:Y:S04]  /*fe40*/  LDL R2, [R1+0x318] ;  /* 0x0003180001027983 */ /* 0x001ea80000100800 */
[----:B------:R0:W-:Y:S04]  /*fe50*/  STL [R1+0x51d4], R3 ;  /* 0x0051d40301007387 */ /* 0x0001e80000100800 */
[----:B------:R-:W2:Y:S04]  /*fe60*/  LDL R15, [R1+0x320] ;  /* 0x00032000010f7983 */ /* 0x000ea80000100800 */
[----:B0-----:R-:W2:Y:S04]  /*fe70*/  LDL R3, [R1+0x31c] ;  /* 0x00031c0001037983 */ /* 0x001ea80000100800 */
[----:B------:R0:W-:Y:S04]  /*fe80*/  STL [R1+0x51d8], R13 ;  /* 0x0051d80d01007387 */ /* 0x0001e80000100800 */
[----:B0-----:R-:W2:Y:S04]  /*fe90*/  LDL R13, [R1+0x324] ;  /* 0x00032400010d7983 */ /* 0x001ea80000100800 */
[----:B------:R0:W-:Y:S04]  /*fea0*/  STL [R1+0x51dc], R9 ;  /* 0x0051dc0901007387 */ /* 0x0001e80000100800 */
[----:B------:R-:W2:Y:S04]  /*feb0*/  LDL R20, [R1+0x32c] ;  /* 0x00032c0001147983 */ /* 0x000ea80000100800 */
[----:B0-----:R-:W2:Y:S04]  /*fec0*/  LDL R9, [R1+0x328] ;  /* 0x0003280001097983 */ /* 0x001ea80000100800 */
[----:B------:R0:W-:Y:S04]  /*fed0*/  STL [R1+0x5148], R0 ;  /* 0x0051480001007387 */ /* 0x0001e80000100800 */
[----:B0-----:R-:W2:Y:S04]  /*fee0*/  LDL R0, [R1+0x330] ;  /* 0x0003300001007983 */ /* 0x001ea80000100800 */
[----:B------:R0:W-:Y:S04]  /*fef0*/  STL [R1+0x51e4], R8 ;  /* 0x0051e40801007387 */ /* 0x0001e80000100800 */
[----:B0-----:R-:W3:Y:S04]  /*ff00*/  LDL R8, [R1+0x334] ;  /* 0x0003340001087983 */ /* 0x001ee80000100800 */
[----:B------:R0:W-:Y:S04]  /*ff10*/  STL [R1+0x51e0], R4 ;  /* 0x0051e00401007387 */ /* 0x0001e80000100800 */
[----:B0-----:R-:W3:Y:S04]  /*ff20*/  LDL R4, [R1+0x33c] ;  /* 0x00033c0001047983 */ /* 0x001ee80000100800 */
[----:B------:R0:W-:Y:S04]  /*ff30*/  STL [R1+0x19c], R21 ;  /* 0x00019c1501007387 */ /* 0x0001e80000100800 */
[----:B0-----:R-:W4:Y:S04]  /*ff40*/  LDL.LU R21, [R1+0x51f4] ;  /* 0x0051f40001157983 */ /* 0x001f280000300800 */
[----:B------:R4:W-:Y:S01]  /*ff50*/  STL [R1+0x51e8], R5 ;  /* 0x0051e80501007387 */ /* 0x0009e20000100800 */
[----:B--2---:R-:W-:-:S02]  /*ff60*/  SHF.R.S32.HI R0, RZ, 0x1f, R0 ;  /* 0x0000001fff007819 */ /* 0x004fc40000011400 */
[----:B---3--:R-:W-:Y:S02]  /*ff70*/  SHF.R.S32.HI R4, RZ, 0x1f, R4 ;  /* 0x0000001fff047819 */ /* 0x008fe40000011404 */
[----:B----4-:R-:W-:Y:S02]  /*ff80*/  SHF.R.S32.HI R5, RZ, 0x1f, R21 ;  /* 0x0000001fff057819 */ /* 0x010fe40000011415 */
[----:B------:R-:W2:Y:S04]  /*ff90*/  LDL R21, [R1+0x2cc] ;  /* 0x0002cc0001157983 */ /* 0x000ea80000100800 */
[----:B------:R0:W-:Y:S04]  /*ffa0*/  STL [R1+0x198], R4 ;  /* 0x0001980401007387 */ /* 0x0001e80000100800 */
[----:B------:R1:W-:Y:S01]  /*ffb0*/  STL [R1+0x194], R5 ;  /* 0x0001940501007387 */ /* 0x0003e20000100800 */
[----:B0-----:R-:W-:-:S02]  /*ffc0*/  SHF.R.S32.HI R4, RZ, 0x1f, R8 ;  /* 0x0000001fff047819 */ /* 0x001fc40000011408 */
[----:B-1----:R-:W-:-:S03]  /*ffd0*/  SHF.R.S32.HI R5, RZ, 0x1f, R20 ;  /* 0x0000001fff057819 */ /* 0x002fc60000011414 */
[----:B------:R0:W-:Y:S04]  /*ffe0*/  STL [R1+0x18c], R4 ;  /* 0x00018c0401007387 */ /* 0x0001e80000100800 */
[----:B------:R1:W-:Y:S01]  /*fff0*/  STL [R1+0x188], R0 ;  /* 0x0001880001007387 */ /* 0x0003e20000100800 */
[----:B0-----:R-:W-:-:S03]  /*10000*/  SHF.R.S32.HI R4, RZ, 0x1f, R9 ;  /* 0x0000001fff047819 */ /* 0x001fc60000011409 */
[----:B------:R0:W-:Y:S01]  /*10010*/  STL [R1+0x184], R5 ;  /* 0x0001840501007387 */ /* 0x0001e20000100800 */
[----:B-1----:R-:W-:-:S03]  /*10020*/  SHF.R.S32.HI R0, RZ, 0x1f, R13 ;  /* 0x0000001fff007819 */ /* 0x002fc6000001140d */
[----:B------:R1:W-:Y:S04]  /*10030*/  STL [R1+0x180], R4 ;  /* 0x0001800401007387 */ /* 0x0003e80000100800 */
[----:B------:R3:W-:Y:S01]  /*10040*/  STL [R1+0x17c], R0 ;  /* 0x00017c0001007387 */ /* 0x0007e20000100800 */
[----:B0-----:R-:W-:Y:S02]  /*10050*/  SHF.R.S32.HI R5, RZ, 0x1f, R15 ;  /* 0x0000001fff057819 */ /* 0x001fe4000001140f */
[----:B-1----:R-:W-:Y:S02]  /*10060*/  SHF.R.S32.HI R4, RZ, 0x1f, R3 ;  /* 0x0000001fff047819 */ /* 0x002fe40000011403 */
[----:B------:R-:W-:Y:S02]  /*10070*/  SHF.R.S32.HI R3, RZ, 0x1f, R19 ;  /* 0x0000001fff037819 */ /* 0x000fe40000011413 */
[----:B---3--:R-:W-:Y:S01]  /*10080*/  SHF.R.S32.HI R0, RZ, 0x1f, R2 ;  /* 0x0000001fff007819 */ /* 0x008fe20000011402 */
[----:B------:R-:W-:Y:S01]  /*10090*/  STL [R1+0x178], R5 ;  /* 0x0001780501007387 */ /* 0x000fe20000100800 */
[----:B------:R-:W-:-:S03]  /*100a0*/  SHF.R.S32.HI R2, RZ, 0x1f, R7 ;  /* 0x0000001fff027819 */ /* 0x000fc60000011407 */
[----:B------:R-:W-:Y:S04]  /*100b0*/  STL [R1+0x170], R4 ;  /* 0x0001700401007387 */ /* 0x000fe80000100800 */
        /* <DEDUP_REMOVED lines=8> */
[----:B-1----:R-:W-:-:S03]  /*10140*/  SHF.R.S32.HI R0, RZ, 0x1f, R10 ;  /* 0x0000001fff007819 */ /* 0x002fc6000001140a */
[----:B------:R0:W-:Y:S01]  /*10150*/  STL [R1+0x154], R2 ;  /* 0x0001540201007387 */ /* 0x0001e20000100800 */
[----:B---3--:R-:W-:-:S03]  /*10160*/  SHF.R.S32.HI R3, RZ, 0x1f, R16 ;  /* 0x0000001fff037819 */ /* 0x008fc60000011410 */
        /* <DEDUP_REMOVED lines=14> */
[----:B-----5:R-:W-:Y:S02]  /*10250*/  SHF.R.S32.HI R2, RZ, 0x1f, R26 ;  /* 0x0000001fff027819 */ /* 0x020fe4000001141a */
[----:B0-----:R-:W-:-:S03]  /*10260*/  SHF.R.S32.HI R0, RZ, 0x1f, R25 ;  /* 0x0000001fff007819 */ /* 0x001fc60000011419 */
[----:B------:R0:W-:Y:S01]  /*10270*/  STL [R1+0x128], R2 ;  /* 0x0001280201007387 */ /* 0x0001e20000100800 */
[----:B-1----:R-:W-:-:S03]  /*10280*/  SHF.R.S32.HI R3, RZ, 0x1f, R24 ;  /* 0x0000001fff037819 */ /* 0x002fc60000011418 */
[----:B------:R1:W-:Y:S04]  /*10290*/  STL [R1+0x124], R0 ;  /* 0x0001240001007387 */ /* 0x0003e80000100800 */
[----:B------:R-:W-:Y:S04]  /*102a0*/  STL [R1+0x120], R3 ;  /* 0x0001200301007387 */ /* 0x000fe80000100800 */
[----:B------:R-:W3:Y:S01]  /*102b0*/  LDL R5, [R1+0x2c4] ;  /* 0x0002c40001057983 */ /* 0x000ee20000100800 */
[----:B0-----:R-:W-:Y:S02]  /*102c0*/  SHF.R.S32.HI R2, RZ, 0x1f, R23 ;  /* 0x0000001fff027819 */ /* 0x001fe40000011417 */
[----:B-1----:R-:W-:-:S03]  /*102d0*/  SHF.R.S32.HI R0, RZ, 0x1f, R22 ;  /* 0x0000001fff007819 */ /* 0x002fc60000011416 */
[----:B------:R-:W-:Y:S04]  /*102e0*/  STL [R1+0x11c], R2 ;  /* 0x00011c0201007387 */ /* 0x000fe80000100800 */
[----:B---3--:R0:W-:Y:S04]  /*102f0*/  STL [R1+0x51f0], R5 ;  /* 0x0051f00501007387 */ /* 0x0081e80000100800 */
[----:B------:R2:W-:Y:S04]  /*10300*/  STL [R1+0x118], R0 ;  /* 0x0001180001007387 */ /* 0x0005e80000100800 */
[----:B------:R-:W3:Y:S04]  /*10310*/  LDL R22, [R1+0x2c0] ;  /* 0x0002c00001167983 */ /* 0x000ee80000100800 */
[----:B0-----:R-:W4:Y:S01]  /*10320*/  LDL R5, [R1+0x2c8] ;  /* 0x0002c80001057983 */ /* 0x001f220000100800 */
[----:B--2---:R-:W-:-:S03]  /*10330*/  SHF.R.S32.HI R0, RZ, 0x1f, R21 ;  /* 0x0000001fff007819 */ /* 0x004fc60000011415 */
[----:B------:R-:W2:Y:S04]  /*10340*/  LDL R4, [R1+0x2bc] ;  /* 0x0002bc0001047983 */ /* 0x000ea80000100800 */
[----:B------:R-:W5:Y:S04]  /*10350*/  LDL R8, [R1+0x2b8] ;  /* 0x0002b80001087983 */ /* 0x000f680000100800 */
[----:B------:R0:W-:Y:S04]  /*10360*/  STL [R1+0x110], R0 ;  /* 0x0001100001007387 */ /* 0x0001e80000100800 */
[----:B------:R-:W2:Y:S04]  /*10370*/  LDL R20, [R1+0x2b0] ;  /* 0x0002b00001147983 */ /* 0x000ea80000100800 */
[----:B------:R-:W2:Y:S04]  /*10380*/  LDL R9, [R1+0x2ac] ;  /* 0x0002ac0001097983 */ /* 0x000ea80000100800 */
[----:B0-----:R-:W2:Y:S04]  /*10390*/  LDL R0, [R1+0x2b4] ;  /* 0x0002b40001007983 */ /* 0x001ea80000100800 */
[----:B------:R-:W3:Y:S04]  /*103a0*/  LDL R13, [R1+0x2a8] ;  /* 0x0002a800010d7983 */ /* 0x000ee80000100800 */
        /* <DEDUP_REMOVED lines=20> */
[----:B------:R-:W3:Y:S01]  /*104f0*/  LDL R21, [R1+0x254] ;  /* 0x0002540001157983 */ /* 0x000ee20000100800 */
[----:B----4-:R-:W-:-:S05]  /*10500*/  SHF.R.S32.HI R5, RZ, 0x1f, R5 ;  /* 0x0000001fff057819 */ /* 0x010fca0000011405 */
[----:B------:R0:W-:Y:S04]  /*10510*/  STL [R1+0x10c], R5 ;  /* 0x00010c0501007387 */ /* 0x0001e80000100800 */
[----:B0-----:R-:W4:Y:S01]  /*10520*/  LDL.LU R5, [R1+0x51f0] ;  /* 0x0051f00001057983 */ /* 0x001f220000300800 */
[----:B--2---:R-:W-:Y:S02]  /*10530*/  SHF.R.S32.HI R0, RZ, 0x1f, R0 ;  /* 0x0000001fff007819 */ /* 0x004fe40000011400 */
[----:B----4-:R-:W-:-:S05]  /*10540*/  SHF.R.S32.HI R5, RZ, 0x1f, R5 ;  /* 0x0000001fff057819 */ /* 0x010fca0000011405 */
[----:B------:R3:W-:Y:S02]  /*10550*/  STL [R1+0x108], R5 ;  /* 0x0001080501007387 */ /* 0x0007e40000100800 */
[----:B---3--:R-:W-:Y:S02]  /*10560*/  SHF.R.S32.HI R5, RZ, 0x1f, R22 ;  /* 0x0000001fff057819 */ /* 0x008fe40000011416 */
[----:B------:R-:W2:Y:S04]  /*10570*/  LDL R22, [R1+0x250] ;  /* 0x0002500001167983 */ /* 0x000ea80000100800 */
[----:B------:R0:W-:Y:S02]  /*10580*/  STL [R1+0x100], R5 ;  /* 0x0001000501007387 */ /* 0x0001e40000100800 */
[----:B0-----:R-:W-:-:S02]  /*10590*/  SHF.R.S32.HI R5, RZ, 0x1f, R4 ;  /* 0x0000001fff057819 */ /* 0x001fc40000011404 */
[----:B-----5:R-:W-:-:S03]  /*105a0*/  SHF.R.S32.HI R4, RZ, 0x1f, R8 ;  /* 0x0000001fff047819 */ /* 0x020fc60000011408 */
[----:B------:R0:W-:Y:S04]  /*105b0*/  STL [R1+0xfc], R5 ;  /* 0x0000fc0501007387 */ /* 0x0001e80000100800 */
        /* <DEDUP_REMOVED lines=56> */
[----:B------:R0:W-:Y:S04]  /*10940*/  STL [R1+0x7c], R0 ;  /* 0x00007c0001007387 */ /* 0x0001e80000100800 */
[----:B------:R-:W5:Y:S04]  /*10950*/  LDL R4, [R1+0x23c] ;  /* 0x00023c0001047983 */ /* 0x000f680000100800 */
[----:B------:R-:W2:Y:S04]  /*10960*/  LDL R9, [R1+0x238] ;  /* 0x0002380001097983 */ /* 0x000ea80000100800 */
[----:B------:R-:W5:Y:S04]  /*10970*/  LDL R13, [R1+0x234] ;  /* 0x00023400010d7983 */ /* 0x000f680000100800 */
        /* <DEDUP_REMOVED lines=10> */
[----:B0-----:R-:W5:Y:S04]  /*10a20*/  LDL R0, [R1+0x208] ;  /* 0x0002080001007983 */ /* 0x001f680000100800 */
        /* <DEDUP_REMOVED lines=11> */
[----:B------:R-:W5:Y:S01]  /*10ae0*/  LDL R25, [R1+0x1d8] ;  /* 0x0001d80001197983 */ /* 0x000f620000100800 */
[----:B----4-:R-:W-:-:S05]  /*10af0*/  SHF.R.S32.HI R24, RZ, 0x1f, R24 ;  /* 0x0000001fff187819 */ /* 0x010fca0000011418 */
[----:B------:R0:W-:Y:S04]  /*10b00*/  STL [R1+0x78], R24 ;  /* 0x0000781801007387 */ /* 0x0001e80000100800 */
[----:B0-----:R-:W4:Y:S01]  /*10b10*/  LDL.LU R24, [R1+0x51ec] ;  /* 0x0051ec0001187983 */ /* 0x001f220000300800 */
[----:B---3--:R-:W-:Y:S02]  /*10b20*/  SHF.R.S32.HI R5, RZ, 0x1f, R5 ;  /* 0x0000001fff057819 */ /* 0x008fe40000011405 */
[----:B--2---:R-:W-:Y:S02]  /*10b30*/  SHF.R.S32.HI R8, RZ, 0x1f, R8 ;  /* 0x0000001fff087819 */ /* 0x004fe40000011408 */
[----:B-----5:R-:W-:Y:S02]  /*10b40*/  SHF.R.S32.HI R4, RZ, 0x1f, R4 ;  /* 0x0000001fff047819 */ /* 0x020fe40000011404 */
[----:B------:R-:W-:-:S02]  /*10b50*/  SHF.R.S32.HI R9, RZ, 0x1f, R9 ;  /* 0x0000001fff097819 */ /* 0x000fc40000011409 */
[----:B------:R-:W-:Y:S02]  /*10b60*/  SHF.R.S32.HI R13, RZ, 0x1f, R13 ;  /* 0x0000001fff0d7819 */ /* 0x000fe4000001140d */
[----:B------:R-:W-:Y:S02]  /*10b70*/  SHF.R.S32.HI R3, RZ, 0x1f, R3 ;  /* 0x0000001fff037819 */ /* 0x000fe40000011403 */
[----:B------:R-:W-:Y:S02]  /*10b80*/  SHF.R.S32.HI R2, RZ, 0x1f, R2 ;  /* 0x0000001fff027819 */ /* 0x000fe40000011402 */
[----:B------:R-:W-:Y:S02]  /*10b90*/  SHF.R.S32.HI R7, RZ, 0x1f, R7 ;  /* 0x0000001fff077819 */ /* 0x000fe40000011407 */
[----:B------:R-:W-:Y:S02]  /*10ba0*/  SHF.R.S32.HI R11, RZ, 0x1f, R11 ;  /* 0x0000001fff0b7819 */ /* 0x000fe4000001140b */
[----:B------:R-:W-:-:S02]  /*10bb0*/  SHF.R.S32.HI R6, RZ, 0x1f, R6 ;  /* 0x0000001fff067819 */ /* 0x000fc40000011406 */
[----:B------:R-:W-:Y:S02]  /*10bc0*/  SHF.R.S32.HI R10, RZ, 0x1f, R10 ;  /* 0x0000001fff0a7819 */ /* 0x000fe4000001140a */
[----:B----4-:R-:W-:-:S05]  /*10bd0*/  SHF.R.S32.HI R24, RZ, 0x1f, R24 ;  /* 0x0000001fff187819 */ /* 0x010fca0000011418 */
[----:B------:R0:W-:Y:S04]  /*10be0*/  STL [R1+0x74], R24 ;  /* 0x0000741801007387 */ /* 0x0001e80000100800 */
[----:B0-----:R-:W2:Y:S04]  /*10bf0*/  LDL R24, [R1+0x1d4] ;  /* 0x0001d40001187983 */ /* 0x001ea80000100800 */
[----:B------:R0:W-:Y:S04]  /*10c00*/  STL [R1+0x70], R5 ;  /* 0x0000700501007387 */ /* 0x0001e80000100800 */
[----:B0-----:R-:W3:Y:S04]  /*10c10*/  LDL.LU R5, [R1+0x51e8] ;  /* 0x0051e80001057983 */ /* 0x001ee80000300800 */
[----:B------:R0:W-:Y:S04]  /*10c20*/  STL [R1+0x68], R8 ;  /* 0x0000680801007387 */ /* 0x0001e80000100800 */
[----:B0-----:R-:W4:Y:S04]  /*10c30*/  LDL.LU R8, [R1+0x51e4] ;  /* 0x0051e40001087983 */ /* 0x001f280000300800 */
[----:B------:R0:W-:Y:S04]  /*10c40*/  STL [R1+0x64], R4 ;  /* 0x0000640401007387 */ /* 0x0001e80000100800 */
[----:B0-----:R-:W5:Y:S04]  /*10c50*/  LDL.LU R4, [R1+0x51e0] ;  /* 0x0051e00001047983 */ /* 0x001f680000300800 */
[----:B------:R0:W-:Y:S04]  /*10c60*/  STL [R1+0x60], R9 ;  /* 0x0000600901007387 */ /* 0x0001e80000100800 */
[----:B0-----:R-:W3:Y:S04]  /*10c70*/  LDL.LU R9, [R1+0x51dc] ;  /* 0x0051dc0001097983 */ /* 0x001ee80000300800 */
[----:B------:R0:W-:Y:S01]  /*10c80*/  STL [R1+0x5c], R13 ;  /* 0x00005c0d01007387 */ /* 0x0001e20000100800 */
[----:B------:R-:W-:-:S03]  /*10c90*/  SHF.R.S32.HI R12, RZ, 0x1f, R12 ;  /* 0x0000001fff0c7819 */ /* 0x000fc6000001140c */
        /* <DEDUP_REMOVED lines=13> */
[----:B------:R0:W-:Y:S04]  /*10d70*/  STL [R1+0x44], R6 ;  /* 0x0000440601007387 */ /* 0x0001e80000100800 */
[----:B0-----:R-:W3:Y:S04]  /*10d80*/  LDL.LU R6, [R1+0x51c4] ;  /* 0x0051c40001067983 */ /* 0x001ee80000300800 */
[----:B------:R0:W-:Y:S01]  /*10d90*/  STL [R1+0x40], R10 ;  /* 0x0000400a01007387 */ /* 0x0001e20000100800 */
[----:B------:R-:W-:-:S03]  /*10da0*/  SHF.R.S32.HI R20, RZ, 0x1f, R20 ;  /* 0x0000001fff147819 */ /* 0x000fc60000011414 */
[----:B0-----:R-:W3:Y:S04]  /*10db0*/  LDL.LU R10, [R1+0x51c0] ;  /* 0x0051c000010a7983 */ /* 0x001ee80000300800 */
[----:B------:R0:W-:Y:S04]  /*10dc0*/  STL [R1+0x3c], R12 ;  /* 0x00003c0c01007387 */ /* 0x0001e80000100800 */
        /* <DEDUP_REMOVED lines=9> */
[----:B------:R-:W-:Y:S01]  /*10e60*/  STL [R1+0x28], R20 ;  /* 0x0000281401007387 */ /* 0x000fe20000100800 */
[----:B0-----:R-:W-:-:S02]  /*10e70*/  SHF.R.S32.HI R0, RZ, 0x1f, R15 ;  /* 0x0000001fff007819 */ /* 0x001fc4000001140f */
[----:B------:R-:W-:-:S03]  /*10e80*/  SHF.R.S32.HI R15, RZ, 0x1f, R17 ;  /* 0x0000001fff0f7819 */ /* 0x000fc60000011411 */
[----:B------:R0:W-:Y:S04]  /*10e90*/  STL [R1+0x24], R0 ;  /* 0x0000240001007387 */ /* 0x0001e80000100800 */
[----:B------:R-:W-:Y:S01]  /*10ea0*/  STL [R1+0x20], R19 ;  /* 0x0000201301007387 */ /* 0x000fe20000100800 */
[----:B0-----:R-:W-:-:S03]  /*10eb0*/  SHF.R.S32.HI R0, RZ, 0x1f, R16 ;  /* 0x0000001fff007819 */ /* 0x001fc60000011410 */
[----:B------:R0:W-:Y:S01]  /*10ec0*/  STL [R1+0x1c], R15 ;  /* 0x00001c0f01007387 */ /* 0x0001e20000100800 */
[----:B------:R-:W-:-:S03]  /*10ed0*/  SHF.R.S32.HI R16, RZ, 0x1f, R18 ;  /* 0x0000001fff107819 */ /* 0x000fc60000011412 */
[----:B------:R1:W-:Y:S01]  /*10ee0*/  STL [R1+0x18], R0 ;  /* 0x0000180001007387 */ /* 0x0003e20000100800 */
[----:B0-----:R-:W-:Y:S02]  /*10ef0*/  SHF.R.S32.HI R15, RZ, 0x1f, R14 ;  /* 0x0000001fff0f7819 */ /* 0x001fe4000001140e */
[----:B------:R-:W-:Y:S02]  /*10f00*/  SHF.R.S32.HI R14, RZ, 0x1f, R28 ;  /* 0x0000001fff0e7819 */ /* 0x000fe4000001141c */
[----:B-1----:R-:W-:Y:S01]  /*10f10*/  SHF.R.S32.HI R0, RZ, 0x1f, R29 ;  /* 0x0000001fff007819 */ /* 0x002fe2000001141d */
[----:B------:R-:W-:Y:S04]  /*10f20*/  STL [R1+0x14], R16 ;  /* 0x0000141001007387 */ /* 0x000fe80000100800 */
[----:B------:R0:W-:Y:S04]  /*10f30*/  STL [R1+0x10], R15 ;  /* 0x0000100f01007387 */ /* 0x0001e80000100800 */
[----:B------:R1:W-:Y:S04]  /*10f40*/  STL [R1+0xc], R0 ;  /* 0x00000c0001007387 */ /* 0x0003e80000100800 */
[----:B------:R1:W-:Y:S01]  /*10f50*/  STL [R1+0x8], R14 ;  /* 0x0000080e01007387 */ /* 0x0003e20000100800 */
[----:B0-----:R-:W-:-:S02]  /*10f60*/  SHF.R.S32.HI R15, RZ, 0x1f, R27 ;  /* 0x0000001fff0f7819 */ /* 0x001fc4000001141b */
[----:B-1----:R-:W-:-:S03]  /*10f70*/  SHF.R.S32.HI R0, RZ, 0x1f, R26 ;  /* 0x0000001fff007819 */ /* 0x002fc6000001141a */
[----:B------:R-:W-:Y:S01]  /*10f80*/  STL [R1+0x4], R15 ;  /* 0x0000040f01007387 */ /* 0x000fe20000100800 */
[----:B------:R-:W-:-:S05]  /*10f90*/  SHF.R.S32.HI R14, RZ, 0x1f, R25 ;  /* 0x0000001fff0e7819 */ /* 0x000fca0000011419 */
[----:B------:R0:W-:Y:S04]  /*10fa0*/  STL [R1+0x5160], R14 ;  /* 0x0051600e01007387 */ /* 0x0001e80000100800 */
[----:B------:R-:W-:Y:S04]  /*10fb0*/  STL [R1], R0 ;  /* 0x0000000001007387 */ /* 0x000fe80000100800 */
[----:B0-----:R-:W3:Y:S01]  /*10fc0*/  LDL.LU R14, [R1+0x1d0] ;  /* 0x0001d000010e7983 */ /* 0x001ee20000300800 */
[----:B--2---:R-:W-:-:S03]  /*10fd0*/  SHF.R.S32.HI R15, RZ, 0x1f, R24 ;  /* 0x0000001fff0f7819 */ /* 0x004fc60000011418 */
[----:B------:R-:W2:Y:S04]  /*10fe0*/  LDL R24, [R1+0x1b0] ;  /* 0x0001b00001187983 */ /* 0x000ea80000100800 */
[----:B------:R0:W-:Y:S04]  /*10ff0*/  STL [R1+0x5158], R15 ;  /* 0x0051580f01007387 */ /* 0x0001e80000100800 */
[----:B0-----:R-:W2:Y:S01]  /*11000*/  LDL.LU R15, [R1+0x1cc] ;  /* 0x0001cc00010f7983 */ /* 0x001ea20000300800 */
[----:B---3--:R-:W-:-:S03]  /*11010*/  SHF.R.S32.HI R16, RZ, 0x1f, R14 ;  /* 0x0000001fff107819 */ /* 0x008fc6000001140e */
[----:B------:R-:W-:Y:S04]  /*11020*/  STL [R1+0x5168], R14 ;  /* 0x0051680e01007387 */ /* 0x000fe80000100800 */
[----:B------:R-:W-:Y:S01]  /*11030*/  STL [R1+0x515c], R16 ;  /* 0x00515c1001007387 */ /* 0x000fe20000100800 */
[----:B--2---:R-:W-:-:S03]  /*11040*/  SHF.R.S32.HI R17, RZ, 0x1f, R15 ;  /* 0x0000001fff117819 */ /* 0x004fc6000001140f */
[----:B------:R-:W-:Y:S04]  /*11050*/  STL [R1+0x5164], R15 ;  /* 0x0051640f01007387 */ /* 0x000fe80000100800 */
[----:B------:R0:W-:Y:S04]  /*11060*/  STL [R1+0x5154], R17 ;  /* 0x0051541101007387 */ /* 0x0001e80000100800 */
[----:B0-----:R-:W2:Y:S01]  /*11070*/  LDL.LU R17, [R1+0x1c8] ;  /* 0x0001c80001117983 */ /* 0x001ea20000300800 */
[----:B------:R-:W-:Y:S02]  /*11080*/  SHF.R.S32.HI R19, RZ, 0x1f, R22 ;  /* 0x0000001fff137819 */ /* 0x000fe40000011416 */
[----:B--2---:R-:W-:-:S05]  /*11090*/  SHF.R.S32.HI R18, RZ, 0x1f, R17 ;  /* 0x0000001fff127819 */ /* 0x004fca0000011411 */
[----:B------:R-:W-:Y:S04]  /*110a0*/  STL [R1+0x5170], R18 ;  /* 0x0051701201007387 */ /* 0x000fe80000100800 */
[----:B------:R-:W-:Y:S04]  /*110b0*/  STL [R1+0x516c], R17 ;  /* 0x00516c1101007387 */ /* 0x000fe80000100800 */
[----:B------:R-:W2:Y:S04]  /*110c0*/  LDL R25, [R1+0x1ac] ;  /* 0x0001ac0001197983 */ /* 0x000ea80000100800 */
[----:B------:R-:W3:Y:S04]  /*110d0*/  LDL R26, [R1+0x1a8] ;  /* 0x0001a800011a7983 */ /* 0x000ee80000100800 */
[----:B------:R-:W2:Y:S04]  /*110e0*/  LDL R27, [R1+0x1a4] ;  /* 0x0001a400011b7983 */ /* 0x000ea80000100800 */
[----:B------:R-:W2:Y:S04]  /*110f0*/  LDL R28, [R1+0x1a0] ;  /* 0x0001a000011c7983 */ /* 0x000ea80000100800 */
[----:B------:R-:W2:Y:S04]  /*11100*/  LDL R29, [R1+0x190] ;  /* 0x00019000011d7983 */ /* 0x000ea80000100800 */
[----:B------:R-:W2:Y:S04]  /*11110*/  LDL R16, [R1+0x140] ;  /* 0x0001400001107983 */ /* 0x000ea80000100800 */
[----:B------:R0:W-:Y:S04]  /*11120*/  STL [R1+0x5150], R19 ;  /* 0x0051501301007387 */ /* 0x0001e80000100800 */
[----:B0-----:R-:W2:Y:S01]  /*11130*/  LDL.LU R19, [R1+0x1c0] ;  /* 0x0001c00001137983 */ /* 0x001ea20000300800 */
[----:B------:R-:W-:-:S02]  /*11140*/  SHF.R.S32.HI R21, RZ, 0x1f, R21 ;  /* 0x0000001fff157819 */ /* 0x000fc40000011415 */
[----:B--2---:R-:W-:-:S05]  /*11150*/  SHF.R.S32.HI R20, RZ, 0x1f, R19 ;  /* 0x0000001fff147819 */ /* 0x004fca0000011413 */
[----:B------:R0:W-:Y:S04]  /*11160*/  STL [R1+0x5178], R20 ;  /* 0x0051781401007387 */ /* 0x0001e80000100800 */
[----:B------:R1:W-:Y:S04]  /*11170*/  STL [R1+0x5174], R19 ;  /* 0x0051741301007387 */ /* 0x0003e80000100800 */
[----:B------:R-:W2:Y:S04]  /*11180*/  LDL R17, [R1+0xe4] ;  /* 0x0000e40001117983 */ /* 0x000ea80000100800 */
[----:B0-----:R-:W2:Y:S04]  /*11190*/  LDL R20, [R1+0x104] ;  /* 0x0001040001147983 */ /* 0x001ea80000100800 */
[----:B-1----:R-:W2:Y:S04]  /*111a0*/  LDL R19, [R1+0x114] ;  /* 0x0001140001137983 */ /* 0x002ea80000100800 */
        /* <DEDUP_REMOVED lines=9> */
[----:B0-----:R-:W2:Y:S04]  /*11240*/  LDL R22, [R1+0x130] ;  /* 0x0001300001167983 */ /* 0x001ea80000100800 */
[----:B------:R0:W-:Y:S04]  /*11250*/  STL [R1+0x517c], R21 ;  /* 0x00517c1501007387 */ /* 0x0001e80000100800 */
[----:B0-----:R-:W2:Y:S04]  /*11260*/  LDL R21, [R1+0x160] ;  /* 0x0001600001157983 */ /* 0x001ea80000100800 */
[----:B------:R0:W-:Y:S04]  /*11270*/  STL [R1+0x5184], R23 ;  /* 0x0051841701007387 */ /* 0x0001e80000100800 */
[----:B0-----:R-:W4:Y:S01]  /*11280*/  LDL R23, [R1+0x174] ;  /* 0x0001740001177983 */ /* 0x001f220000100800 */
[----:B------:R-:W-:-:S02]  /*11290*/  SHF.R.S32.HI R24, RZ, 0x1f, R24 ;  /* 0x0000001fff187819 */ /* 0x000fc40000011418 */
[----:B------:R-:W-:Y:S02]  /*112a0*/  SHF.R.S32.HI R25, RZ, 0x1f, R25 ;  /* 0x0000001fff197819 */ /* 0x000fe40000011419 */
[----:B---3--:R-:W-:Y:S02]  /*112b0*/  SHF.R.S32.HI R26, RZ, 0x1f, R26 ;  /* 0x0000001fff1a7819 */ /* 0x008fe4000001141a */
[----:B------:R-:W-:Y:S01]  /*112c0*/  SHF.R.S32.HI R27, RZ, 0x1f, R27 ;  /* 0x0000001fff1b7819 */ /* 0x000fe2000001141b */
[----:B------:R4:W-:Y:S01]  /*112d0*/  STL [R1+0x5188], R24 ;  /* 0x0051881801007387 */ /* 0x0009e20000100800 */
[----:B------:R-:W-:Y:S02]  /*112e0*/  SHF.R.S32.HI R28, RZ, 0x1f, R28 ;  /* 0x0000001fff1c7819 */ /* 0x000fe4000001141c */
[----:B------:R-:W-:Y:S01]  /*112f0*/  SHF.R.S32.HI R29, RZ, 0x1f, R29 ;  /* 0x0000001fff1d7819 */ /* 0x000fe2000001141d */
[----:B------:R-:W-:Y:S04]  /*11300*/  STL [R1+0x518c], R25 ;  /* 0x00518c1901007387 */ /* 0x000fe80000100800 */
[----:B------:R-:W-:Y:S04]  /*11310*/  STL [R1+0x5190], R26 ;  /* 0x0051901a01007387 */ /* 0x000fe80000100800 */
[----:B------:R-:W-:Y:S04]  /*11320*/  STL [R1+0x5194], R27 ;  /* 0x0051941b01007387 */ /* 0x000fe80000100800 */
[----:B------:R-:W-:Y:S04]  /*11330*/  STL [R1+0x5198], R28 ;  /* 0x0051981c01007387 */ /* 0x000fe80000100800 */
[----:B------:R-:W-:Y:S01]  /*11340*/  STL [R1+0x519c], R29 ;  /* 0x00519c1d01007387 */ /* 0x000fe20000100800 */
[----:B------:R-:W-:-:S02]  /*11350*/  SHF.R.S32.HI R19, RZ, 0x1f, R19 ;  /* 0x0000001fff137819 */ /* 0x000fc40000011413 */
[----:B------:R-:W-:Y:S02]  /*11360*/  SHF.R.S32.HI R20, RZ, 0x1f, R20 ;  /* 0x0000001fff147819 */ /* 0x000fe40000011414 */
[----:B------:R-:W-:Y:S02]  /*11370*/  SHF.R.S32.HI R17, RZ, 0x1f, R17 ;  /* 0x0000001fff117819 */ /* 0x000fe40000011411 */
[----:B------:R-:W-:Y:S02]  /*11380*/  SHF.R.S32.HI R18, RZ, 0x1f, R18 ;  /* 0x0000001fff127819 */ /* 0x000fe40000011412 */
[----:B--2---:R-:W-:Y:S02]  /*11390*/  SHF.R.S32.HI R21, RZ, 0x1f, R21 ;  /* 0x0000001fff157819 */ /* 0x004fe40000011415 */
[----:B----4-:R-:W-:Y:S02]  /*113a0*/  SHF.R.S32.HI R24, RZ, 0x1f, R23 ;  /* 0x0000001fff187819 */ /* 0x010fe40000011417 */
[----:B------:R-:W-:-:S03]  /*113b0*/  SHF.R.S32.HI R23, RZ, 0x1f, R16 ;  /* 0x0000001fff177819 */ /* 0x000fc60000011410 */
[----:B------:R-:W-:Y:S04]  /*113c0*/  STL [R1+0x348], R24 ;  /* 0x0003481801007387 */ /* 0x000fe80000100800 */
[----:B------:R-:W2:Y:S04]  /*113d0*/  LDL.LU R16, [R1+0x33c] ;  /* 0x00033c0001107983 */ /* 0x000ea80000300800 */
[----:B------:R0:W-:Y:S04]  /*113e0*/  STL [R1+0x34c], R21 ;  /* 0x00034c1501007387 */ /* 0x0001e80000100800 */
[----:B------:R-:W-:Y:S01]  /*113f0*/  STL [R1+0x350], R23 ;  /* 0x0003501701007387 */ /* 0x000fe20000100800 */
[----:B0-----:R-:W-:-:S05]  /*11400*/  SHF.R.S32.HI R21, RZ, 0x1f, R22 ;  /* 0x0000001fff157819 */ /* 0x001fca0000011416 */
[----:B------:R-:W-:Y:S04]  /*11410*/  STL [R1+0x354], R21 ;  /* 0x0003541501007387 */ /* 0x000fe80000100800 */
[----:B------:R0:W-:Y:S04]  /*11420*/  STL [R1+0x358], R19 ;  /* 0x0003581301007387 */ /* 0x0001e80000100800 */
[----:B0-----:R-:W3:Y:S04]  /*11430*/  LDL.LU R19, [R1+0x338] ;  /* 0x0003380001137983 */ /* 0x001ee80000300800 */
[----:B------:R-:W-:Y:S04]  /*11440*/  STL [R1+0x35c], R20 ;  /* 0x00035c1401007387 */ /* 0x000fe80000100800 */
[----:B------:R0:W-:Y:S04]  /*11450*/  STL [R1+0x360], R17 ;  /* 0x0003601101007387 */ /* 0x0001e80000100800 */
[----:B------:R-:W-:Y:S04]  /*11460*/  STL [R1+0x364], R18 ;  /* 0x0003641201007387 */ /* 0x000fe80000100800 */
[----:B------:R-:W4:Y:S01]  /*11470*/  LDL.LU R25, [R1+0x334] ;  /* 0x0003340001197983 */ /* 0x000f220000300800 */
[----:B0-----:R-:W-:-:S02]  /*11480*/  SHF.R.S32.HI R17, RZ, 0x1f, R15 ;  /* 0x0000001fff117819 */ /* 0x001fc4000001140f */
[----:B------:R-:W-:Y:S02]  /*11490*/  SHF.R.S32.HI R15, RZ, 0x1f, R14 ;  /* 0x0000001fff0f7819 */ /* 0x000fe4000001140e */
[----:B------:R-:W-:Y:S01]  /*114a0*/  SHF.R.S32.HI R14, RZ, 0x1f, R0 ;  /* 0x0000001fff0e7819 */ /* 0x000fe20000011400 */
[----:B------:R-:W-:Y:S01]  /*114b0*/  STL [R1+0x368], R17 ;  /* 0x0003681101007387 */ /* 0x000fe20000100800 */
[----:B------:R-:W-:-:S03]  /*114c0*/  SHF.R.S32.HI R0, RZ, 0x1f, R6 ;  /* 0x0000001fff007819 */ /* 0x000fc60000011406 */
[----:B------:R-:W-:Y:S04]  /*114d0*/  STL [R1+0x36c], R15 ;  /* 0x00036c0f01007387 */ /* 0x000fe80000100800 */
[----:B------:R-:W2:Y:S04]  /*114e0*/  LDL.LU R20, [R1+0x19c] ;  /* 0x00019c0001147983 */ /* 0x000ea80000300800 */
[----:B------:R0:W-:Y:S04]  /*114f0*/  STL [R1+0x370], R14 ;  /* 0x0003700e01007387 */ /* 0x0001e80000100800 */
[----:B------:R-:W5:Y:S01]  /*11500*/  LDL.LU R6, [R1+0x51ac] ;  /* 0x0051ac0001067983 */ /* 0x000f620000300800 */
[----:B0-----:R-:W-:-:S03]  /*11510*/  SHF.R.S32.HI R14, RZ, 0x1f, R7 ;  /* 0x0000001fff0e7819 */ /* 0x001fc60000011407 */
[----:B------:R-:W2:Y:S04]  /*11520*/  LDL.LU R7, [R1+0x51a8] ;  /* 0x0051a80001077983 */ /* 0x000ea80000300800 */
[----:B------:R0:W-:Y:S04]  /*11530*/  STL [R1+0x374], R0 ;  /* 0x0003740001007387 */ /* 0x0001e80000100800 */
[----:B------:R-:W3:Y:S04]  /*11540*/  LDL.LU R17, [R1+0x330] ;  /* 0x0003300001117983 */ /* 0x000ee80000300800 */
[----:B------:R1:W-:Y:S01]  /*11550*/  STL [R1+0x378], R14 ;  /* 0x0003780e01007387 */ /* 0x0003e20000100800 */
[----:B0-----:R-:W-:-:S05]  /*11560*/  SHF.R.S32.HI R0, RZ, 0x1f, R12 ;  /* 0x0000001fff007819 */ /* 0x001fca000001140c */
[----:B------:R-:W-:Y:S01]  /*11570*/  STL [R1+0x37c], R0 ;  /* 0x00037c0001007387 */ /* 0x000fe20000100800 */
[----:B-1----:R-:W-:-:S03]  /*11580*/  SHF.R.S32.HI R14, RZ, 0x1f, R10 ;  /* 0x0000001fff0e7819 */ /* 0x002fc6000001140a */
[----:B------:R-:W3:Y:S04]  /*11590*/  LDL.LU R18, [R1+0x198] ;  /* 0x0001980001127983 */ /* 0x000ee80000300800 */
[----:B------:R0:W-:Y:S01]  /*115a0*/  STL [R1+0x380], R14 ;  /* 0x0003800e01007387 */ /* 0x0001e20000100800 */
[----:B------:R-:W-:-:S03]  /*115b0*/  SHF.R.S32.HI R15, RZ, 0x1f, R3 ;  /* 0x0000001fff0f7819 */ /* 0x000fc60000011403 */
[----:B------:R-:W3:Y:S01]  /*115c0*/  LDL.LU R24, [R1+0x32c] ;  /* 0x00032c0001187983 */ /* 0x000ee20000300800 */
[----:B0-----:R-:W-:Y:S02]  /*115d0*/  SHF.R.S32.HI R14, RZ, 0x1f, R2 ;  /* 0x0000001fff0e7819 */ /* 0x001fe40000011402 */
[----:B------:R-:W-:-:S03]  /*115e0*/  SHF.R.S32.HI R22, RZ, 0x1f, R9 ;  /* 0x0000001fff167819 */ /* 0x000fc60000011409 */
[----:B------:R0:W-:Y:S04]  /*115f0*/  STL [R1+0x388], R14 ;  /* 0x0003880e01007387 */ /* 0x0001e80000100800 */
[----:B------:R1:W-:Y:S01]  /*11600*/  STL [R1+0x38c], R15 ;  /* 0x00038c0f01007387 */ /* 0x0003e20000100800 */
[----:B0-----:R-:W-:-:S03]  /*11610*/  SHF.R.S32.HI R14, RZ, 0x1f, R13 ;  /* 0x0000001fff0e7819 */ /* 0x001fc6000001140d */
[----:B-1----:R-:W3:Y:S04]  /*11620*/  LDL.LU R15, [R1+0x194] ;  /* 0x00019400010f7983 */ /* 0x002ee80000300800 */
[----:B------:R-:W-:Y:S04]  /*11630*/  STL [R1+0x390], R14 ;  /* 0x0003900e01007387 */ /* 0x000fe80000100800 */
[----:B------:R0:W-:Y:S01]  /*11640*/  STL [R1+0x394], R22 ;  /* 0x0003941601007387 */ /* 0x0001e20000100800 */
[-C--:B-----5:R-:W-:Y:S02]  /*11650*/  IADD3 R21, P2, PT, R4, R6.reuse, RZ ;  /* 0x0000000604157210 */ /* 0x0a0fe40007f5e0ff */
[----:B0-----:R-:W-:-:S02]  /*11660*/  IADD3 R22, P1, PT, R5, R6, RZ ;  /* 0x0000000605167210 */ /* 0x001fc40007f3e0ff */
[-C--:B--2---:R-:W-:Y:S02]  /*11670*/  IADD3 R14, P5, PT, R4, R7.reuse, RZ ;  /* 0x00000007040e7210 */ /* 0x084fe40007fbe0ff */
[----:B------:R-:W2:Y:S04]  /*11680*/  LDL.LU R4, [R1+0x51a4] ;  /* 0x0051a40001047983 */ /* 0x000ea80000300800 */
[----:B------:R0:W-:Y:S04]  /*11690*/  STL [R1+0x4c20], R21 ;  /* 0x004c201501007387 */ /* 0x0001e80000100800 */
[----:B------:R-:W5:Y:S04]  /*116a0*/  LDL.LU R23, [R1+0x328] ;  /* 0x0003280001177983 */ /* 0x000f680000300800 */
[----:B------:R1:W-:Y:S01]  /*116b0*/  STL [R1+0x4b98], R14 ;  /* 0x004b980e01007387 */ /* 0x0003e20000100800 */
[----:B0-----:R-:W-:-:S03]  /*116c0*/  IADD3 R21, P0, PT, R5, R7, RZ ;  /* 0x0000000705157210 */ /* 0x001fc60007f1e0ff */
[----:B-1----:R-:W4:Y:S04]  /*116d0*/  LDL.LU R14, [R1+0x18c] ;  /* 0x00018c00010e7983 */ /* 0x002f280000300800 */
[----:B------:R0:W-:Y:S04]  /*116e0*/  STL [R1+0x4b94], R22 ;  /* 0x004b941601007387 */ /* 0x0001e80000100800 */
[----:B------:R-:W4:Y:S04]  /*116f0*/  LDL.LU R5, [R1+0x51a0] ;  /* 0x0051a00001057983 */ /* 0x000f280000300800 */
[----:B------:R1:W-:Y:S01]  /*11700*/  STL [R1+0x4b8c], R21 ;  /* 0x004b8c1501007387 */ /* 0x0003e20000100800 */
[----:B0-----:R-:W-:-:S02]  /*11710*/  IADD3 R22, P4, PT, R16, R6, RZ ;  /* 0x0000000610167210 */ /* 0x001fc40007f9e0ff */
[----:B------:R-:W-:Y:S01]  /*11720*/  IADD3 R16, P3, PT, R16, R7, RZ ;  /* 0x0000000710107210 */ /* 0x000fe20007f7e0ff */
[----:B-1----:R-:W5:Y:S04]  /*11730*/  LDL.LU R21, [R1+0x324] ;  /* 0x0003240001157983 */ /* 0x002f680000300800 */
[----:B------:R-:W-:Y:S04]  /*11740*/  STL [R1+0x4b90], R22 ;  /* 0x004b901601007387 */ /* 0x000fe80000100800 */
[----:B------:R0:W-:Y:S04]  /*11750*/  STL [R1+0x4b84], R16 ;  /* 0x004b841001007387 */ /* 0x0001e80000100800 */
[----:B0-----:R-:W5:Y:S01]  /*11760*/  LDL.LU R16, [R1+0x188] ;  /* 0x0001880001107983 */ /* 0x001f620000300800 */
[----:B---3--:R-:W-:Y:S01]  /*11770*/  IADD3 R22, P6, PT, R19, R6, RZ ;  /* 0x0000000613167210 */ /* 0x008fe20007fde0ff */
[----:B--2---:R-:W-:-:S05]  /*11780*/  IMAD.X R26, R8, 0x1, R4, P2 ;  /* 0x00000001081a7824 */ /* 0x004fca00010e0604 */
[----:B------:R-:W-:Y:S04]  /*11790*/  STL [R1+0x4c1c], R26 ;  /* 0x004c1c1a01007387 */ /* 0x000fe80000100800 */
[----:B------:R0:W-:Y:S04]  /*117a0*/  STL [R1+0x4b88], R22 ;  /* 0x004b881601007387 */ /* 0x0001e80000100800 */
[----:B0-----:R-:W2:Y:S01]  /*117b0*/  LDL.LU R22, [R1+0x320] ;  /* 0x0003200001167983 */ /* 0x001ea20000300800 */
[----:B----4-:R-:W-:Y:S01]  /*117c0*/  IMAD.X R8, R8, 0x1, R5, P5 ;  /* 0x0000000108087824 */ /* 0x010fe200028e0605 */
[----:B------:R-:W-:-:S04]  /*117d0*/  IADD3 R19, P5, PT, R19, R7, RZ ;  /* 0x0000000713137210 */ /* 0x000fc80007fbe0ff */
[----:B------:R-:W-:Y:S04]  /*117e0*/  STL [R1+0x4b80], R8 ;  /* 0x004b800801007387 */ /* 0x000fe80000100800 */
[----:B------:R0:W-:Y:S04]  /*117f0*/  STL [R1+0x4b78], R19 ;  /* 0x004b781301007387 */ /* 0x0001e80000100800 */
[----:B0-----:R-:W3:Y:S01]  /*11800*/  LDL.LU R19, [R1+0x184] ;  /* 0x0001840001137983 */ /* 0x001ee20000300800 */
[----:B------:R-:W-:Y:S01]  /*11810*/  IADD3 R8, P2, PT, R25, R6, RZ ;  /* 0x0000000619087210 */ /* 0x000fe20007f5e0ff */
[----:B------:R-:W-:-:S02]  /*11820*/  IMAD.X R26, R20, 0x1, R4, P1 ;  /* 0x00000001141a7824 */ /* 0x000fc400008e0604 */
[----:B------:R-:W-:Y:S02]  /*11830*/  IMAD.X R20, R20, 0x1, R5, P0 ;  /* 0x0000000114147824 */ /* 0x000fe400000e0605 */
[----:B------:R0:W-:Y:S04]  /*11840*/  STL [R1+0x4b7c], R8 ;  /* 0x004b7c0801007387 */ /* 0x0001e80000100800 */
[----:B------:R-:W-:Y:S01]  /*11850*/  STL [R1+0x4b74], R26 ;  /* 0x004b741a01007387 */ /* 0x000fe20000100800 */
[----:B0-----:R-:W-:-:S03]  /*11860*/  IADD3 R8, P1, PT, R25, R7, RZ ;  /* 0x0000000719087210 */ /* 0x001fc60007f3e0ff */
[----:B------:R-:W4:Y:S04]  /*11870*/  LDL.LU R25, [R1+0x31c] ;  /* 0x00031c0001197983 */ /* 0x000f280000300800 */
[----:B------:R-:W-:Y:S04]  /*11880*/  STL [R1+0x4b70], R8 ;  /* 0x004b700801007387 */ /* 0x000fe80000100800 */
[----:B------:R0:W-:Y:S04]  /*11890*/  STL [R1+0x4b64], R20 ;  /* 0x004b641401007387 */ /* 0x0001e80000100800 */
[----:B0-----:R-:W4:Y:S01]  /*118a0*/  LDL.LU R20, [R1+0x180] ;  /* 0x0001800001147983 */ /* 0x001f220000300800 */
        /* <DEDUP_REMOVED lines=14> */
[----:B------:R1:W-:Y:S01]  /*11990*/  STL [R1+0x4b58], R26 ;  /* 0x004b581a01007387 */ /* 0x0003e20000100800 */
[----:B0-----:R-:W-:-:S03]  /*119a0*/  IADD3 R8, P6, PT, R24, R7, RZ ;  /* 0x0000000718087210 */ /* 0x001fc60007fde0ff */
[----:B------:R-:W4:Y:S04]  /*119b0*/  LDL.LU R24, [R1+0x314] ;  /* 0x0003140001187983 */ /* 0x000f280000300800 */
[----:B------:R5:W-:Y:S01]  /*119c0*/  STL [R1+0x4b50], R8 ;  /* 0x004b500801007387 */ /* 0x000be20000100800 */
[----:B-1----:R-:W-:-:S03]  /*119d0*/  IMAD.X R26, R14, 0x1, R4, P2 ;  /* 0x000000010e1a7824 */ /* 0x002fc600010e0604 */
[----:B------:R0:W-:Y:S01]  /*119e0*/  STL [R1+0x4b44], R15 ;  /* 0x004b440f01007387 */ /* 0x0001e20000100800 */
[----:B-----5:R-:W-:-:S03]  /*119f0*/  IADD3 R8, P5, PT, R23, R6, RZ ;  /* 0x0000000617087210 */ /* 0x020fc60007fbe0ff */
[----:B0-----:R-:W5:Y:S01]  /*11a00*/  LDL.LU R15, [R1+0x178] ;  /* 0x00017800010f7983 */ /* 0x001f620000300800 */
[----:B------:R-:W-:-:S03]  /*11a10*/  IMAD.X R14, R14, 0x1, R5, P1 ;  /* 0x000000010e0e7824 */ /* 0x000fc600008e0605 */
[----:B------:R0:W-:Y:S04]  /*11a20*/  STL [R1+0x4b4c], R8 ;  /* 0x004b4c0801007387 */ /* 0x0001e80000100800 */
[----:B------:R-:W-:Y:S01]  /*11a30*/  STL [R1+0x4b48], R26 ;  /* 0x004b481a01007387 */ /* 0x000fe20000100800 */
[----:B0-----:R-:W-:-:S03]  /*11a40*/  IADD3 R8, P2, PT, R23, R7, RZ ;  /* 0x0000000717087210 */ /* 0x001fc60007f5e0ff */
[----:B------:R-:W5:Y:S04]  /*11a50*/  LDL.LU R23, [R1+0x310] ;  /* 0x0003100001177983 */ /* 0x000f680000300800 */
[----:B------:R-:W-:Y:S04]  /*11a60*/  STL [R1+0x4b40], R8 ;  /* 0x004b400801007387 */ /* 0x000fe80000100800 */
[----:B------:R0:W-:Y:S04]  /*11a70*/  STL [R1+0x4b34], R14 ;  /* 0x004b340e01007387 */ /* 0x0001e80000100800 */
[----:B0-----:R-:W5:Y:S01]  /*11a80*/  LDL.LU R14, [R1+0x170] ;  /* 0x00017000010e7983 */ /* 0x001f620000300800 */
[----:B------:R-:W-:Y:S01]  /*11a90*/  IADD3 R8, P1, PT, R21, R6, RZ ;  /* 0x0000000615087210 */ /* 0x000fe20007f3e0ff */
[----:B------:R-:W-:-:S02]  /*11aa0*/  IMAD.X R26, R16, 0x1, R4, P0 ;  /* 0x00000001101a7824 */ /* 0x000fc400000e0604 */
[----:B------:R-:W-:Y:S02]  /*11ab0*/  IMAD.X R16, R16, 0x1, R5, P4 ;  /* 0x0000000110107824 */ /* 0x000fe400020e0605 */
[----:B------:R0:W-:Y:S04]  /*11ac0*/  STL [R1+0x4b3c], R8 ;  /* 0x004b3c0801007387 */ /* 0x0001e80000100800 */
[----:B------:R-:W-:Y:S01]  /*11ad0*/  STL [R1+0x4b38], R26 ;  /* 0x004b381a01007387 */ /* 0x000fe20000100800 */
[----:B0-----:R-:W-:-:S03]  /*11ae0*/  IADD3 R8, P0, PT, R21, R7, RZ ;  /* 0x0000000715087210 */ /* 0x001fc60007f1e0ff */
[----:B------:R-:W5:Y:S04]  /*11af0*/  LDL.LU R21, [R1+0x30c] ;  /* 0x00030c0001157983 */ /* 0x000f680000300800 */
[----:B------:R-:W-:Y:S04]  /*11b00*/  STL [R1+0x4b30], R8 ;  /* 0x004b300801007387 */ /* 0x000fe80000100800 */
[----:B------:R0:W-:Y:S04]  /*11b10*/  STL [R1+0x4b24], R16 ;  /* 0x004b241001007387 */ /* 0x0001e80000100800 */
[----:B0-----:R-:W5:Y:S01]  /*11b20*/  LDL.LU R16, [R1+0x16c] ;  /* 0x00016c0001107983 */ /* 0x001f620000300800 */
[----:B--2---:R-:W-:-:S05]  /*11b30*/  IADD3 R8, P4, PT, R22, R6, RZ ;  /* 0x0000000616087210 */ /* 0x004fca0007f9e0ff */
[----:B------:R0:W-:Y:S01]  /*11b40*/  STL [R1+0x4b2c], R8 ;  /* 0x004b2c0801007387 */ /* 0x0001e20000100800 */
[C---:B---3--:R-:W-:Y:S01]  /*11b50*/  IMAD.X R26, R19.reuse, 0x1, R4, P3 ;  /* 0x00000001131a7824 */ /* 0x048fe200018e0604 */
[----:B0-----:R-:W-:Y:S01]  /*11b60*/  IADD3 R8, P3, PT, R22, R7, RZ ;  /* 0x0000000716087210 */ /* 0x001fe20007f7e0ff */
[----:B------:R-:W-:-:S03]  /*11b70*/  IMAD.X R19, R19, 0x1, R5, P6 ;  /* 0x0000000113137824 */ /* 0x000fc600030e0605 */
[----:B------:R-:W-:Y:S04]  /*11b80*/  STL [R1+0x4b28], R26 ;  /* 0x004b281a01007387 */ /* 0x000fe80000100800 */
[----:B------:R-:W2:Y:S04]  /*11b90*/  LDL.LU R22, [R1+0x308] ;  /* 0x0003080001167983 */ /* 0x000ea80000300800 */
[----:B------:R-:W-:Y:S04]  /*11ba0*/  STL [R1+0x4b20], R8 ;  /* 0x004b200801007387 */ /* 0x000fe80000100800 */
[----:B------:R0:W-:Y:S04]  /*11bb0*/  STL [R1+0x4b14], R19 ;  /* 0x004b141301007387 */ /* 0x0001e80000100800 */
[----:B0-----:R-:W3:Y:S01]  /*11bc0*/  LDL.LU R19, [R1+0x168] ;  /* 0x0001680001137983 */ /* 0x001ee20000300800 */
[----:B----4-:R-:W-:-:S05]  /*11bd0*/  IADD3 R8, P6, PT, R25, R6, RZ ;  /* 0x0000000619087210 */ /* 0x010fca0007fde0ff */
[----:B------:R0:W-:Y:S01]  /*11be0*/  STL [R1+0x4b1c], R8 ;  /* 0x004b1c0801007387 */ /* 0x0001e20000100800 */
[C---:B------:R-:W-:Y:S02]  /*11bf0*/  IMAD.X R26, R20.reuse, 0x1, R4, P5 ;  /* 0x00000001141a7824 */ /* 0x040fe400028e0604 */
[----:B------:R-:W-:-:S03]  /*11c00*/  IMAD.X R20, R20, 0x1, R5, P2 ;  /* 0x0000000114147824 */ /* 0x000fc600010e0605 */
[----:B------:R-:W-:Y:S01]  /*11c10*/  STL [R1+0x4b18], R26 ;  /* 0x004b181a01007387 */ /* 0x000fe20000100800 */
[----:B0-----:R-:W-:-:S03]  /*11c20*/  IADD3 R8, P5, PT, R25, R7, RZ ;  /* 0x0000000719087210 */ /* 0x001fc60007fbe0ff */
[----:B------:R-:W4:Y:S04]  /*11c30*/  LDL.LU R25, [R1+0x304] ;  /* 0x0003040001197983 */ /* 0x000f280000300800 */
[----:B------:R-:W-:Y:S04]  /*11c40*/  STL [R1+0x4b10], R8 ;  /* 0x004b100801007387 */ /* 0x000fe80000100800 */
[----:B------:R0:W-:Y:S04]  /*11c50*/  STL [R1+0x4b04], R20 ;  /* 0x004b041401007387 */ /* 0x0001e80000100800 */
[----:B0-----:R-:W4:Y:S01]  /*11c60*/  LDL.LU R20, [R1+0x164] ;  /* 0x0001640001147983 */ /* 0x001f220000300800 */
[----:B------:R-:W-:-:S05]  /*11c70*/  IADD3 R8, P2, PT, R17, R6, RZ ;  /* 0x0000000611087210 */ /* 0x000fca0007f5e0ff */
        /* <DEDUP_REMOVED lines=11> */
[C---:B-----5:R-:W-:Y:S02]  /*11d30*/  IMAD.X R26, R15.reuse, 0x1, R4, P4 ;  /* 0x000000010f1a7824 */ /* 0x060fe400020e0604 */
[----:B------:R-:W-:Y:S01]  /*11d40*/  IMAD.X R15, R15, 0x1, R5, P3 ;  /* 0x000000010f0f7824 */ /* 0x000fe200018e0605 */
[----:B0-----:R-:W-:Y:S02]  /*11d50*/  IADD3 R8, P4, PT, R24, R7, RZ ;  /* 0x0000000718087210 */ /* 0x001fe40007f9e0ff */
[----:B------:R-:W-:Y:S04]  /*11d60*/  STL [R1+0x4af8], R26 ;  /* 0x004af81a01007387 */ /* 0x000fe80000100800 */
[----:B------:R-:W5:Y:S04]  /*11d70*/  LDL.LU R24, [R1+0x2fc] ;  /* 0x0002fc0001187983 */ /* 0x000f680000300800 */
[----:B------:R0:W-:Y:S04]  /*11d80*/  STL [R1+0x4af0], R8 ;  /* 0x004af00801007387 */ /* 0x0001e80000100800 */
[----:B------:R1:W-:Y:S01]  /*11d90*/  STL [R1+0x4ae4], R15 ;  /* 0x004ae40f01007387 */ /* 0x0003e20000100800 */
[----:B0-----:R-:W-:-:S03]  /*11da0*/  IADD3 R8, P3, PT, R23, R6, RZ ;  /* 0x0000000617087210 */ /* 0x001fc60007f7e0ff */
[----:B-1----:R-:W5:Y:S01]  /*11db0*/  LDL.LU R15, [R1+0x158] ;  /* 0x00015800010f7983 */ /* 0x002f620000300800 */
[----:B------:R-:W-:-:S03]  /*11dc0*/  IMAD.X R26, R14, 0x1, R4, P6 ;  /* 0x000000010e1a7824 */ /* 0x000fc600030e0604 */
[----:B------:R0:W-:Y:S01]  /*11dd0*/  STL [R1+0x4aec], R8 ;  /* 0x004aec0801007387 */ /* 0x0001e20000100800 */
[----:B------:R-:W-:-:S03]  /*11de0*/  IMAD.X R14, R14, 0x1, R5, P5 ;  /* 0x000000010e0e7824 */ /* 0x000fc600028e0605 */
[----:B------:R-:W-:Y:S01]  /*11df0*/  STL [R1+0x4ae8], R26 ;  /* 0x004ae81a01007387 */ /* 0x000fe20000100800 */
[----:B0-----:R-:W-:-:S03]  /*11e00*/  IADD3 R8, P6, PT, R23, R7, RZ ;  /* 0x0000000717087210 */ /* 0x001fc60007fde0ff */
[----:B------:R-:W5:Y:S04]  /*11e10*/  LDL.LU R23, [R1+0x2f8] ;  /* 0x0002f80001177983 */ /* 0x000f680000300800 */
[----:B------:R-:W-:Y:S04]  /*11e20*/  STL [R1+0x4ae0], R8 ;  /* 0x004ae00801007387 */ /* 0x000fe80000100800 */
[----:B------:R0:W-:Y:S04]  /*11e30*/  STL [R1+0x4ad4], R14 ;  /* 0x004ad40e01007387 */ /* 0x0001e80000100800 */
[----:B0-----:R-:W5:Y:S01]  /*11e40*/  LDL.LU R14, [R1+0x154] ;  /* 0x00015400010e7983 */ /* 0x001f620000300800 */
[----:B------:R-:W-:Y:S01]  /*11e50*/  IADD3 R8, P5, PT, R21, R6, RZ ;  /* 0x0000000615087210 */ /* 0x000fe20007fbe0ff */
[----:B------:R-:W-:-:S04]  /*11e60*/  IMAD.X R26, R16, 0x1, R4, P2 ;  /* 0x00000001101a7824 */ /* 0x000fc800010e0604 */
        /* <DEDUP_REMOVED lines=20> */
[C-C-:B------:R-:W-:Y:S02]  /*11fb0*/  IMAD.X R26, R20.reuse, 0x1, R4.reuse, P3 ;  /* 0x00000001141a7824 */ /* 0x140fe400018e0604 */
[----:B------:R-:W-:Y:S01]  /*11fc0*/  IMAD.X R20, R20, 0x1, R5, P6 ;  /* 0x0000000114147824 */ /* 0x000fe200030e0605 */
[----:B0-----:R-:W-:Y:S02]  /*11fd0*/  IADD3 R8, P3, PT, R25, R7, RZ ;  /* 0x0000000719087210 */ /* 0x001fe40007f7e0ff */
[----:B------:R-:W-:Y:S04]  /*11fe0*/  STL [R1+0x4ab8], R26 ;  /* 0x004ab81a01007387 */ /* 0x000fe80000100800 */
[----:B------:R-:W4:Y:S04]  /*11ff0*/  LDL.LU R25, [R1+0x2ec] ;  /* 0x0002ec0001197983 */ /* 0x000f280000300800 */
[----:B------:R-:W-:Y:S04]  /*12000*/  STL [R1+0x4ab0], R8 ;  /* 0x004ab00801007387 */ /* 0x000fe80000100800 */
[----:B------:R0:W-:Y:S04]  /*12010*/  STL [R1+0x4aa4], R20 ;  /* 0x004aa41401007387 */ /* 0x0001e80000100800 */
[----:B0-----:R-:W4:Y:S01]  /*12020*/  LDL.LU R20, [R1+0x148] ;  /* 0x0001480001147983 */ /* 0x001f220000300800 */
[----:B------:R-:W-:Y:S01]  /*12030*/  IADD3 R8, P6, PT, R17, R6, RZ ;  /* 0x0000000611087210 */ /* 0x000fe20007fde0ff */
[----:B------:R-:W-:-:S04]  /*12040*/  IMAD.X R26, R18, 0x1, R4, P5 ;  /* 0x00000001121a7824 */ /* 0x000fc800028e0604 */
[----:B------:R0:W-:Y:S01]  /*12050*/  STL [R1+0x4aac], R8 ;  /* 0x004aac0801007387 */ /* 0x0001e20000100800 */
[----:B------:R-:W-:-:S03]  /*12060*/  IMAD.X R18, R18, 0x1, R5, P2 ;  /* 0x0000000112127824 */ /* 0x000fc600010e0605 */
[----:B------:R-:W-:Y:S01]  /*12070*/  STL [R1+0x4aa8], R26 ;  /* 0x004aa81a01007387 */ /* 0x000fe20000100800 */
[----:B0-----:R-:W-:-:S03]  /*12080*/  IADD3 R8, P5, PT, R17, R7, RZ ;  /* 0x0000000711087210 */ /* 0x001fc60007fbe0ff */
[----:B------:R-:W4:Y:S04]  /*12090*/  LDL.LU R17, [R1+0x2e8] ;  /* 0x0002e80001117983 */ /* 0x000f280000300800 */
[----:B------:R-:W-:Y:S04]  /*120a0*/  STL [R1+0x4aa0], R8 ;  /* 0x004aa00801007387 */ /* 0x000fe80000100800 */
[----:B------:R0:W-:Y:S04]  /*120b0*/  STL [R1+0x4a94], R18 ;  /* 0x004a941201007387 */ /* 0x0001e80000100800 */
[----:B0-----:R-:W4:Y:S01]  /*120c0*/  LDL.LU R18, [R1+0x144] ;  /* 0x0001440001127983 */ /* 0x001f220000300800 */
[----:B-----5:R-:W-:-:S05]  /*120d0*/  IADD3 R8, P2, PT, R24, R6, RZ ;  /* 0x0000000618087210 */ /* 0x020fca0007f5e0ff */
[----:B------:R0:W-:Y:S01]  /*120e0*/  STL [R1+0x4a9c], R8 ;  /* 0x004a9c0801007387 */ /* 0x0001e20000100800 */
[C---:B------:R-:W-:Y:S02]  /*120f0*/  IMAD.X R26, R15.reuse, 0x1, R4, P1 ;  /* 0x000000010f1a7824 */ /* 0x040fe400008e0604 */
[----:B------:R-:W-:-:S03]  /*12100*/  IMAD.X R15, R15, 0x1, R5, P0 ;  /* 0x000000010f0f7824 */ /* 0x000fc600000e0605 */
[----:B------:R-:W-:Y:S01]  /*12110*/  STL [R1+0x4a98], R26 ;  /* 0x004a981a01007387 */ /* 0x000fe20000100800 */
[----:B0-----:R-:W-:-:S03]  /*12120*/  IADD3 R8, P1, PT, R24, R7, RZ ;  /* 0x0000000718087210 */ /* 0x001fc60007f3e0ff */
[----:B------:R-:W5:Y:S04]  /*12130*/  LDL.LU R24, [R1+0x2e4] ;  /* 0x0002e40001187983 */ /* 0x000f680000300800 */
[----:B------:R0:W-:Y:S04]  /*12140*/  STL [R1+0x4a90], R8 ;  /* 0x004a900801007387 */ /* 0x0001e80000100800 */
[----:B------:R1:W-:Y:S01]  /*12150*/  STL [R1+0x4a84], R15 ;  /* 0x004a840f01007387 */ /* 0x0003e20000100800 */
[----:B0-----:R-:W-:-:S03]  /*12160*/  IADD3 R8, P0, PT, R23, R6, RZ ;  /* 0x0000000617087210 */ /* 0x001fc60007f1e0ff */
[----:B-1----:R-:W5:Y:S04]  /*12170*/  LDL.LU R15, [R1+0x13c] ;  /* 0x00013c00010f7983 */ /* 0x002f680000300800 */
[----:B------:R0:W-:Y:S01]  /*12180*/  STL [R1+0x4a8c], R8 ;  /* 0x004a8c0801007387 */ /* 0x0001e20000100800 */
[C---:B------:R-:W-:Y:S02]  /*12190*/  IMAD.X R26, R14.reuse, 0x1, R4, P4 ;  /* 0x000000010e1a7824 */ /* 0x040fe400020e0604 */
[----:B------:R-:W-:-:S03]  /*121a0*/  IMAD.X R14, R14, 0x1, R5, P3 ;  /* 0x000000010e0e7824 */ /* 0x000fc600018e0605 */
[----:B------:R-:W-:Y:S01]  /*121b0*/  STL [R1+0x4a88], R26 ;  /* 0x004a881a01007387 */ /* 0x000fe20000100800 */
[----:B0-----:R-:W-:-:S03]  /*121c0*/  IADD3 R8, P4, PT, R23, R7, RZ ;  /* 0x0000000717087210 */ /* 0x001fc60007f9e0ff */
[----:B------:R-:W5:Y:S04]  /*121d0*/  LDL.LU R23, [R1+0x2e0] ;  /* 0x0002e00001177983 */ /* 0x000f680000300800 */
[----:B------:R-:W-:Y:S04]  /*121e0*/  STL [R1+0x4a80], R8 ;  /* 0x004a800801007387 */ /* 0x000fe80000100800 */
[----:B------:R0:W-:Y:S04]  /*121f0*/  STL [R1+0x4a74], R14 ;  /* 0x004a740e01007387 */ /* 0x0001e80000100800 */
[----:B0-----:R-:W5:Y:S01]  /*12200*/  LDL.LU R14, [R1+0x138] ;  /* 0x00013800010e7983 */ /* 0x001f620000300800 */
[----:B------:R-:W-:-:S05]  /*12210*/  IADD3 R8, P3, PT, R21, R6, RZ ;  /* 0x0000000615087210 */ /* 0x000fca0007f7e0ff */
[----:B------:R0:W-:Y:S01]  /*12220*/  STL [R1+0x4a7c], R8 ;  /* 0x004a7c0801007387 */ /* 0x0001e20000100800 */
[C---:B------:R-:W-:Y:S02]  /*12230*/  IMAD.X R26, R16.reuse, 0x1, R4, P6 ;  /* 0x00000001101a7824 */ /* 0x040fe400030e0604 */
[----:B------:R-:W-:Y:S01]  /*12240*/  IMAD.X R16, R16, 0x1, R5, P5 ;  /* 0x0000000110107824 */ /* 0x000fe200028e0605 */
[----:B0-----:R-:W-:Y:S02]  /*12250*/  IADD3 R8, P6, PT, R21, R7, RZ ;  /* 0x0000000715087210 */ /* 0x001fe40007fde0ff */
[----:B------:R-:W-:Y:S04]  /*12260*/  STL [R1+0x4a78], R26 ;  /* 0x004a781a01007387 */ /* 0x000fe80000100800 */
        /* <DEDUP_REMOVED lines=17> */
[----:B------:R-:W-:Y:S01]  /*12380*/  IMAD.X R20, R20, 0x1, R5, P4 ;  /* 0x0000000114147824 */ /* 0x000fe200020e0605 */
[----:B0-----:R-:W-:Y:S02]  /*12390*/  IADD3 R8, P0, PT, R25, R7, RZ ;  /* 0x0000000719087210 */ /* 0x001fe40007f1e0ff */
[----:B------:R-:W-:Y:S04]  /*123a0*/  STL [R1+0x4a58], R26 ;  /* 0x004a581a01007387 */ /* 0x000fe80000100800 */
[----:B------:R-:W4:Y:S04]  /*123b0*/  LDL.LU R25, [R1+0x2d4] ;  /* 0x0002d40001197983 */ /* 0x000f280000300800 */
[----:B------:R-:W-:Y:S04]  /*123c0*/  STL [R1+0x4a50], R8 ;  /* 0x004a500801007387 */ /* 0x000fe80000100800 */
[----:B------:R0:W-:Y:S04]  /*123d0*/  STL [R1+0x4a44], R20 ;  /* 0x004a441401007387 */ /* 0x0001e80000100800 */
[----:B0-----:R-:W4:Y:S01]  /*123e0*/  LDL.LU R20, [R1+0x128] ;  /* 0x0001280001147983 */ /* 0x001f220000300800 */
[----:B------:R-:W-:-:S05]  /*123f0*/  IADD3 R8, P4, PT, R17, R6, RZ ;  /* 0x0000000611087210 */ /* 0x000fca0007f9e0ff */
        /* <DEDUP_REMOVED lines=199> */
[----:B-1----:R-:W5:Y:S04]  /*13070*/  LDL.LU R15, [R1+0xc8] ;  /* 0x0000c800010f7983 */ /* 0x002f680000300800 */
        /* <DEDUP_REMOVED lines=202> */
[----:B0-----:R-:W-:Y:S02]  /*13d20*/  IADD3 R8, P2, PT, R22, R7, RZ ;  /* 0x0000000716087210 */ /* 0x001fe40007f5e0ff */
[----:B------:R-:W2:Y:S04]  /*13d30*/  LDL.LU R22, [R1+0x230] ;  /* 0x0002300001167983 */ /* 0x000ea80000300800 */
[----:B------:R0:W-:Y:S04]  /*13d40*/  STL [R1+0x47c8], R26 ;  /* 0x0047c81a01007387 */ /* 0x0001e80000100800 */
[----:B------:R4:W-:Y:S01]  /*13d50*/  STL [R1+0x47c0], R8 ;  /* 0x0047c00801007387 */ /* 0x0009e20000100800 */
[----:B0-----:R-:W-:-:S03]  /*13d60*/  IMAD.X R26, R19, 0x1, R5, P1 ;  /* 0x00000001131a7824 */ /* 0x001fc600008e0605 */
[----:B------:R-:W3:Y:S01]  /*13d70*/  LDL.LU R19, [R1+0x64] ;  /* 0x0000640001137983 */ /* 0x000ee20000300800 */
[----:B----4-:R-:W-:-:S03]  /*13d80*/  IADD3 R8, P1, PT, R25, R6, RZ ;  /* 0x0000000619087210 */ /* 0x010fc60007f3e0ff */
[----:B------:R0:W-:Y:S04]  /*13d90*/  STL [R1+0x47b4], R26 ;  /* 0x0047b41a01007387 */ /* 0x0001e80000100800 */
[----:B------:R1:W-:Y:S01]  /*13da0*/  STL [R1+0x47bc], R8 ;  /* 0x0047bc0801007387 */ /* 0x0003e20000100800 */
[C---:B0-----:R-:W-:Y:S01]  /*13db0*/  IMAD.X R26, R20.reuse, 0x1, R4, P0 ;  /* 0x00000001141a7824 */ /* 0x041fe200000e0604 */
[----:B-1----:R-:W-:Y:S02]  /*13dc0*/  IADD3 R8, P0, PT, R25, R7, RZ ;  /* 0x0000000719087210 */ /* 0x002fe40007f1e0ff */
[----:B------:R-:W4:Y:S04]  /*13dd0*/  LDL.LU R25, [R1+0x22c] ;  /* 0x00022c0001197983 */ /* 0x000f280000300800 */
[----:B------:R0:W-:Y:S04]  /*13de0*/  STL [R1+0x47b8], R26 ;  /* 0x0047b81a01007387 */ /* 0x0001e80000100800 */
[----:B------:R1:W-:Y:S01]  /*13df0*/  STL [R1+0x47b0], R8 ;  /* 0x0047b00801007387 */ /* 0x0003e20000100800 */
[----:B0-----:R-:W-:-:S03]  /*13e00*/  IMAD.X R26, R20, 0x1, R5, P4 ;  /* 0x00000001141a7824 */ /* 0x001fc600020e0605 */
[----:B------:R-:W4:Y:S01]  /*13e10*/  LDL.LU R20, [R1+0x60] ;  /* 0x0000600001147983 */ /* 0x000f220000300800 */
[----:B-1----:R-:W-:-:S03]  /*13e20*/  IADD3 R8, P4, PT, R17, R6, RZ ;  /* 0x0000000611087210 */ /* 0x002fc60007f9e0ff */
        /* <DEDUP_REMOVED lines=9> */
[----:B-----5:R-:W-:-:S03]  /*13ec0*/  IADD3 R8, P6, PT, R24, R6, RZ ;  /* 0x0000000618087210 */ /* 0x020fc60007fde0ff */
[----:B------:R0:W-:Y:S04]  /*13ed0*/  STL [R1+0x4794], R26 ;  /* 0x0047941a01007387 */ /* 0x0001e80000100800 */
[----:B------:R1:W-:Y:S01]  /*13ee0*/  STL [R1+0x479c], R8 ;  /* 0x00479c0801007387 */ /* 0x0003e20000100800 */
[C---:B0-----:R-:W-:Y:S01]  /*13ef0*/  IMAD.X R26, R15.reuse, 0x1, R4, P5 ;  /* 0x000000010f1a7824 */ /* 0x041fe200028e0604 */
[----:B-1----:R-:W-:Y:S02]  /*13f00*/  IADD3 R8, P5, PT, R24, R7, RZ ;  /* 0x0000000718087210 */ /* 0x002fe40007fbe0ff */
[----:B------:R-:W5:Y:S04]  /*13f10*/  LDL.LU R24, [R1+0x224] ;  /* 0x0002240001187983 */ /* 0x000f680000300800 */
[----:B------:R0:W-:Y:S04]  /*13f20*/  STL [R1+0x4798], R26 ;  /* 0x0047981a01007387 */ /* 0x0001e80000100800 */
[----:B------:R1:W-:Y:S01]  /*13f30*/  STL [R1+0x4790], R8 ;  /* 0x0047900801007387 */ /* 0x0003e20000100800 */
[----:B0-----:R-:W-:-:S03]  /*13f40*/  IMAD.X R26, R15, 0x1, R5, P2 ;  /* 0x000000010f1a7824 */ /* 0x001fc600010e0605 */
[----:B------:R-:W5:Y:S01]  /*13f50*/  LDL.LU R15, [R1+0x58] ;  /* 0x00005800010f7983 */ /* 0x000f620000300800 */
[----:B-1----:R-:W-:-:S03]  /*13f60*/  IADD3 R8, P2, PT, R23, R6, RZ ;  /* 0x0000000617087210 */ /* 0x002fc60007f5e0ff */
[----:B------:R0:W-:Y:S04]  /*13f70*/  STL [R1+0x4784], R26 ;  /* 0x0047841a01007387 */ /* 0x0001e80000100800 */
[----:B------:R1:W-:Y:S01]  /*13f80*/  STL [R1+0x478c], R8 ;  /* 0x00478c0801007387 */ /* 0x0003e20000100800 */
[C---:B0-----:R-:W-:Y:S01]  /*13f90*/  IMAD.X R26, R14.reuse, 0x1, R4, P1 ;  /* 0x000000010e1a7824 */ /* 0x041fe200008e0604 */
[----:B------:R-:W-:Y:S01]  /*13fa0*/  IADD3 R23, P1, PT, R23, R7, RZ ;  /* 0x0000000717177210 */ /* 0x000fe20007f3e0ff */
[----:B-1----:R-:W-:-:S03]  /*13fb0*/  IMAD.X R8, R14, 0x1, R5, P0 ;  /* 0x000000010e087824 */ /* 0x002fc600000e0605 */
[----:B------:R-:W-:Y:S04]  /*13fc0*/  STL [R1+0x4788], R26 ;  /* 0x0047881a01007387 */ /* 0x000fe80000100800 */
[----:B------:R-:W5:Y:S04]  /*13fd0*/  LDL.LU R14, [R1+0x220] ;  /* 0x00022000010e7983 */ /* 0x000f680000300800 */
[----:B------:R0:W-:Y:S04]  /*13fe0*/  STL [R1+0x4780], R23 ;  /* 0x0047801701007387 */ /* 0x0001e80000100800 */
[----:B------:R1:W-:Y:S04]  /*13ff0*/  STL [R1+0x4774], R8 ;  /* 0x0047740801007387 */ /* 0x0003e80000100800 */
[----:B0-----:R-:W5:Y:S01]  /*14000*/  LDL.LU R23, [R1+0x54] ;  /* 0x0000540001177983 */ /* 0x001f620000300800 */
[----:B------:R-:W-:-:S05]  /*14010*/  IADD3 R26, P0, PT, R21, R6, RZ ;  /* 0x00000006151a7210 */ /* 0x000fca0007f1e0ff */
[----:B------:R0:W-:Y:S01]  /*14020*/  STL [R1+0x477c], R26 ;  /* 0x00477c1a01007387 */ /* 0x0001e20000100800 */
[C---:B-1----:R-:W-:Y:S01]  /*14030*/  IMAD.X R8, R16.reuse, 0x1, R4, P4 ;  /* 0x0000000110087824 */ /* 0x042fe200020e0604 */
[----:B0-----:R-:W-:Y:S01]  /*14040*/  IADD3 R26, P4, PT, R21, R7, RZ ;  /* 0x00000007151a7210 */ /* 0x001fe20007f9e0ff */
[----:B------:R-:W-:-:S03]  /*14050*/  IMAD.X R21, R16, 0x1, R5, P3 ;  /* 0x0000000110157824 */ /* 0x000fc600018e0605 */
[----:B------:R-:W-:Y:S04]  /*14060*/  STL [R1+0x4778], R8 ;  /* 0x0047780801007387 */ /* 0x000fe80000100800 */
[----:B------:R-:W-:Y:S04]  /*14070*/  STL [R1+0x4770], R26 ;  /* 0x0047701a01007387 */ /* 0x000fe80000100800 */
[----:B------:R-:W5:Y:S04]  /*14080*/  LDL.LU R16, [R1+0x21c] ;  /* 0x00021c0001107983 */ /* 0x000f680000300800 */
[----:B------:R0:W-:Y:S04]  /*14090*/  STL [R1+0x4764], R21 ;  /* 0x0047641501007387 */ /* 0x0001e80000100800 */
[----:B0-----:R-:W5:Y:S01]  /*140a0*/  LDL.LU R21, [R1+0x50] ;  /* 0x0000500001157983 */ /* 0x001f620000300800 */
[----:B--2---:R-:W-:-:S05]  /*140b0*/  IADD3 R8, P3, PT, R22, R6, RZ ;  /* 0x0000000616087210 */ /* 0x004fca0007f7e0ff */
[----:B------:R3:W-:Y:S02]  /*140c0*/  STL [R1+0x476c], R8 ;  /* 0x00476c0801007387 */ /* 0x0007e40000100800 */
[C---:B---3--:R-:W-:Y:S01]  /*140d0*/  IMAD.X R8, R19.reuse, 0x1, R4, P6 ;  /* 0x0000000113087824 */ /* 0x048fe200030e0604 */
[----:B------:R-:W-:Y:S01]  /*140e0*/  IADD3 R22, P6, PT, R22, R7, RZ ;  /* 0x0000000716167210 */ /* 0x000fe20007fde0ff */
[----:B------:R-:W-:-:S03]  /*140f0*/  IMAD.X R19, R19, 0x1, R5, P5 ;  /* 0x0000000113137824 */ /* 0x000fc600028e0605 */
[----:B------:R-:W-:Y:S04]  /*14100*/  STL [R1+0x4768], R8 ;  /* 0x0047680801007387 */ /* 0x000fe80000100800 */
[----:B------:R0:W-:Y:S04]  /*14110*/  STL [R1+0x4760], R22 ;  /* 0x0047601601007387 */ /* 0x0001e80000100800 */
[----:B0-----:R-:W2:Y:S04]  /*14120*/  LDL.LU R22, [R1+0x218] ;  /* 0x0002180001167983 */ /* 0x001ea80000300800 */
[----:B------:R0:W-:Y:S01]  /*14130*/  STL [R1+0x4754], R19 ;  /* 0x0047541301007387 */ /* 0x0001e20000100800 */
[----:B----4-:R-:W-:-:S03]  /*14140*/  IADD3 R8, P5, PT, R25, R6, RZ ;  /* 0x0000000619087210 */ /* 0x010fc60007fbe0ff */
[----:B0-----:R-:W3:Y:S04]  /*14150*/  LDL.LU R19, [R1+0x48] ;  /* 0x0000480001137983 */ /* 0x001ee80000300800 */
[----:B------:R0:W-:Y:S02]  /*14160*/  STL [R1+0x475c], R8 ;  /* 0x00475c0801007387 */ /* 0x0001e40000100800 */
[C---:B0-----:R-:W-:Y:S01]  /*14170*/  IMAD.X R8, R20.reuse, 0x1, R4, P2 ;  /* 0x0000000114087824 */ /* 0x041fe200010e0604 */
[----:B------:R-:W-:Y:S01]  /*14180*/  IADD3 R26, P2, PT, R25, R7, RZ ;  /* 0x00000007191a7210 */ /* 0x000fe20007f5e0ff */
[----:B------:R-:W-:-:S03]  /*14190*/  IMAD.X R25, R20, 0x1, R5, P1 ;  /* 0x0000000114197824 */ /* 0x000fc600008e0605 */
[----:B------:R0:W-:Y:S04]  /*141a0*/  STL [R1+0x4758], R8 ;  /* 0x0047580801007387 */ /* 0x0001e80000100800 */
[----:B------:R1:W-:Y:S04]  /*141b0*/  STL [R1+0x4750], R26 ;  /* 0x0047501a01007387 */ /* 0x0003e80000100800 */
[----:B------:R-:W4:Y:S01]  /*141c0*/  LDL.LU R20, [R1+0x214] ;  /* 0x0002140001147983 */ /* 0x000f220000300800 */
[----:B0-----:R-:W-:-:S03]  /*141d0*/  IADD3 R8, P1, PT, R17, R6, RZ ;  /* 0x0000000611087210 */ /* 0x001fc60007f3e0ff */
[----:B------:R-:W-:Y:S04]  /*141e0*/  STL [R1+0x4744], R25 ;  /* 0x0047441901007387 */ /* 0x000fe80000100800 */
[----:B-1----:R-:W4:Y:S04]  /*141f0*/  LDL.LU R26, [R1+0x44] ;  /* 0x00004400011a7983 */ /* 0x002f280000300800 */
[----:B------:R0:W-:Y:S02]  /*14200*/  STL [R1+0x474c], R8 ;  /* 0x00474c0801007387 */ /* 0x0001e40000100800 */
[C---:B0-----:R-:W-:Y:S01]  /*14210*/  IMAD.X R8, R18.reuse, 0x1, R4, P0 ;  /* 0x0000000112087824 */ /* 0x041fe200000e0604 */
[----:B------:R-:W-:Y:S01]  /*14220*/  IADD3 R17, P0, PT, R17, R7, RZ ;  /* 0x0000000711117210 */ /* 0x000fe20007f1e0ff */
[----:B------:R-:W-:-:S03]  /*14230*/  IMAD.X R18, R18, 0x1, R5, P4 ;  /* 0x0000000112127824 */ /* 0x000fc600020e0605 */
[----:B------:R-:W-:Y:S04]  /*14240*/  STL [R1+0x4748], R8 ;  /* 0x0047480801007387 */ /* 0x000fe80000100800 */
[----:B------:R0:W-:Y:S04]  /*14250*/  STL [R1+0x4740], R17 ;  /* 0x0047401101007387 */ /* 0x0001e80000100800 */
[----:B0-----:R-:W4:Y:S04]  /*14260*/  LDL.LU R17, [R1+0x210] ;  /* 0x0002100001117983 */ /* 0x001f280000300800 */
[----:B------:R0:W-:Y:S04]  /*14270*/  STL [R1+0x4734], R18 ;  /* 0x0047341201007387 */ /* 0x0001e80000100800 */
[----:B0-----:R-:W4:Y:S01]  /*14280*/  LDL.LU R18, [R1+0x40] ;  /* 0x0000400001127983 */ /* 0x001f220000300800 */
[----:B-----5:R-:W-:-:S05]  /*14290*/  IADD3 R8, P4, PT, R24, R6, RZ ;  /* 0x0000000618087210 */ /* 0x020fca0007f9e0ff */
[----:B------:R0:W-:Y:S04]  /*142a0*/  STL [R1+0x473c], R8 ;  /* 0x00473c0801007387 */ /* 0x0001e80000100800 */
[----:B------:R-:W5:Y:S01]  /*142b0*/  LDL.LU R25, [R1+0x20c] ;  /* 0x00020c0001197983 */ /* 0x000f620000300800 */
[----:B0-----:R-:W-:Y:S01]  /*142c0*/  IMAD.X R8, R15, 0x1, R4, P3 ;  /* 0x000000010f087824 */ /* 0x001fe200018e0604 */
[----:B------:R-:W-:-:S04]  /*142d0*/  IADD3 R24, P3, PT, R24, R7, RZ ;  /* 0x0000000718187210 */ /* 0x000fc80007f7e0ff */
        /* <DEDUP_REMOVED lines=8> */
[----:B-1----:R-:W-:Y:S02]  /*14360*/  IADD3 R24, P5, PT, R14, R7, RZ ;  /* 0x000000070e187210 */ /* 0x002fe40007fbe0ff */
[----:B------:R-:W5:Y:S04]  /*14370*/  LDL.LU R14, [R1+0x208] ;  /* 0x00020800010e7983 */ /* 0x000f680000300800 */
[----:B------:R-:W-:Y:S04]  /*14380*/  STL [R1+0x4728], R8 ;  /* 0x0047280801007387 */ /* 0x000fe80000100800 */
[----:B------:R0:W-:Y:S04]  /*14390*/  STL [R1+0x4720], R24 ;  /* 0x0047201801007387 */ /* 0x0001e80000100800 */
[----:B0-----:R-:W5:Y:S01]  /*143a0*/  LDL.LU R24, [R1+0x38] ;  /* 0x0000380001187983 */ /* 0x001f620000300800 */
[----:B------:R-:W-:Y:S01]  /*143b0*/  IMAD.X R8, R23, 0x1, R5, P2 ;  /* 0x0000000117087824 */ /* 0x000fe200010e0605 */
[----:B------:R-:W-:-:S04]  /*143c0*/  IADD3 R23, P2, PT, R16, R6, RZ ;  /* 0x0000000610177210 */ /* 0x000fc80007f5e0ff */
[----:B------:R0:W-:Y:S04]  /*143d0*/  STL [R1+0x4714], R8 ;  /* 0x0047140801007387 */ /* 0x0001e80000100800 */
[----:B------:R1:W-:Y:S01]  /*143e0*/  STL [R1+0x471c], R23 ;  /* 0x00471c1701007387 */ /* 0x0003e20000100800 */
[C---:B------:R-:W-:Y:S01]  /*143f0*/  IMAD.X R27, R21.reuse, 0x1, R4, P1 ;  /* 0x00000001151b7824 */ /* 0x040fe200008e0604 */
[----:B0-----:R-:W-:Y:S02]  /*14400*/  IADD3 R8, P1, PT, R16, R7, RZ ;  /* 0x0000000710087210 */ /* 0x001fe40007f3e0ff */
[----:B-1----:R-:W5:Y:S04]  /*14410*/  LDL.LU R23, [R1+0x204] ;  /* 0x0002040001177983 */ /* 0x002f680000300800 */
[----:B------:R-:W-:Y:S04]  /*14420*/  STL [R1+0x4718], R27 ;  /* 0x0047181b01007387 */ /* 0x000fe80000100800 */
[----:B------:R-:W5:Y:S01]  /*14430*/  LDL.LU R16, [R1+0x34] ;  /* 0x0000340001107983 */ /* 0x000f620000300800 */
[----:B------:R-:W-:-:S03]  /*14440*/  IMAD.X R21, R21, 0x1, R5, P0 ;  /* 0x0000000115157824 */ /* 0x000fc600000e0605 */
[----:B------:R-:W-:Y:S04]  /*14450*/  STL [R1+0x4710], R8 ;  /* 0x0047100801007387 */ /* 0x000fe80000100800 */
[----:B------:R0:W-:Y:S04]  /*14460*/  STL [R1+0x4704], R21 ;  /* 0x0047041501007387 */ /* 0x0001e80000100800 */
[----:B0-----:R-:W5:Y:S01]  /*14470*/  LDL.LU R21, [R1+0x200] ;  /* 0x0002000001157983 */ /* 0x001f620000300800 */
[----:B--2---:R-:W-:-:S05]  /*14480*/  IADD3 R27, P0, PT, R22, R6, RZ ;  /* 0x00000006161b7210 */ /* 0x004fca0007f1e0ff */
[----:B------:R0:W-:Y:S01]  /*14490*/  STL [R1+0x470c], R27 ;  /* 0x00470c1b01007387 */ /* 0x0001e20000100800 */
[----:B---3--:R-:W-:Y:S01]  /*144a0*/  IMAD.X R8, R19, 0x1, R4, P4 ;  /* 0x0000000113087824 */ /* 0x008fe200020e0604 */
[----:B0-----:R-:W-:-:S04]  /*144b0*/  IADD3 R27, P4, PT, R22, R7, RZ ;  /* 0x00000007161b7210 */ /* 0x001fc80007f9e0ff */
[----:B------:R0:W-:Y:S04]  /*144c0*/  STL [R1+0x4708], R8 ;  /* 0x0047080801007387 */ /* 0x0001e80000100800 */
[----:B------:R-:W2:Y:S01]  /*144d0*/  LDL.LU R22, [R1+0x30] ;  /* 0x0000300001167983 */ /* 0x000ea20000300800 */
[----:B0-----:R-:W-:-:S03]  /*144e0*/  IMAD.X R8, R19, 0x1, R5, P3 ;  /* 0x0000000113087824 */ /* 0x001fc600018e0605 */
[----:B------:R0:W-:Y:S04]  /*144f0*/  STL [R1+0x4700], R27 ;  /* 0x0047001b01007387 */ /* 0x0001e80000100800 */
[----:B------:R-:W-:Y:S01]  /*14500*/  STL [R1+0x46f4], R8 ;  /* 0x0046f40801007387 */ /* 0x000fe20000100800 */
[----:B----4-:R-:W-:-:S05]  /*14510*/  IADD3 R19, P3, PT, R20, R6, RZ ;  /* 0x0000000614137210 */ /* 0x010fca0007f7e0ff */
[----:B------:R1:W-:Y:S01]  /*14520*/  STL [R1+0x46fc], R19 ;  /* 0x0046fc1301007387 */ /* 0x0003e20000100800 */
[----:B0-----:R-:W-:-:S03]  /*14530*/  IMAD.X R27, R26, 0x1, R4, P6 ;  /* 0x000000011a1b7824 */ /* 0x001fc600030e0604 */
[----:B-1----:R-:W3:Y:S01]  /*14540*/  LDL.LU R19, [R1+0x1fc] ;  /* 0x0001fc0001137983 */ /* 0x002ee20000300800 */
[----:B------:R-:W-:-:S03]  /*14550*/  IADD3 R8, P6, PT, R20, R7, RZ ;  /* 0x0000000714087210 */ /* 0x000fc60007fde0ff */
[----:B------:R0:W-:Y:S04]  /*14560*/  STL [R1+0x46f8], R27 ;  /* 0x0046f81b01007387 */ /* 0x0001e80000100800 */
[----:B------:R-:W4:Y:S04]  /*14570*/  LDL.LU R20, [R1+0x2c] ;  /* 0x00002c0001147983 */ /* 0x000f280000300800 */
[----:B------:R1:W-:Y:S01]  /*14580*/  STL [R1+0x46f0], R8 ;  /* 0x0046f00801007387 */ /* 0x0003e20000100800 */
[----:B0-----:R-:W-:-:S05]  /*14590*/  IMAD.X R27, R26, 0x1, R5, P5 ;  /* 0x000000011a1b7824 */ /* 0x001fca00028e0605 */
[----:B------:R-:W-:Y:S01]  /*145a0*/  STL [R1+0x46e4], R27 ;  /* 0x0046e41b01007387 */ /* 0x000fe20000100800 */
[----:B------:R-:W-:-:S05]  /*145b0*/  IADD3 R26, P5, PT, R17, R6, RZ ;  /* 0x00000006111a7210 */ /* 0x000fca0007fbe0ff */
[----:B------:R-:W-:Y:S01]  /*145c0*/  STL [R1+0x46ec], R26 ;  /* 0x0046ec1a01007387 */ /* 0x000fe20000100800 */
[C---:B-1----:R-:W-:Y:S01]  /*145d0*/  IMAD.X R8, R18.reuse, 0x1, R4, P2 ;  /* 0x0000000112087824 */ /* 0x042fe200010e0604 */
[----:B------:R-:W-:Y:S01]  /*145e0*/  IADD3 R17, P2, PT, R17, R7, RZ ;  /* 0x0000000711117210 */ /* 0x000fe20007f5e0ff */
[----:B------:R-:W-:-:S03]  /*145f0*/  IMAD.X R18, R18, 0x1, R5, P1 ;  /* 0x0000000112127824 */ /* 0x000fc600008e0605 */
[----:B------:R-:W-:Y:S04]  /*14600*/  STL [R1+0x46e8], R8 ;  /* 0x0046e80801007387 */ /* 0x000fe80000100800 */
[----:B------:R0:W-:Y:S04]  /*14610*/  STL [R1+0x46e0], R17 ;  /* 0x0046e01101007387 */ /* 0x0001e80000100800 */
[----:B0-----:R-:W4:Y:S04]  /*14620*/  LDL.LU R17, [R1+0x1f8] ;  /* 0x0001f80001117983 */ /* 0x001f280000300800 */
[----:B------:R0:W-:Y:S04]  /*14630*/  STL [R1+0x46d4], R18 ;  /* 0x0046d41201007387 */ /* 0x0001e80000100800 */
[----:B0-----:R-:W4:Y:S01]  /*14640*/  LDL.LU R18, [R1+0x28] ;  /* 0x0000280001127983 */ /* 0x001f220000300800 */
[----:B-----5:R-:W-:Y:S01]  /*14650*/  IADD3 R8, P1, PT, R25, R6, RZ ;  /* 0x0000000619087210 */ /* 0x020fe20007f3e0ff */
[----:B------:R-:W-:Y:S01]  /*14660*/  IMAD.X R27, R15, 0x1, R4, P0 ;  /* 0x000000010f1b7824 */ /* 0x000fe200000e0604 */
[----:B------:R-:W-:-:S03]  /*14670*/  IADD3 R26, P0, PT, R25, R7, RZ ;  /* 0x00000007191a7210 */ /* 0x000fc60007f1e0ff */
[----:B------:R0:W-:Y:S04]  /*14680*/  STL [R1+0x46dc], R8 ;  /* 0x0046dc0801007387 */ /* 0x0001e80000100800 */
[----:B------:R-:W-:Y:S04]  /*14690*/  STL [R1+0x46d8], R27 ;  /* 0x0046d81b01007387 */ /* 0x000fe80000100800 */
[----:B------:R-:W-:Y:S01]  /*146a0*/  STL [R1+0x46d0], R26 ;  /* 0x0046d01a01007387 */ /* 0x000fe20000100800 */
[----:B0-----:R-:W-:-:S03]  /*146b0*/  IMAD.X R8, R15, 0x1, R5, P4 ;  /* 0x000000010f087824 */ /* 0x001fc600020e0605 */
[----:B------:R-:W5:Y:S01]  /*146c0*/  LDL.LU R15, [R1+0x1f4] ;  /* 0x0001f400010f7983 */ /* 0x000f620000300800 */
[----:B------:R-:W-:-:S03]  /*146d0*/  IADD3 R25, P4, PT, R14, R6, RZ ;  /* 0x000000060e197210 */ /* 0x000fc60007f9e0ff */
[----:B------:R0:W-:Y:S04]  /*146e0*/  STL [R1+0x46c4], R8 ;  /* 0x0046c40801007387 */ /* 0x0001e80000100800 */
[----:B------:R1:W-:Y:S01]  /*146f0*/  STL [R1+0x46cc], R25 ;  /* 0x0046cc1901007387 */ /* 0x0003e20000100800 */
[----:B0-----:R-:W-:Y:S01]  /*14700*/  IMAD.X R8, R24, 0x1, R4, P3 ;  /* 0x0000000118087824 */ /* 0x001fe200018e0604 */
[----:B-1----:R-:W-:Y:S02]  /*14710*/  IADD3 R25, P3, PT, R14, R7, RZ ;  /* 0x000000070e197210 */ /* 0x002fe40007f7e0ff */
[----:B------:R-:W5:Y:S04]  /*14720*/  LDL.LU R14, [R1+0x24] ;  /* 0x00002400010e7983 */ /* 0x000f680000300800 */
[----:B------:R0:W-:Y:S04]  /*14730*/  STL [R1+0x46c8], R8 ;  /* 0x0046c80801007387 */ /* 0x0001e80000100800 */
[----:B------:R1:W-:Y:S01]  /*14740*/  STL [R1+0x46c0], R25 ;  /* 0x0046c01901007387 */ /* 0x0003e20000100800 */
[----:B0-----:R-:W-:Y:S01]  /*14750*/  IMAD.X R8, R24, 0x1, R5, P6 ;  /* 0x0000000118087824 */ /* 0x001fe200030e0605 */
[----:B-1----:R-:W-:-:S04]  /*14760*/  IADD3 R25, P6, PT, R23, R6, RZ ;  /* 0x0000000617197210 */ /* 0x002fc80007fde0ff */
[----:B------:R0:W-:Y:S04]  /*14770*/  STL [R1+0x46b4], R8 ;  /* 0x0046b40801007387 */ /* 0x0001e80000100800 */
[----:B------:R-:W-:Y:S01]  /*14780*/  STL [R1+0x46bc], R25 ;  /* 0x0046bc1901007387 */ /* 0x000fe20000100800 */
[----:B------:R-:W-:-:S03]  /*14790*/  IMAD.X R24, R16, 0x1, R4, P5 ;  /* 0x0000000110187824 */ /* 0x000fc600028e0604 */
[----:B------:R-:W5:Y:S01]  /*147a0*/  LDL.LU R28, [R1+0x1f0] ;  /* 0x0001f000011c7983 */ /* 0x000f620000300800 */
[----:B0-----:R-:W-:Y:S01]  /*147b0*/  IADD3 R8, P5, PT, R23, R7, RZ ;  /* 0x0000000717087210 */ /* 0x001fe20007fbe0ff */
[----:B------:R-:W-:Y:S02]  /*147c0*/  IMAD.X R23, R16, 0x1, R5, P2 ;  /* 0x0000000110177824 */ /* 0x000fe400010e0605 */
[----:B------:R-:W-:Y:S04]  /*147d0*/  STL [R1+0x46b8], R24 ;  /* 0x0046b81801007387 */ /* 0x000fe80000100800 */
[----:B------:R0:W-:Y:S04]  /*147e0*/  STL [R1+0x46b0], R8 ;  /* 0x0046b00801007387 */ /* 0x0001e80000100800 */
[----:B------:R-:W5:Y:S04]  /*147f0*/  LDL.LU R16, [R1+0x20] ;  /* 0x0000200001107983 */ /* 0x000f680000300800 */
[----:B------:R2:W-:Y:S01]  /*14800*/  STL [R1+0x46a4], R23 ;  /* 0x0046a41701007387 */ /* 0x0005e20000100800 */
[----:B0-----:R-:W-:-:S05]  /*14810*/  IADD3 R8, P2, PT, R21, R6, RZ ;  /* 0x0000000615087210 */ /* 0x001fca0007f5e0ff */
[----:B------:R0:W-:Y:S01]  /*14820*/  STL [R1+0x46ac], R8 ;  /* 0x0046ac0801007387 */ /* 0x0001e20000100800 */
[----:B--2---:R-:W-:Y:S01]  /*14830*/  IMAD.X R23, R22, 0x1, R4, P1 ;  /* 0x0000000116177824 */ /* 0x004fe200008e0604 */
[----:B------:R-:W-:-:S04]  /*14840*/  IADD3 R21, P1, PT, R21, R7, RZ ;  /* 0x0000000715157210 */ /* 0x000fc80007f3e0ff */
[----:B------:R-:W-:Y:S04]  /*14850*/  STL [R1+0x46a8], R23 ;  /* 0x0046a81701007387 */ /* 0x000fe80000100800 */
[----:B------:R-:W2:Y:S04]  /*14860*/  LDL.LU R27, [R1+0x1ec] ;  /* 0x0001ec00011b7983 */ /* 0x000ea80000300800 */
[----:B------:R3:W-:Y:S04]  /*14870*/  STL [R1+0x46a0], R21 ;  /* 0x0046a01501007387 */ /* 0x0007e80000100800 */
[----:B------:R-:W2:Y:S01]  /*14880*/  LDL.LU R26, [R1+0x1c] ;  /* 0x00001c00011a7983 */ /* 0x000ea20000300800 */
[----:B0-----:R-:W-:-:S05]  /*14890*/  IMAD.X R8, R22, 0x1, R5, P0 ;  /* 0x0000000116087824 */ /* 0x001fca00000e0605 */
[----:B------:R4:W-:Y:S04]  /*148a0*/  STL [R1+0x4694], R8 ;  /* 0x0046940801007387 */ /* 0x0009e80000100800 */
[----:B------:R-:W2:Y:S01]  /*148b0*/  LDL.LU R25, [R1+0x1e8] ;  /* 0x0001e80001197983 */ /* 0x000ea20000300800 */
[----:B---3--:R-:W-:-:S05]  /*148c0*/  IADD3 R21, P0, PT, R19, R6, RZ ;  /* 0x0000000613157210 */ /* 0x008fca0007f1e0ff */
[----:B------:R0:W-:Y:S04]  /*148d0*/  STL [R1+0x469c], R21 ;  /* 0x00469c1501007387 */ /* 0x0001e80000100800 */
[----:B------:R-:W3:Y:S01]  /*148e0*/  LDL.LU R24, [R1+0x18] ;  /* 0x0000180001187983 */ /* 0x000ee20000300800 */
[----:B----4-:R-:W-:-:S05]  /*148f0*/  IMAD.X R8, R20, 0x1, R4, P4 ;  /* 0x0000000114087824 */ /* 0x010fca00020e0604 */
[----:B------:R1:W-:Y:S01]  /*14900*/  STL [R1+0x4698], R8 ;  /* 0x0046980801007387 */ /* 0x0003e20000100800 */
[----:B0-----:R-:W-:-:S03]  /*14910*/  IADD3 R21, P4, PT, R19, R7, RZ ;  /* 0x0000000713157210 */ /* 0x001fc60007f9e0ff */
[----:B-1----:R-:W4:Y:S04]  /*14920*/  LDL.LU R8, [R1+0x1e4] ;  /* 0x0001e40001087983 */ /* 0x002f280000300800 */
[----:B------:R-:W-:Y:S01]  /*14930*/  STL [R1+0x4690], R21 ;  /* 0x0046901501007387 */ /* 0x000fe20000100800 */
[----:B------:R-:W-:-:S03]  /*14940*/  IMAD.X R19, R20, 0x1, R5, P3 ;  /* 0x0000000114137824 */ /* 0x000fc600018e0605 */
[----:B------:R-:W3:Y:S04]  /*14950*/  LDL.LU R23, [R1+0x14] ;  /* 0x0000140001177983 */ /* 0x000ee80000300800 */
[----:B------:R0:W-:Y:S01]  /*14960*/  STL [R1+0x4684], R19 ;  /* 0x0046841301007387 */ /* 0x0001e20000100800 */
[----:B------:R-:W-:-:S05]  /*14970*/  IADD3 R20, P3, PT, R17, R6, RZ ;  /* 0x0000000611147210 */ /* 0x000fca0007f7e0ff */
[----:B------:R1:W-:Y:S04]  /*14980*/  STL [R1+0x468c], R20 ;  /* 0x00468c1401007387 */ /* 0x0003e80000100800 */
[----:B------:R-:W4:Y:S01]  /*14990*/  LDL.LU R22, [R1+0x1e0] ;  /* 0x0001e00001167983 */ /* 0x000f220000300800 */
[----:B0-----:R-:W-:-:S05]  /*149a0*/  IMAD.X R19, R18, 0x1, R4, P6 ;  /* 0x0000000112137824 */ /* 0x001fca00030e0604 */
[----:B------:R0:W-:Y:S04]  /*149b0*/  STL [R1+0x4688], R19 ;  /* 0x0046881301007387 */ /* 0x0001e80000100800 */
[----:B------:R-:W4:Y:S01]  /*149c0*/  LDL.LU R21, [R1+0x10] ;  /* 0x0000100001157983 */ /* 0x000f220000300800 */
[----:B------:R-:W-:Y:S01]  /*149d0*/  IADD3 R17, P6, PT, R17, R7, RZ ;  /* 0x0000000711117210 */ /* 0x000fe20007fde0ff */
[----:B------:R-:W-:-:S04]  /*149e0*/  IMAD.X R18, R18, 0x1, R5, P5 ;  /* 0x0000000112127824 */ /* 0x000fc800028e0605 */
[----:B------:R5:W-:Y:S04]  /*149f0*/  STL [R1+0x4680], R17 ;  /* 0x0046801101007387 */ /* 0x000be80000100800 */
[----:B-1----:R-:W4:Y:S04]  /*14a00*/  LDL.LU R20, [R1+0x1dc] ;  /* 0x0001dc0001147983 */ /* 0x002f280000300800 */
[----:B------:R1:W-:Y:S04]  /*14a10*/  STL [R1+0x4674], R18 ;  /* 0x0046741201007387 */ /* 0x0003e80000100800 */
[----:B0-----:R-:W4:Y:S01]  /*14a20*/  LDL.LU R19, [R1+0xc] ;  /* 0x00000c0001137983 */ /* 0x001f220000300800 */
[----:B-----5:R-:W-:-:S05]  /*14a30*/  IADD3 R17, P5, PT, R15, R6, RZ ;  /* 0x000000060f117210 */ /* 0x020fca0007fbe0ff */
[----:B------:R0:W-:Y:S04]  /*14a40*/  STL [R1+0x467c], R17 ;  /* 0x00467c1101007387 */ /* 0x0001e80000100800 */
[----:B-1----:R-:W5:Y:S01]  /*14a50*/  LDL.LU R18, [R1+0x1d8] ;  /* 0x0001d80001127983 */ /* 0x002f620000300800 */
[----:B0-----:R-:W-:Y:S01]  /*14a60*/  IMAD.X R17, R14, 0x1, R4, P2 ;  /* 0x000000010e117824 */ /* 0x001fe200010e0604 */
[----:B------:R-:W-:-:S04]  /*14a70*/  IADD3 R15, P2, PT, R15, R7, RZ ;  /* 0x000000070f0f7210 */ /* 0x000fc80007f5e0ff */
[----:B------:R0:W-:Y:S04]  /*14a80*/  STL [R1+0x4678], R17 ;  /* 0x0046781101007387 */ /* 0x0001e80000100800 */
[----:B0-----:R-:W5:Y:S04]  /*14a90*/  LDL.LU R17, [R1+0x8] ;  /* 0x0000080001117983 */ /* 0x001f680000300800 */
[----:B------:R0:W-:Y:S02]  /*14aa0*/  STL [R1+0x4670], R15 ;  /* 0x0046700f01007387 */ /* 0x0001e40000100800 */
[----:B0-----:R-:W-:-:S02]  /*14ab0*/  IMAD.X R15, R14, 0x1, R5, P1 ;  /* 0x000000010e0f7824 */ /* 0x001fc400008e0605 */
[----:B------:R-:W5:Y:S04]  /*14ac0*/  LDL.LU R14, [R1+0x1d4] ;  /* 0x0001d400010e7983 */ /* 0x000f680000300800 */
[----:B------:R0:W-:Y:S04]  /*14ad0*/  STL [R1+0x4664], R15 ;  /* 0x0046640f01007387 */ /* 0x0001e80000100800 */
[----:B0-----:R-:W5:Y:S01]  /*14ae0*/  LDL.LU R15, [R1+0x4] ;  /* 0x00000400010f7983 */ /* 0x001f620000300800 */
[----:B------:R-:W-:-:S05]  /*14af0*/  IADD3 R29, P1, PT, R28, R6, RZ ;  /* 0x000000061c1d7210 */ /* 0x000fca0007f3e0ff */
[----:B------:R0:W-:Y:S02]  /*14b00*/  STL [R1+0x466c], R29 ;  /* 0x00466c1d01007387 */ /* 0x0001e40000100800 */
[----:B0-----:R-:W-:Y:S01]  /*14b10*/  IMAD.X R29, R16, 0x1, R4, P0 ;  /* 0x00000001101d7824 */ /* 0x001fe200000e0604 */
[----:B------:R-:W-:-:S04]  /*14b20*/  IADD3 R28, P0, PT, R28, R7, RZ ;  /* 0x000000071c1c7210 */ /* 0x000fc80007f1e0ff */
[----:B------:R0:W-:Y:S04]  /*14b30*/  STL [R1+0x4668], R29 ;  /* 0x0046681d01007387 */ /* 0x0001e80000100800 */
[----:B0-----:R-:W5:Y:S04]  /*14b40*/  LDL.LU R29, [R1+0x519c] ;  /* 0x00519c00011d7983 */ /* 0x001f680000300800 */
[----:B------:R0:W-:Y:S02]  /*14b50*/  STL [R1+0x4660], R28 ;  /* 0x0046601c01007387 */ /* 0x0001e40000100800 */
[----:B0-----:R-:W-:-:S02]  /*14b60*/  IMAD.X R28, R16, 0x1, R5, P4 ;  /* 0x00000001101c7824 */ /* 0x001fc400020e0605 */
[----:B------:R-:W5:Y:S04]  /*14b70*/  LDL.LU R16, [R1] ;  /* 0x0000000001107983 */ /* 0x000f680000300800 */
[----:B------:R2:W-:Y:S02]  /*14b80*/  STL [R1+0x4654], R28 ;  /* 0x0046541c01007387 */ /* 0x0005e40000100800 */
[----:B--2---:R-:W-:-:S05]  /*14b90*/  IADD3 R28, P4, PT, R27, R6, RZ ;  /* 0x000000061b1c7210 */ /* 0x004fca0007f9e0ff */
[----:B------:R0:W-:Y:S02]  /*14ba0*/  STL [R1+0x465c], R28 ;  /* 0x00465c1c01007387 */ /* 0x0001e40000100800 */
[C---:B0-----:R-:W-:Y:S01]  /*14bb0*/  IMAD.X R28, R26.reuse, 0x1, R4, P3 ;  /* 0x000000011a1c7824 */ /* 0x041fe200018e0604 */
[----:B------:R-:W-:Y:S01]  /*14bc0*/  IADD3 R27, P3, PT, R27, R7, RZ ;  /* 0x000000071b1b7210 */ /* 0x000fe20007f7e0ff */
[----:B------:R-:W-:-:S03]  /*14bd0*/  IMAD.X R26, R26, 0x1, R5, P6 ;  /* 0x000000011a1a7824 */ /* 0x000fc600030e0605 */
[----:B------:R0:W-:Y:S04]  /*14be0*/  STL [R1+0x4658], R28 ;  /* 0x0046581c01007387 */ /* 0x0001e80000100800 */
[----:B0-----:R-:W2:Y:S04]  /*14bf0*/  LDL.LU R28, [R1+0x5198] ;  /* 0x00519800011c7983 */ /* 0x001ea80000300800 */
[----:B------:R0:W-:Y:S04]  /*14c00*/  STL [R1+0x4650], R27 ;  /* 0x0046501b01007387 */ /* 0x0001e80000100800 */
[----:B0-----:R-:W2:Y:S04]  /*14c10*/  LDL.LU R27, [R1+0x5194] ;  /* 0x00519400011b7983 */ /* 0x001ea80000300800 */
[----:B------:R0:W-:Y:S02]  /*14c20*/  STL [R1+0x4644], R26 ;  /* 0x0046441a01007387 */ /* 0x0001e40000100800 */
[----:B0-----:R-:W-:-:S05]  /*14c30*/  IADD3 R26, P6, PT, R25, R6, RZ ;  /* 0x00000006191a7210 */ /* 0x001fca0007fde0ff */
[----:B------:R3:W-:Y:S02]  /*14c40*/  STL [R1+0x464c], R26 ;  /* 0x00464c1a01007387 */ /* 0x0007e40000100800 */
[C---:B---3--:R-:W-:Y:S01]  /*14c50*/  IMAD.X R26, R24.reuse, 0x1, R4, P5 ;  /* 0x00000001181a7824 */ /* 0x048fe200028e0604 */
[----:B------:R-:W-:Y:S01]  /*14c60*/  IADD3 R25, P5, PT, R25, R7, RZ ;  /* 0x0000000719197210 */ /* 0x000fe20007fbe0ff */
[----:B------:R-:W-:-:S03]  /*14c70*/  IMAD.X R24, R24, 0x1, R5, P2 ;  /* 0x0000000118187824 */ /* 0x000fc600010e0605 */
[----:B------:R0:W-:Y:S04]  /*14c80*/  STL [R1+0x4648], R26 ;  /* 0x0046481a01007387 */ /* 0x0001e80000100800 */
[----:B0-----:R-:W3:Y:S04]  /*14c90*/  LDL.LU R26, [R1+0x5190] ;  /* 0x00519000011a7983 */ /* 0x001ee80000300800 */
[----:B------:R0:W-:Y:S04]  /*14ca0*/  STL [R1+0x4640], R25 ;  /* 0x0046401901007387 */ /* 0x0001e80000100800 */
[----:B0-----:R-:W2:Y:S04]  /*14cb0*/  LDL.LU R25, [R1+0x518c] ;  /* 0x00518c0001197983 */ /* 0x001ea80000300800 */
[----:B------:R4:W-:Y:S02]  /*14cc0*/  STL [R1+0x4634], R24 ;  /* 0x0046341801007387 */ /* 0x0009e40000100800 */
[----:B----4-:R-:W-:-:S05]  /*14cd0*/  IADD3 R24, P2, PT, R8, R6, RZ ;  /* 0x0000000608187210 */ /* 0x010fca0007f5e0ff */
[----:B------:R0:W-:Y:S02]  /*14ce0*/  STL [R1+0x463c], R24 ;  /* 0x00463c1801007387 */ /* 0x0001e40000100800 */
[C---:B0-----:R-:W-:Y:S01]  /*14cf0*/  IMAD.X R24, R23.reuse, 0x1, R4, P1 ;  /* 0x0000000117187824 */ /* 0x041fe200008e0604 */
[----:B------:R-:W-:Y:S01]  /*14d00*/  IADD3 R8, P1, PT, R8, R7, RZ ;  /* 0x0000000708087210 */ /* 0x000fe20007f3e0ff */
[----:B------:R-:W-:-:S03]  /*14d10*/  IMAD.X R23, R23, 0x1, R5, P0 ;  /* 0x0000000117177824 */ /* 0x000fc600000e0605 */
[----:B------:R0:W-:Y:S04]  /*14d20*/  STL [R1+0x4638], R24 ;  /* 0x0046381801007387 */ /* 0x0001e80000100800 */
[----:B0-----:R-:W4:Y:S04]  /*14d30*/  LDL.LU R24, [R1+0x5188] ;  /* 0x0051880001187983 */ /* 0x001f280000300800 */
[----:B------:R0:W-:Y:S04]  /*14d40*/  STL [R1+0x4630], R8 ;  /* 0x0046300801007387 */ /* 0x0001e80000100800 */
[----:B0-----:R-:W2:Y:S04]  /*14d50*/  LDL.LU R8, [R1+0x1c4] ;  /* 0x0001c40001087983 */ /* 0x001ea80000300800 */
[----:B------:R0:W-:Y:S02]  /*14d60*/  STL [R1+0x4624], R23 ;  /* 0x0046241701007387 */ /* 0x0001e40000100800 */
[----:B0-----:R-:W-:-:S05]  /*14d70*/  IADD3 R23, P0, PT, R22, R6, RZ ;  /* 0x0000000616177210 */ /* 0x001fca0007f1e0ff */
        /* <DEDUP_REMOVED lines=19> */
[----:B-----5:R-:W-:-:S05]  /*14eb0*/  IADD3 R19, P5, PT, R18, R6, RZ ;  /* 0x0000000612137210 */ /* 0x020fca0007fbe0ff */
[----:B------:R0:W-:Y:S02]  /*14ec0*/  STL [R1+0x460c], R19 ;  /* 0x00460c1301007387 */ /* 0x0001e40000100800 */
[C---:B0-----:R-:W-:Y:S01]  /*14ed0*/  IMAD.X R19, R17.reuse, 0x1, R4, P2 ;  /* 0x0000000111137824 */ /* 0x041fe200010e0604 */
[----:B------:R-:W-:Y:S01]  /*14ee0*/  IADD3 R18, P2, PT, R18, R7, RZ ;  /* 0x0000000712127210 */ /* 0x000fe20007f5e0ff */
[----:B------:R-:W-:-:S03]  /*14ef0*/  IMAD.X R17, R17, 0x1, R5, P1 ;  /* 0x0000000111117824 */ /* 0x000fc600008e0605 */
[----:B------:R0:W-:Y:S04]  /*14f00*/  STL [R1+0x4608], R19 ;  /* 0x0046081301007387 */ /* 0x0001e80000100800 */
[----:B0-----:R-:W5:Y:S04]  /*14f10*/  LDL.LU R19, [R1+0x5174] ;  /* 0x0051740001137983 */ /* 0x001f680000300800 */
[----:B------:R0:W-:Y:S04]  /*14f20*/  STL [R1+0x4600], R18 ;  /* 0x0046001201007387 */ /* 0x0001e80000100800 */
[----:B0-----:R-:W2:Y:S04]  /*14f30*/  LDL.LU R18, [R1+0x5170] ;  /* 0x0051700001127983 */ /* 0x001ea80000300800 */
[----:B------:R0:W-:Y:S02]  /*14f40*/  STL [R1+0x45f4], R17 ;  /* 0x0045f41101007387 */ /* 0x0001e40000100800 */
[----:B0-----:R-:W-:-:S05]  /*14f50*/  IADD3 R17, P1, PT, R14, R6, RZ ;  /* 0x000000060e117210 */ /* 0x001fca0007f3e0ff */
[----:B------:R0:W-:Y:S02]  /*14f60*/  STL [R1+0x45fc], R17 ;  /* 0x0045fc1101007387 */ /* 0x0001e40000100800 */
[----:B0-----:R-:W-:Y:S01]  /*14f70*/  IMAD.X R17, R15, 0x1, R4, P0 ;  /* 0x000000010f117824 */ /* 0x001fe200000e0604 */
[----:B------:R-:W-:-:S04]  /*14f80*/  IADD3 R14, P0, PT, R14, R7, RZ ;  /* 0x000000070e0e7210 */ /* 0x000fc80007f1e0ff */
[----:B------:R0:W-:Y:S04]  /*14f90*/  STL [R1+0x45f8], R17 ;  /* 0x0045f81101007387 */ /* 0x0001e80000100800 */
[----:B0-----:R-:W2:Y:S04]  /*14fa0*/  LDL.LU R17, [R1+0x516c] ;  /* 0x00516c0001117983 */ /* 0x001ea80000300800 */
[----:B------:R0:W-:Y:S04]  /*14fb0*/  STL [R1+0x45f0], R14 ;  /* 0x0045f00e01007387 */ /* 0x0001e80000100800 */
[----:B0-----:R-:W2:Y:S01]  /*14fc0*/  LDL.LU R14, [R1+0x5168] ;  /* 0x00516800010e7983 */ /* 0x001ea20000300800 */
[----:B------:R-:W-:-:S05]  /*14fd0*/  IMAD.X R15, R15, 0x1, R5, P4 ;  /* 0x000000010f0f7824 */ /* 0x000fca00020e0605 */
[----:B------:R2:W-:Y:S02]  /*14fe0*/  STL [R1+0x45e4], R15 ;  /* 0x0045e40f01007387 */ /* 0x0005e40000100800 */
[----:B--2---:R-:W-:-:S05]  /*14ff0*/  IADD3 R15, P4, PT, R14, R6, RZ ;  /* 0x000000060e0f7210 */ /* 0x004fca0007f9e0ff */
[----:B------:R0:W-:Y:S02]  /*15000*/  STL [R1+0x45ec], R15 ;  /* 0x0045ec0f01007387 */ /* 0x0001e40000100800 */
[----:B0-----:R-:W-:Y:S01]  /*15010*/  IMAD.X R15, R16, 0x1, R4, P3 ;  /* 0x00000001100f7824 */ /* 0x001fe200018e0604 */
[----:B------:R-:W-:-:S04]  /*15020*/  IADD3 R14, P3, PT, R14, R7, RZ ;  /* 0x000000070e0e7210 */ /* 0x000fc80007f7e0ff */
[----:B------:R0:W-:Y:S04]  /*15030*/  STL [R1+0x45e8], R15 ;  /* 0x0045e80f01007387 */ /* 0x0001e80000100800 */
[----:B0-----:R-:W2:Y:S04]  /*15040*/  LDL.LU R15, [R1+0x5164] ;  /* 0x00516400010f7983 */ /* 0x001ea80000300800 */
[----:B------:R0:W-:Y:S04]  /*15050*/  STL [R1+0x45e0], R14 ;  /* 0x0045e00e01007387 */ /* 0x0001e80000100800 */
[----:B0-----:R-:W3:Y:S01]  /*15060*/  LDL.LU R14, [R1+0x5160] ;  /* 0x00516000010e7983 */ /* 0x001ee20000300800 */
[----:B------:R-:W-:-:S05]  /*15070*/  IMAD.X R16, R16, 0x1, R5, P6 ;  /* 0x0000000110107824 */ /* 0x000fca00030e0605 */
[----:B------:R2:W-:Y:S02]  /*15080*/  STL [R1+0x45d4], R16 ;  /* 0x0045d41001007387 */ /* 0x0005e40000100800 */
[----:B--2---:R-:W-:-:S05]  /*15090*/  IADD3 R16, P6, PT, R15, R6, RZ ;  /* 0x000000060f107210 */ /* 0x004fca0007fde0ff */
[----:B------:R3:W-:Y:S02]  /*150a0*/  STL [R1+0x45dc], R16 ;  /* 0x0045dc1001007387 */ /* 0x0007e40000100800 */
[----:B---3--:R-:W-:Y:S01]  /*150b0*/  IMAD.X R16, R14, 0x1, R4, P5 ;  /* 0x000000010e107824 */ /* 0x008fe200028e0604 */
[----:B------:R-:W-:-:S04]  /*150c0*/  IADD3 R15, P5, PT, R15, R7, RZ ;  /* 0x000000070f0f7210 */ /* 0x000fc80007fbe0ff */
[----:B------:R0:W-:Y:S04]  /*150d0*/  STL [R1+0x45d8], R16 ;  /* 0x0045d81001007387 */ /* 0x0001e80000100800 */
[----:B0-----:R-:W2:Y:S04]  /*150e0*/  LDL.LU R16, [R1+0x515c] ;  /* 0x00515c0001107983 */ /* 0x001ea80000300800 */
[----:B------:R0:W-:Y:S04]  /*150f0*/  STL [R1+0x45d0], R15 ;  /* 0x0045d00f01007387 */ /* 0x0001e80000100800 */
[----:B0-----:R-:W3:Y:S01]  /*15100*/  LDL.LU R15, [R1+0x5158] ;  /* 0x00515800010f7983 */ /* 0x001ee20000300800 */
[----:B------:R-:W-:-:S05]  /*15110*/  IMAD.X R14, R14, 0x1, R5, P2 ;  /* 0x000000010e0e7824 */ /* 0x000fca00010e0605 */
[----:B------:R0:W-:Y:S02]  /*15120*/  STL [R1+0x45c4], R14 ;  /* 0x0045c40e01007387 */ /* 0x0001e40000100800 */
[----:B0-----:R-:W-:-:S05]  /*15130*/  IADD3 R14, P2, PT, R17, R6, RZ ;  /* 0x00000006110e7210 */ /* 0x001fca0007f5e0ff */
[----:B------:R3:W-:Y:S02]  /*15140*/  STL [R1+0x45cc], R14 ;  /* 0x0045cc0e01007387 */ /* 0x0007e40000100800 */
[----:B---3--:R-:W-:Y:S01]  /*15150*/  IMAD.X R14, R15, 0x1, R4, P1 ;  /* 0x000000010f0e7824 */ /* 0x008fe200008e0604 */
[----:B------:R-:W-:-:S04]  /*15160*/  IADD3 R17, P1, PT, R17, R7, RZ ;  /* 0x0000000711117210 */ /* 0x000fc80007f3e0ff */
[----:B------:R0:W-:Y:S04]  /*15170*/  STL [R1+0x45c8], R14 ;  /* 0x0045c80e01007387 */ /* 0x0001e80000100800 */
[----:B0-----:R-:W3:Y:S04]  /*15180*/  LDL.LU R14, [R1+0x1ac] ;  /* 0x0001ac00010e7983 */ /* 0x001ee80000300800 */
[----:B------:R0:W-:Y:S02]  /*15190*/  STL [R1+0x45c0], R17 ;  /* 0x0045c01101007387 */ /* 0x0001e40000100800 */
[----:B0-----:R-:W-:-:S02]  /*151a0*/  IMAD.X R17, R15, 0x1, R5, P0 ;  /* 0x000000010f117824 */ /* 0x001fc400000e0605 */
[----:B------:R-:W3:Y:S04]  /*151b0*/  LDL.LU R15, [R1+0x1b0] ;  /* 0x0001b000010f7983 */ /* 0x000ee80000300800 */
[----:B------:R0:W-:Y:S02]  /*151c0*/  STL [R1+0x45b4], R17 ;  /* 0x0045b41101007387 */ /* 0x0001e40000100800 */
[----:B0-----:R-:W-:-:S05]  /*151d0*/  IADD3 R17, P0, PT, R8, R6, RZ ;  /* 0x0000000608117210 */ /* 0x001fca0007f1e0ff */
[----:B------:R2:W-:Y:S02]  /*151e0*/  STL [R1+0x45bc], R17 ;  /* 0x0045bc1101007387 */ /* 0x0005e40000100800 */
[----:B--2---:R-:W-:-:S05]  /*151f0*/  IMAD.X R17, R16, 0x1, R4, P4 ;  /* 0x0000000110117824 */ /* 0x004fca00020e0604 */
[----:B------:R0:W-:Y:S04]  /*15200*/  STL [R1+0x45b8], R17 ;  /* 0x0045b81101007387 */ /* 0x0001e80000100800 */
[----:B0-----:R-:W2:Y:S01]  /*15210*/  LDL.LU R17, [R1+0x5154] ;  /* 0x0051540001117983 */ /* 0x001ea20000300800 */
[----:B------:R-:W-:-:S05]  /*15220*/  IADD3 R8, P4, PT, R8, R7, RZ ;  /* 0x0000000708087210 */ /* 0x000fca0007f9e0ff */
[----:B------:R0:W-:Y:S02]  /*15230*/  STL [R1+0x45b0], R8 ;  /* 0x0045b00801007387 */ /* 0x0001e40000100800 */
[----:B0-----:R-:W-:Y:S02]  /*15240*/  IMAD.X R8, R16, 0x1, R5, P3 ;  /* 0x0000000110087824 */ /* 0x001fe400018e0605 */
[----:B------:R-:W3:Y:S04]  /*15250*/  LDL.LU R16, [R1+0x1b4] ;  /* 0x0001b40001107983 */ /* 0x000ee80000300800 */
[----:B------:R5:W-:Y:S02]  /*15260*/  STL [R1+0x45a4], R8 ;  /* 0x0045a40801007387 */ /* 0x000be40000100800 */
[----:B-----5:R-:W-:-:S05]  /*15270*/  IADD3 R8, P3, PT, R19, R6, RZ ;  /* 0x0000000613087210 */ /* 0x020fca0007f7e0ff */
[----:B------:R2:W-:Y:S02]  /*15280*/  STL [R1+0x45ac], R8 ;  /* 0x0045ac0801007387 */ /* 0x0005e40000100800 */
[----:B--2---:R-:W-:Y:S01]  /*15290*/  IMAD.X R8, R17, 0x1, R4, P6 ;  /* 0x0000000111087824 */ /* 0x004fe200030e0604 */
[----:B------:R-:W-:-:S04]  /*152a0*/  IADD3 R19, P6, PT, R19, R7, RZ ;  /* 0x0000000713137210 */ /* 0x000fc80007fde0ff */
[----:B------:R0:W-:Y:S04]  /*152b0*/  STL [R1+0x45a8], R8 ;  /* 0x0045a80801007387 */ /* 0x0001e80000100800 */
[----:B0-----:R-:W2:Y:S04]  /*152c0*/  LDL.LU R8, [R1+0x1a4] ;  /* 0x0001a40001087983 */ /* 0x001ea80000300800 */
[----:B------:R0:W-:Y:S02]  /*152d0*/  STL [R1+0x45a0], R19 ;  /* 0x0045a01301007387 */ /* 0x0001e40000100800 */
[----:B0-----:R-:W-:-:S02]  /*152e0*/  IMAD.X R19, R17, 0x1, R5, P5 ;  /* 0x0000000111137824 */ /* 0x001fc400028e0605 */
[----:B------:R-:W5:Y:S04]  /*152f0*/  LDL.LU R17, [R1+0x1bc] ;  /* 0x0001bc0001117983 */ /* 0x000f680000300800 */
[----:B------:R5:W-:Y:S02]  /*15300*/  STL [R1+0x4594], R19 ;  /* 0x0045941301007387 */ /* 0x000be40000100800 */
[----:B-----5:R-:W-:-:S05]  /*15310*/  IADD3 R19, P5, PT, R17, R6, RZ ;  /* 0x0000000611137210 */ /* 0x020fca0007fbe0ff */
[----:B------:R0:W-:Y:S02]  /*15320*/  STL [R1+0x459c], R19 ;  /* 0x00459c1301007387 */ /* 0x0001e40000100800 */
[----:B0-----:R-:W-:-:S05]  /*15330*/  IMAD.X R19, R18, 0x1, R4, P2 ;  /* 0x0000000112137824 */ /* 0x001fca00010e0604 */
[----:B------:R0:W-:Y:S04]  /*15340*/  STL [R1+0x4598], R19 ;  /* 0x0045981301007387 */ /* 0x0001e80000100800 */
[----:B0-----:R-:W5:Y:S01]  /*15350*/  LDL.LU R19, [R1+0x5150] ;  /* 0x0051500001137983 */ /* 0x001f620000300800 */
[----:B------:R-:W-:-:S05]  /*15360*/  IADD3 R17, P2, PT, R17, R7, RZ ;  /* 0x0000000711117210 */ /* 0x000fca0007f5e0ff */
[----:B------:R0:W-:Y:S02]  /*15370*/  STL [R1+0x4590], R17 ;  /* 0x0045901101007387 */ /* 0x0001e40000100800 */
[----:B0-----:R-:W-:Y:S02]  /*15380*/  IMAD.X R17, R18, 0x1, R5, P1 ;  /* 0x0000000112117824 */ /* 0x001fe400008e0605 */
[----:B------:R-:W2:Y:S04]  /*15390*/  LDL.LU R18, [R1+0x1a0] ;  /* 0x0001a00001127983 */ /* 0x000ea80000300800 */
[----:B------:R0:W-:Y:S02]  /*153a0*/  STL [R1+0x4584], R17 ;  /* 0x0045841101007387 */ /* 0x0001e40000100800 */
[----:B0-----:R-:W-:-:S05]  /*153b0*/  IADD3 R17, P1, PT, R21, R6, RZ ;  /* 0x0000000615117210 */ /* 0x001fca0007f3e0ff */
[----:B------:R5:W-:Y:S02]  /*153c0*/  STL [R1+0x458c], R17 ;  /* 0x00458c1101007387 */ /* 0x000be40000100800 */
[----:B-----5:R-:W-:-:S05]  /*153d0*/  IMAD.X R17, R19, 0x1, R4, P0 ;  /* 0x0000000113117824 */ /* 0x020fca00000e0604 */
[----:B------:R0:W-:Y:S02]  /*153e0*/  STL [R1+0x4588], R17 ;  /* 0x0045881101007387 */ /* 0x0001e40000100800 */
[----:B0-----:R-:W-:Y:S01]  /*153f0*/  IADD3 R17, P0, PT, R21, R7, RZ ;  /* 0x0000000715117210 */ /* 0x001fe20007f1e0ff */
[----:B------:R-:W-:Y:S02]  /*15400*/  IMAD.X R21, R19, 0x1, R5, P4 ;  /* 0x0000000113157824 */ /* 0x000fe400020e0605 */
[----:B------:R-:W5:Y:S04]  /*15410*/  LDL.LU R19, [R1+0x1a8] ;  /* 0x0001a80001137983 */ /* 0x000f680000300800 */
[----:B------:R0:W-:Y:S04]  /*15420*/  STL [R1+0x4580], R17 ;  /* 0x0045801101007387 */ /* 0x0001e80000100800 */
[----:B0-----:R-:W2:Y:S04]  /*15430*/  LDL.LU R17, [R1+0x190] ;  /* 0x0001900001117983 */ /* 0x001ea80000300800 */
[----:B------:R3:W-:Y:S02]  /*15440*/  STL [R1+0x4574], R21 ;  /* 0x0045741501007387 */ /* 0x0007e40000100800 */
[----:B---3--:R-:W-:-:S05]  /*15450*/  IADD3 R21, P4, PT, R16, R6, RZ ;  /* 0x0000000610157210 */ /* 0x008fca0007f9e0ff */
[----:B------:R0:W-:Y:S02]  /*15460*/  STL [R1+0x457c], R21 ;  /* 0x00457c1501007387 */ /* 0x0001e40000100800 */
[----:B0-----:R-:W-:-:S05]  /*15470*/  IMAD.X R21, R20, 0x1, R4, P3 ;  /* 0x0000000114157824 */ /* 0x001fca00018e0604 */
[----:B------:R0:W-:Y:S04]  /*15480*/  STL [R1+0x4578], R21 ;  /* 0x0045781501007387 */ /* 0x0001e80000100800 */
[----:B0-----:R-:W3:Y:S01]  /*15490*/  LDL.LU R21, [R1+0x514c] ;  /* 0x00514c0001157983 */ /* 0x001ee20000300800 */
[----:B------:R-:W-:Y:S01]  /*154a0*/  IADD3 R16, P3, PT, R16, R7, RZ ;  /* 0x0000000710107210 */ /* 0x000fe20007f7e0ff */
[----:B------:R-:W-:-:S04]  /*154b0*/  IMAD.X R20, R20, 0x1, R5, P6 ;  /* 0x0000000114147824 */ /* 0x000fc800030e0605 */
[----:B------:R0:W-:Y:S04]  /*154c0*/  STL [R1+0x4570], R16 ;  /* 0x0045701001007387 */ /* 0x0001e80000100800 */
[----:B0-----:R-:W2:Y:S04]  /*154d0*/  LDL.LU R16, [R1+0x174] ;  /* 0x0001740001107983 */ /* 0x001ea80000300800 */
[----:B------:R0:W-:Y:S02]  /*154e0*/  STL [R1+0x4564], R20 ;  /* 0x0045641401007387 */ /* 0x0001e40000100800 */
[----:B0-----:R-:W-:-:S05]  /*154f0*/  IADD3 R20, P6, PT, R15, R6, RZ ;  /* 0x000000060f147210 */ /* 0x001fca0007fde0ff */
[----:B------:R3:W-:Y:S02]  /*15500*/  STL [R1+0x456c], R20 ;  /* 0x00456c1401007387 */ /* 0x0007e40000100800 */
[----:B---3--:R-:W-:Y:S01]  /*15510*/  IMAD.X R20, R21, 0x1, R4, P5 ;  /* 0x0000000115147824 */ /* 0x008fe200028e0604 */
[----:B------:R-:W-:Y:S01]  /*15520*/  IADD3 R15, P5, PT, R15, R7, RZ ;  /* 0x000000070f0f7210 */ /* 0x000fe20007fbe0ff */
[----:B------:R-:W-:-:S03]  /*15530*/  IMAD.X R21, R21, 0x1, R5, P2 ;  /* 0x0000000115157824 */ /* 0x000fc600010e0605 */
[----:B------:R0:W-:Y:S04]  /*15540*/  STL [R1+0x4568], R20 ;  /* 0x0045681401007387 */ /* 0x0001e80000100800 */
[----:B------:R1:W-:Y:S01]  /*15550*/  STL [R1+0x4560], R15 ;  /* 0x0045600f01007387 */ /* 0x0003e20000100800 */
[----:B0-----:R-:W-:-:S03]  /*15560*/  IADD3 R20, P2, PT, R14, R6, RZ ;  /* 0x000000060e147210 */ /* 0x001fc60007f5e0ff */
[----:B-1----:R-:W3:Y:S04]  /*15570*/  LDL.LU R15, [R1+0x160] ;  /* 0x00016000010f7983 */ /* 0x002ee80000300800 */
[----:B------:R0:W-:Y:S04]  /*15580*/  STL [R1+0x4554], R21 ;  /* 0x0045541501007387 */ /* 0x0001e80000100800 */
[----:B------:R1:W-:Y:S01]  /*15590*/  STL [R1+0x455c], R20 ;  /* 0x00455c1401007387 */ /* 0x0003e20000100800 */
[----:B0-----:R-:W-:Y:S01]  /*155a0*/  IMAD.X R21, R22, 0x1, R4, P1 ;  /* 0x0000000116157824 */ /* 0x001fe200008e0604 */
[----:B-1----:R-:W-:Y:S01]  /*155b0*/  IADD3 R20, P1, PT, R14, R7, RZ ;  /* 0x000000070e147210 */ /* 0x002fe20007f3e0ff */
[----:B------:R-:W-:-:S03]  /*155c0*/  IMAD.X R14, R22, 0x1, R5, P0 ;  /* 0x00000001160e7824 */ /* 0x000fc600000e0605 */
[----:B------:R-:W-:Y:S04]  /*155d0*/  STL [R1+0x4558], R21 ;  /* 0x0045581501007387 */ /* 0x000fe80000100800 */
[----:B------:R-:W-:Y:S04]  /*155e0*/  STL [R1+0x4550], R20 ;  /* 0x0045501401007387 */ /* 0x000fe80000100800 */
[----:B------:R0:W-:Y:S04]  /*155f0*/  STL [R1+0x4544], R14 ;  /* 0x0045440e01007387 */ /* 0x0001e80000100800 */
[----:B0-----:R-:W3:Y:S01]  /*15600*/  LDL.LU R14, [R1+0x140] ;  /* 0x00014000010e7983 */ /* 0x001ee20000300800 */
[----:B-----5:R-:W-:Y:S01]  /*15610*/  IADD3 R21, P0, PT, R19, R6, RZ ;  /* 0x0000000613157210 */ /* 0x020fe20007f1e0ff */
[----:B------:R-:W-:Y:S01]  /*15620*/  IMAD.X R20, R23, 0x1, R4, P4 ;  /* 0x0000000117147824 */ /* 0x000fe200020e0604 */
[----:B------:R-:W-:-:S03]  /*15630*/  IADD3 R19, P4, PT, R19, R7, RZ ;  /* 0x0000000713137210 */ /* 0x000fc60007f9e0ff */
[----:B------:R0:W-:Y:S04]  /*15640*/  STL [R1+0x454c], R21 ;  /* 0x00454c1501007387 */ /* 0x0001e80000100800 */
[----:B------:R2:W-:Y:S01]  /*15650*/  STL [R1+0x4548], R20 ;  /* 0x0045481401007387 */ /* 0x0005e20000100800 */
[----:B0-----:R-:W-:-:S03]  /*15660*/  IMAD.X R21, R23, 0x1, R5, P3 ;  /* 0x0000000117157824 */ /* 0x001fc600018e0605 */
[----:B------:R4:W-:Y:S01]  /*15670*/  STL [R1+0x4540], R19 ;  /* 0x0045401301007387 */ /* 0x0009e20000100800 */
[----:B--2---:R-:W-:-:S03]  /*15680*/  IADD3 R20, P3, PT, R8, R6, RZ ;  /* 0x0000000608147210 */ /* 0x004fc60007f7e0ff */
[----:B------:R-:W-:Y:S04]  /*15690*/  STL [R1+0x4534], R21 ;  /* 0x0045341501007387 */ /* 0x000fe80000100800 */
[----:B------:R0:W-:Y:S01]  /*156a0*/  STL [R1+0x453c], R20 ;  /* 0x00453c1401007387 */ /* 0x0001e20000100800 */
[----:B----4-:R-:W-:Y:S01]  /*156b0*/  IMAD.X R19, R24, 0x1, R4, P6 ;  /* 0x0000000118137824 */ /* 0x010fe200030e0604 */
[----:B------:R-:W-:Y:S02]  /*156c0*/  IADD3 R8, P6, PT, R8, R7, RZ ;  /* 0x0000000708087210 */ /* 0x000fe40007fde0ff */
[----:B------:R-:W2:Y:S04]  /*156d0*/  LDL.LU R22, [R1+0x130] ;  /* 0x0001300001167983 */ /* 0x000ea80000300800 */
[----:B------:R-:W-:Y:S04]  /*156e0*/  STL [R1+0x4538], R19 ;  /* 0x0045381301007387 */ /* 0x000fe80000100800 */
[----:B------:R1:W-:Y:S01]  /*156f0*/  STL [R1+0x4530], R8 ;  /* 0x0045300801007387 */ /* 0x0003e20000100800 */
[----:B0-----:R-:W-:-:S03]  /*15700*/  IMAD.X R20, R24, 0x1, R5, P5 ;  /* 0x0000000118147824 */ /* 0x001fc600028e0605 */
[----:B-1----:R-:W4:Y:S01]  /*15710*/  LDL.LU R8, [R1+0x348] ;  /* 0x0003480001087983 */ /* 0x002f220000300800 */
[----:B------:R-:W-:-:S03]  /*15720*/  IADD3 R19, P5, PT, R18, R6, RZ ;  /* 0x0000000612137210 */ /* 0x000fc60007fbe0ff */
[----:B------:R0:W-:Y:S04]  /*15730*/  STL [R1+0x4524], R20 ;  /* 0x0045241401007387 */ /* 0x0001e80000100800 */
[----:B------:R1:W-:Y:S01]  /*15740*/  STL [R1+0x452c], R19 ;  /* 0x00452c1301007387 */ /* 0x0003e20000100800 */
[C---:B0-----:R-:W-:Y:S01]  /*15750*/  IMAD.X R20, R25.reuse, 0x1, R4, P2 ;  /* 0x0000000119147824 */ /* 0x041fe200010e0604 */
[----:B------:R-:W-:Y:S01]  /*15760*/  IADD3 R18, P2, PT, R18, R7, RZ ;  /* 0x0000000712127210 */ /* 0x000fe20007f5e0ff */
[----:B-1----:R-:W-:-:S03]  /*15770*/  IMAD.X R19, R25, 0x1, R5, P1 ;  /* 0x0000000119137824 */ /* 0x002fc600008e0605 */
[----:B------:R0:W-:Y:S04]  /*15780*/  STL [R1+0x4528], R20 ;  /* 0x0045281401007387 */ /* 0x0001e80000100800 */
[----:B------:R-:W5:Y:S04]  /*15790*/  LDL.LU R21, [R1+0x114] ;  /* 0x0001140001157983 */ /* 0x000f680000300800 */
[----:B------:R1:W-:Y:S01]  /*157a0*/  STL [R1+0x4520], R18 ;  /* 0x0045201201007387 */ /* 0x0003e20000100800 */
[----:B------:R-:W-:-:S03]  /*157b0*/  IMAD.X R23, R26, 0x1, R4, P0 ;  /* 0x000000011a177824 */ /* 0x000fc600000e0604 */
[----:B------:R1:W-:Y:S04]  /*157c0*/  STL [R1+0x4514], R19 ;  /* 0x0045141301007387 */ /* 0x0003e80000100800 */
[----:B0-----:R-:W5:Y:S01]  /*157d0*/  LDL.LU R20, [R1+0x34c] ;  /* 0x00034c0001147983 */ /* 0x001f620000300800 */
[C---:B-1----:R-:W-:Y:S02]  /*157e0*/  IADD3 R18, P1, PT, R17.reuse, R6, RZ ;  /* 0x0000000611127210 */ /* 0x042fe40007f3e0ff */
[----:B------:R-:W-:-:S03]  /*157f0*/  IADD3 R19, P0, PT, R17, R7, RZ ;  /* 0x0000000711137210 */ /* 0x000fc60007f1e0ff */
[----:B------:R0:W-:Y:S04]  /*15800*/  STL [R1+0x451c], R18 ;  /* 0x00451c1201007387 */ /* 0x0001e80000100800 */
[----:B------:R-:W-:Y:S01]  /*15810*/  STL [R1+0x4518], R23 ;  /* 0x0045181701007387 */ /* 0x000fe20000100800 */
[--C-:B0-----:R-:W-:Y:S01]  /*15820*/  IMAD.X R18, R26, 0x1, R5.reuse, P4 ;  /* 0x000000011a127824 */ /* 0x101fe200020e0605 */
[----:B------:R-:W-:Y:S02]  /*15830*/  IADD3 R17, P4, PT, R16, R6, RZ ;  /* 0x0000000610117210 */ /* 0x000fe40007f9e0ff */
[----:B------:R0:W-:Y:S04]  /*15840*/  STL [R1+0x4510], R19 ;  /* 0x0045101301007387 */ /* 0x0001e80000100800 */
[----:B0-----:R-:W5:Y:S04]  /*15850*/  LDL.LU R19, [R1+0x104] ;  /* 0x0001040001137983 */ /* 0x001f680000300800 */
[----:B------:R0:W-:Y:S01]  /*15860*/  STL [R1+0x4504], R18 ;  /* 0x0045041201007387 */ /* 0x0001e20000100800 */
[----:B------:R-:W-:-:S03]  /*15870*/  IMAD.X R23, R27, 0x1, R5, P6 ;  /* 0x000000011b177824 */ /* 0x000fc600030e0605 */
[----:B0-----:R-:W5:Y:S04]  /*15880*/  LDL.LU R18, [R1+0x350] ;  /* 0x0003500001127983 */ /* 0x001f680000300800 */
[----:B------:R0:W-:Y:S02]  /*15890*/  STL [R1+0x450c], R17 ;  /* 0x00450c1101007387 */ /* 0x0001e40000100800 */
[----:B0-----:R-:W-:Y:S01]  /*158a0*/  IMAD.X R17, R27, 0x1, R4, P3 ;  /* 0x000000011b117824 */ /* 0x001fe200018e0604 */
[----:B------:R-:W-:-:S04]  /*158b0*/  IADD3 R16, P3, PT, R16, R7, RZ ;  /* 0x0000000710107210 */ /* 0x000fc80007f7e0ff */
[----:B------:R-:W-:Y:S04]  /*158c0*/  STL [R1+0x4508], R17 ;  /* 0x0045081101007387 */ /* 0x000fe80000100800 */
[----:B------:R0:W-:Y:S04]  /*158d0*/  STL [R1+0x4500], R16 ;  /* 0x0045001001007387 */ /* 0x0001e80000100800 */
[----:B------:R-:W-:Y:S01]  /*158e0*/  STL [R1+0x44f4], R23 ;  /* 0x0044f41701007387 */ /* 0x000fe20000100800 */
[C---:B0-----:R-:W-:Y:S02]  /*158f0*/  IMAD.X R16, R28.reuse, 0x1, R4, P5 ;  /* 0x000000011c107824 */ /* 0x041fe400028e0604 */
[----:B------:R-:W-:Y:S01]  /*15900*/  IMAD.X R24, R28, 0x1, R5, P2 ;  /* 0x000000011c187824 */ /* 0x000fe200010e0605 */
[----:B---3--:R-:W-:-:S02]  /*15910*/  IADD3 R17, P6, PT, R15, R6, RZ ;  /* 0x000000060f117210 */ /* 0x008fc40007fde0ff */
[----:B------:R-:W-:-:S03]  /*15920*/  IADD3 R15, P5, PT, R15, R7, RZ ;  /* 0x000000070f0f7210 */ /* 0x000fc60007fbe0ff */
[----:B------:R0:W-:Y:S04]  /*15930*/  STL [R1+0x44fc], R17 ;  /* 0x0044fc1101007387 */ /* 0x0001e80000100800 */
[----:B0-----:R-:W3:Y:S04]  /*15940*/  LDL.LU R17, [R1+0xe4] ;  /* 0x0000e40001117983 */ /* 0x001ee80000300800 */
[----:B------:R0:W-:Y:S04]  /*15950*/  STL [R1+0x44f8], R16 ;  /* 0x0044f81001007387 */ /* 0x0001e80000100800 */
[----:B0-----:R-:W3:Y:S04]  /*15960*/  LDL.LU R16, [R1+0x354] ;  /* 0x0003540001107983 */ /* 0x001ee80000300800 */
[----:B------:R0:W-:Y:S04]  /*15970*/  STL [R1+0x44f0], R15 ;  /* 0x0044f00f01007387 */ /* 0x0001e80000100800 */
[----:B------:R-:W-:Y:S04]  /*15980*/  STL [R1+0x44e4], R24 ;  /* 0x0044e41801007387 */ /* 0x000fe80000100800 */
[----:B------:R-:W3:Y:S01]  /*15990*/  LDL.LU R26, [R1+0xd4] ;  /* 0x0000d400011a7983 */ /* 0x000ee20000300800 */
[----:B0-----:R-:W-:-:S05]  /*159a0*/  IADD3 R15, P2, PT, R14, R6, RZ ;  /* 0x000000060e0f7210 */ /* 0x001fca0007f5e0ff */
[----:B------:R0:W-:Y:S04]  /*159b0*/  STL [R1+0x44ec], R15 ;  /* 0x0044ec0f01007387 */ /* 0x0001e80000100800 */
[----:B0-----:R-:W3:Y:S01]  /*159c0*/  LDL.LU R15, [R1+0x358] ;  /* 0x00035800010f7983 */ /* 0x001ee20000300800 */
[----:B------:R-:W-:Y:S01]  /*159d0*/  IMAD.X R23, R29, 0x1, R4, P1 ;  /* 0x000000011d177824 */ /* 0x000fe200008e0604 */
[----:B------:R-:W-:-:S04]  /*159e0*/  IADD3 R24, P1, PT, R14, R7, RZ ;  /* 0x000000070e187210 */ /* 0x000fc80007f3e0ff */
[----:B------:R0:W-:Y:S04]  /*159f0*/  STL [R1+0x44e8], R23 ;  /* 0x0044e81701007387 */ /* 0x0001e80000100800 */
[----:B------:R-:W-:Y:S04]  /*15a00*/  STL [R1+0x44e0], R24 ;  /* 0x0044e01801007387 */ /* 0x000fe80000100800 */
[----:B------:R-:W3:Y:S01]  /*15a10*/  LDL.LU R25, [R1+0xb0] ;  /* 0x0000b00001197983 */ /* 0x000ee20000300800 */
[----:B0-----:R-:W-:Y:S01]  /*15a20*/  IMAD.X R23, R29, 0x1, R5, P0 ;  /* 0x000000011d177824 */ /* 0x001fe200000e0605 */
[----:B--2---:R-:W-:-:S04]  /*15a30*/  IADD3 R14, P0, PT, R22, R6, RZ ;  /* 0x00000006160e7210 */ /* 0x004fc80007f1e0ff */
[----:B------:R4:W-:Y:S04]  /*15a40*/  STL [R1+0x44d4], R23 ;  /* 0x0044d41701007387 */ /* 0x0009e80000100800 */
[----:B------:R0:W-:Y:S01]  /*15a50*/  STL [R1+0x44dc], R14 ;  /* 0x0044dc0e01007387 */ /* 0x0001e20000100800 */
[----:B----4-:R-:W-:Y:S01]  /*15a60*/  IMAD.X R23, R8, 0x1, R4, P4 ;  /* 0x0000000108177824 */ /* 0x010fe200020e0604 */
[----:B------:R-:W-:Y:S02]  /*15a70*/  IADD3 R22, P4, PT, R22, R7, RZ ;  /* 0x0000000716167210 */ /* 0x000fe40007f9e0ff */
[----:B0-----:R-:W2:Y:S01]  /*15a80*/  LDL.LU R14, [R1+0x35c] ;  /* 0x00035c00010e7983 */ /* 0x001ea20000300800 */
[----:B------:R-:W-:-:S03]  /*15a90*/  IMAD.X R8, R8, 0x1, R5, P3 ;  /* 0x0000000108087824 */ /* 0x000fc600018e0605 */
[----:B------:R-:W-:Y:S04]  /*15aa0*/  STL [R1+0x44d8], R23 ;  /* 0x0044d81701007387 */ /* 0x000fe80000100800 */
[----:B------:R-:W4:Y:S04]  /*15ab0*/  LDL.LU R24, [R1+0x9c] ;  /* 0x00009c0001187983 */ /* 0x000f280000300800 */
[----:B------:R-:W-:Y:S04]  /*15ac0*/  STL [R1+0x44cc], R22 ;  /* 0x0044cc1601007387 */ /* 0x000fe80000100800 */
[----:B------:R0:W-:Y:S04]  /*15ad0*/  STL [R1+0x44c4], R8 ;  /* 0x0044c40801007387 */ /* 0x0001e80000100800 */
[----:B0-----:R-:W4:Y:S01]  /*15ae0*/  LDL.LU R8, [R1+0x360] ;  /* 0x0003600001087983 */ /* 0x001f220000300800 */
[----:B-----5:R-:W-:Y:S01]  /*15af0*/  IADD3 R22, P3, PT, R21, R6, RZ ;  /* 0x0000000615167210 */ /* 0x020fe20007f7e0ff */
[----:B------:R-:W-:-:S04]  /*15b00*/  IMAD.X R27, R20, 0x1, R4, P6 ;  /* 0x00000001141b7824 */ /* 0x000fc800030e0604 */
[----:B------:R0:W-:Y:S04]  /*15b10*/  STL [R1+0x44d0], R22 ;  /* 0x0044d01601007387 */ /* 0x0001e80000100800 */
[----:B------:R-:W5:Y:S01]  /*15b20*/  LDL.LU R23, [R1+0x80] ;  /* 0x0000800001177983 */ /* 0x000f620000300800 */
[----:B0-----:R-:W-:Y:S01]  /*15b30*/  IADD3 R22, P6, PT, R21, R7, RZ ;  /* 0x0000000715167210 */ /* 0x001fe20007fde0ff */
[----:B------:R-:W-:Y:S02]  /*15b40*/  IMAD.X R21, R20, 0x1, R5, P5 ;  /* 0x0000000114157824 */ /* 0x000fe400028e0605 */
[----:B------:R-:W-:Y:S04]  /*15b50*/  STL [R1+0x44c8], R27 ;  /* 0x0044c81b01007387 */ /* 0x000fe80000100800 */
[----:B------:R0:W-:Y:S01]  /*15b60*/  STL [R1+0x44bc], R22 ;  /* 0x0044bc1601007387 */ /* 0x0001e20000100800 */
[----:B------:R-:W-:-:S03]  /*15b70*/  IADD3 R20, P5, PT, R19, R6, RZ ;  /* 0x0000000613147210 */ /* 0x000fc60007fbe0ff */
[----:B0-----:R-:W5:Y:S04]  /*15b80*/  LDL.LU R22, [R1+0x364] ;  /* 0x0003640001167983 */ /* 0x001f680000300800 */
[----:B------:R0:W-:Y:S01]  /*15b90*/  STL [R1+0x44b4], R21 ;  /* 0x0044b41501007387 */ /* 0x0001e20000100800 */
[----:B------:R-:W-:-:S03]  /*15ba0*/  IMAD.X R27, R18, 0x1, R4, P2 ;  /* 0x00000001121b7824 */ /* 0x000fc600010e0604 */
[----:B0-----:R-:W5:Y:S01]  /*15bb0*/  LDL.LU R21, [R1+0x6c] ;  /* 0x00006c0001157983 */ /* 0x001f620000300800 */
[----:B------:R-:W-:-:S03]  /*15bc0*/  IADD3 R28, P2, PT, R19, R7, RZ ;  /* 0x00000007131c7210 */ /* 0x000fc60007f5e0ff */
[----:B------:R0:W-:Y:S04]  /*15bd0*/  STL [R1+0x44c0], R20 ;  /* 0x0044c01401007387 */ /* 0x0001e80000100800 */
[----:B0-----:R-:W5:Y:S04]  /*15be0*/  LDL.LU R20, [R1+0x368] ;  /* 0x0003680001147983 */ /* 0x001f680000300800 */
[----:B------:R0:W-:Y:S04]  /*15bf0*/  STL [R1+0x44b8], R27 ;  /* 0x0044b81b01007387 */ /* 0x0001e80000100800 */
[----:B------:R-:W5:Y:S04]  /*15c00*/  LDL.LU R19, [R1+0x4c] ;  /* 0x00004c0001137983 */ /* 0x000f680000300800 */
[----:B------:R1:W-:Y:S01]  /*15c10*/  STL [R1+0x44ac], R28 ;  /* 0x0044ac1c01007387 */ /* 0x0003e20000100800 */
[----:B0-----:R-:W-:-:S03]  /*15c20*/  IMAD.X R27, R18, 0x1, R5, P1 ;  /* 0x00000001121b7824 */ /* 0x001fc600008e0605 */
[----:B------:R-:W5:Y:S04]  /*15c30*/  LDL.LU R18, [R1+0x36c] ;  /* 0x00036c0001127983 */ /* 0x000f680000300800 */
[----:B------:R0:W-:Y:S01]  /*15c40*/  STL [R1+0x44a4], R27 ;  /* 0x0044a41b01007387 */ /* 0x0001e20000100800 */
[----:B---3--:R-:W-:-:S05]  /*15c50*/  IADD3 R29, P1, PT, R17, R6, RZ ;  /* 0x00000006111d7210 */ /* 0x008fca0007f3e0ff */
[----:B------:R-:W-:Y:S01]  /*15c60*/  STL [R1+0x44b0], R29 ;  /* 0x0044b01d01007387 */ /* 0x000fe20000100800 */
[C---:B-1----:R-:W-:Y:S01]  /*15c70*/  IMAD.X R28, R16.reuse, 0x1, R4, P0 ;  /* 0x00000001101c7824 */ /* 0x042fe200000e0604 */
[----:B0-----:R-:W-:Y:S01]  /*15c80*/  IADD3 R27, P0, PT, R17, R7, RZ ;  /* 0x00000007111b7210 */ /* 0x001fe20007f1e0ff */
[----:B------:R-:W-:Y:S01]  /*15c90*/  IMAD.X R16, R16, 0x1, R5, P4 ;  /* 0x0000000110107824 */ /* 0x000fe200020e0605 */
[----:B------:R-:W3:Y:S04]  /*15ca0*/  LDL.LU R17, [R1+0x370] ;  /* 0x0003700001117983 */ /* 0x000ee80000300800 */
[----:B------:R0:W-:Y:S04]  /*15cb0*/  STL [R1+0x44a8], R28 ;  /* 0x0044a81c01007387 */ /* 0x0001e80000100800 */
[----:B------:R-:W-:Y:S01]  /*15cc0*/  STL [R1+0x449c], R27 ;  /* 0x00449c1b01007387 */ /* 0x000fe20000100800 */
[----:B0-----:R-:W-:-:S03]  /*15cd0*/  IADD3 R28, P4, PT, R26, R6, RZ ;  /* 0x000000061a1c7210 */ /* 0x001fc60007f9e0ff */
[----:B------:R0:W-:Y:S04]  /*15ce0*/  STL [R1+0x4494], R16 ;  /* 0x0044941001007387 */ /* 0x0001e80000100800 */
[----:B0-----:R-:W3:Y:S01]  /*15cf0*/  LDL.LU R16, [R1+0x374] ;  /* 0x0003740001107983 */ /* 0x001ee20000300800 */
[----:B------:R-:W-:-:S03]  /*15d00*/  IMAD.X R27, R15, 0x1, R4, P3 ;  /* 0x000000010f1b7824 */ /* 0x000fc600018e0604 */
[----:B------:R0:W-:Y:S04]  /*15d10*/  STL [R1+0x44a0], R28 ;  /* 0x0044a01c01007387 */ /* 0x0001e80000100800 */
[----:B------:R1:W-:Y:S01]  /*15d20*/  STL [R1+0x4498], R27 ;  /* 0x0044981b01007387 */ /* 0x0003e20000100800 */
[----:B0-----:R-:W-:Y:S01]  /*15d30*/  IADD3 R28, P3, PT, R26, R7, RZ ;  /* 0x000000071a1c7210 */ /* 0x001fe20007f7e0ff */
[----:B-1----:R-:W-:-:S04]  /*15d40*/  IMAD.X R27, R15, 0x1, R5, P6 ;  /* 0x000000010f1b7824 */ /* 0x002fc800030e0605 */
[----:B------:R2:W-:Y:S04]  /*15d50*/  STL [R1+0x448c], R28 ;  /* 0x00448c1c01007387 */ /* 0x0005e80000100800 */
[----:B------:R-:W3:Y:S01]  /*15d60*/  LDL.LU R15, [R1+0x378] ;  /* 0x00037800010f7983 */ /* 0x000ee20000300800 */
[----:B------:R-:W-:-:S03]  /*15d70*/  IADD3 R26, P6, PT, R25, R6, RZ ;  /* 0x00000006191a7210 */ /* 0x000fc60007fde0ff */
[----:B------:R0:W-:Y:S04]  /*15d80*/  STL [R1+0x4484], R27 ;  /* 0x0044841b01007387 */ /* 0x0001e80000100800 */
[----:B------:R1:W-:Y:S01]  /*15d90*/  STL [R1+0x4490], R26 ;  /* 0x0044901a01007387 */ /* 0x0003e20000100800 */
[C---:B--2---:R-:W-:Y:S01]  /*15da0*/  IMAD.X R28, R14.reuse, 0x1, R4, P5 ;  /* 0x000000010e1c7824 */ /* 0x044fe200028e0604 */
[----:B0-----:R-:W-:Y:S01]  /*15db0*/  IADD3 R27, P5, PT, R25, R7, RZ ;  /* 0x00000007191b7210 */ /* 0x001fe20007fbe0ff */
[----:B-1----:R-:W-:-:S03]  /*15dc0*/  IMAD.X R26, R14, 0x1, R5, P2 ;  /* 0x000000010e1a7824 */ /* 0x002fc600010e0605 */
[----:B------:R-:W-:Y:S01]  /*15dd0*/  STL [R1+0x4488], R28 ;  /* 0x0044881c01007387 */ /* 0x000fe20000100800 */
[----:B----4-:R-:W-:-:S03]  /*15de0*/  IADD3 R25, P2, PT, R24, R6, RZ ;  /* 0x0000000618197210 */ /* 0x010fc60007f5e0ff */
[----:B------:R0:W-:Y:S04]  /*15df0*/  STL [R1+0x447c], R27 ;  /* 0x00447c1b01007387 */ /* 0x0001e80000100800 */
[----:B------:R-:W2:Y:S04]  /*15e00*/  LDL.LU R14, [R1+0x37c] ;  /* 0x00037c00010e7983 */ /* 0x000ea80000300800 */
[----:B------:R1:W-:Y:S04]  /*15e10*/  STL [R1+0x4474], R26 ;  /* 0x0044741a01007387 */ /* 0x0003e80000100800 */
[----:B------:R4:W-:Y:S01]  /*15e20*/  STL [R1+0x4480], R25 ;  /* 0x0044801901007387 */ /* 0x0009e20000100800 */
[----:B0-----:R-:W-:Y:S01]  /*15e30*/  IMAD.X R27, R8, 0x1, R4, P1 ;  /* 0x00000001081b7824 */ /* 0x001fe200008e0604 */
[----:B-1----:R-:W-:-:S04]  /*15e40*/  IADD3 R26, P1, PT, R24, R7, RZ ;  /* 0x00000007181a7210 */ /* 0x002fc80007f3e0ff */
[----:B------:R-:W-:Y:S01]  /*15e50*/  STL [R1+0x4478], R27 ;  /* 0x0044781b01007387 */ /* 0x000fe20000100800 */
[----:B----4-:R-:W-:-:S03]  /*15e60*/  IMAD.X R25, R8, 0x1, R5, P0 ;  /* 0x0000000108197824 */ /* 0x010fc600000e0605 */
[----:B------:R0:W-:Y:S04]  /*15e70*/  STL [R1+0x446c], R26 ;  /* 0x00446c1a01007387 */ /* 0x0001e80000100800 */
[----:B------:R-:W4:Y:S01]  /*15e80*/  LDL.LU R8, [R1+0x380] ;  /* 0x0003800001087983 */ /* 0x000f220000300800 */
[----:B-----5:R-:W-:-:S03]  /*15e90*/  IADD3 R24, P0, PT, R23, R6, RZ ;  /* 0x0000000617187210 */ /* 0x020fc60007f1e0ff */
[----:B------:R1:W-:Y:S04]  /*15ea0*/  STL [R1+0x4464], R25 ;  /* 0x0044641901007387 */ /* 0x0003e80000100800 */
[----:B------:R5:W-:Y:S01]  /*15eb0*/  STL [R1+0x4470], R24 ;  /* 0x0044701801007387 */ /* 0x000be20000100800 */
[C---:B0-----:R-:W-:Y:S01]  /*15ec0*/  IMAD.X R26, R22.reuse, 0x1, R4, P4 ;  /* 0x00000001161a7824 */ /* 0x041fe200020e0604 */
[----:B-1----:R-:W-:Y:S01]  /*15ed0*/  IADD3 R25, P4, PT, R23, R7, RZ ;  /* 0x0000000717197210 */ /* 0x002fe20007f9e0ff */
[----:B-----5:R-:W-:-:S03]  /*15ee0*/  IMAD.X R24, R22, 0x1, R5, P3 ;  /* 0x0000000116187824 */ /* 0x020fc600018e0605 */
[----:B------:R-:W-:Y:S04]  /*15ef0*/  STL [R1+0x4468], R26 ;  /* 0x0044681a01007387 */ /* 0x000fe80000100800 */
[----:B------:R-:W-:Y:S01]  /*15f00*/  STL [R1+0x445c], R25 ;  /* 0x00445c1901007387 */ /* 0x000fe20000100800 */
[----:B------:R-:W-:-:S03]  /*15f10*/  IADD3 R23, P3, PT, R21, R6, RZ ;  /* 0x0000000615177210 */ /* 0x000fc60007f7e0ff */
[----:B------:R-:W-:Y:S04]  /*15f20*/  STL [R1+0x4454], R24 ;  /* 0x0044541801007387 */ /* 0x000fe80000100800 */
[----:B------:R-:W-:Y:S01]  /*15f30*/  STL [R1+0x4460], R23 ;  /* 0x0044601701007387 */ /* 0x000fe20000100800 */
[C---:B------:R-:W-:Y:S01]  /*15f40*/  IMAD.X R22, R20.reuse, 0x1, R4, P6 ;  /* 0x0000000114167824 */ /* 0x040fe200030e0604 */
[----:B------:R-:W-:Y:S01]  /*15f50*/  IADD3 R21, P6, PT, R21, R7, RZ ;  /* 0x0000000715157210 */ /* 0x000fe20007fde0ff */
[----:B------:R-:W-:-:S03]  /*15f60*/  IMAD.X R20, R20, 0x1, R5, P5 ;  /* 0x0000000114147824 */ /* 0x000fc600028e0605 */
[----:B------:R0:W-:Y:S04]  /*15f70*/  STL [R1+0x4458], R22 ;  /* 0x0044581601007387 */ /* 0x0001e80000100800 */
[----:B------:R1:W-:Y:S04]  /*15f80*/  STL [R1+0x444c], R21 ;  /* 0x00444c1501007387 */ /* 0x0003e80000100800 */
[----:B------:R5:W-:Y:S01]  /*15f90*/  STL [R1+0x4444], R20 ;  /* 0x0044441401007387 */ /* 0x000be20000100800 */
[----:B0-----:R-:W-:Y:S01]  /*15fa0*/  IADD3 R22, P5, PT, R19, R6, RZ ;  /* 0x0000000613167210 */ /* 0x001fe20007fbe0ff */
[----:B-1----:R-:W-:-:S04]  /*15fb0*/  IMAD.X R21, R18, 0x1, R4, P2 ;  /* 0x0000000112157824 */ /* 0x002fc800010e0604 */
[----:B------:R-:W-:Y:S01]  /*15fc0*/  STL [R1+0x4450], R22 ;  /* 0x0044501601007387 */ /* 0x000fe20000100800 */
[-C--:B-----5:R-:W-:Y:S01]  /*15fd0*/  IADD3 R20, P2, PT, R19, R7.reuse, RZ ;  /* 0x0000000713147210 */ /* 0x0a0fe20007f5e0ff */
[----:B------:R-:W-:Y:S01]  /*15fe0*/  IMAD.X R19, R18, 0x1, R5, P1 ;  /* 0x0000000112137824 */ /* 0x000fe200008e0605 */
[CC--:B------:R-:W-:Y:S01]  /*15ff0*/  IADD3 R18, P1, PT, R12.reuse, R6.reuse, RZ ;  /* 0x000000060c127210 */ /* 0x0c0fe20007f3e0ff */
[----:B------:R-:W-:Y:S04]  /*16000*/  STL [R1+0x4448], R21 ;  /* 0x0044481501007387 */ /* 0x000fe80000100800 */
[----:B------:R3:W-:Y:S04]  /*16010*/  STL [R1+0x443c], R20 ;  /* 0x00443c1401007387 */ /* 0x0007e80000100800 */
[----:B------:R0:W-:Y:S04]  /*16020*/  STL [R1+0x4434], R19 ;  /* 0x0044341301007387 */ /* 0x0001e80000100800 */
[----:B------:R1:W-:Y:S01]  /*16030*/  STL [R1+0x4440], R18 ;  /* 0x0044401201007387 */ /* 0x0003e20000100800 */
[----:B------:R-:W-:Y:S01]  /*16040*/  SHF.R.S32.HI R0, RZ, 0x1f, R11 ;  /* 0x0000001fff007819 */ /* 0x000fe2000001140b */
[C---:B---3--:R-:W-:Y:S01]  /*16050*/  IMAD.X R20, R17.reuse, 0x1, R4, P0 ;  /* 0x0000000111147824 */ /* 0x048fe200000e0604 */
[----:B0-----:R-:W-:Y:S01]  /*16060*/  IADD3 R19, P0, PT, R12, R7, RZ ;  /* 0x000000070c137210 */ /* 0x001fe20007f1e0ff */
[----:B-1----:R-:W-:Y:S01]  /*16070*/  IMAD.X R18, R17, 0x1, R5, P4 ;  /* 0x0000000111127824 */ /* 0x002fe200020e0605 */
[----:B------:R-:W-:-:S02]  /*16080*/  IADD3 R12, P4, PT, R10, R6, RZ ;  /* 0x000000060a0c7210 */ /* 0x000fc40007f9e0ff */
[----:B------:R-:W-:Y:S04]  /*16090*/  STL [R1+0x4438], R20 ;  /* 0x0044381401007387 */ /* 0x000fe80000100800 */
[----:B------:R-:W-:Y:S04]  /*160a0*/  STL [R1+0x442c], R19 ;  /* 0x00442c1301007387 */ /* 0x000fe80000100800 */
[----:B------:R-:W-:Y:S04]  /*160b0*/  STL [R1+0x4424], R18 ;  /* 0x0044241201007387 */ /* 0x000fe80000100800 */
[----:B------:R0:W-:Y:S01]  /*160c0*/  STL [R1+0x4430], R12 ;  /* 0x0044300c01007387 */ /* 0x0001e20000100800 */
[----:B------:R-:W-:Y:S01]  /*160d0*/  IMAD.X R17, R16, 0x1, R4, P3 ;  /* 0x0000000110117824 */ /* 0x000fe200018e0604 */
[----:B------:R-:W-:Y:S01]  /*160e0*/  IADD3 R10, P3, PT, R10, R7, RZ ;  /* 0x000000070a0a7210 */ /* 0x000fe20007f7e0ff */
[----:B0-----:R-:W-:Y:S01]  /*160f0*/  IMAD.X R12, R16, 0x1, R5, P6 ;  /* 0x00000001100c7824 */ /* 0x001fe200030e0605 */
[----:B------:R-:W-:-:S02]  /*16100*/  IADD3 R16, P6, PT, R11, R6, RZ ;  /* 0x000000060b107210 */ /* 0x000fc40007fde0ff */
[----:B------:R-:W-:Y:S04]  /*16110*/  STL [R1+0x4428], R17 ;  /* 0x0044281101007387 */ /* 0x000fe80000100800 */
[----:B------:R0:W-:Y:S04]  /*16120*/  STL [R1+0x441c], R10 ;  /* 0x00441c0a01007387 */ /* 0x0001e80000100800 */
[----:B------:R1:W-:Y:S04]  /*16130*/  STL [R1+0x4414], R12 ;  /* 0x0044140c01007387 */ /* 0x0003e80000100800 */
[----:B------:R-:W-:Y:S01]  /*16140*/  STL [R1+0x4420], R16 ;  /* 0x0044201001007387 */ /* 0x000fe20000100800 */
[----:B0-----:R-:W-:Y:S01]  /*16150*/  IMAD.X R10, R15, 0x1, R4, P5 ;  /* 0x000000010f0a7824 */ /* 0x001fe200028e0604 */
[----:B-1----:R-:W-:-:S02]  /*16160*/  IADD3 R12, P5, PT, R11, R7, RZ ;  /* 0x000000070b0c7210 */ /* 0x002fc40007fbe0ff */
[----:B------:R-:W3:Y:S04]  /*16170*/  LDL.LU R11, [R1+0x388] ;  /* 0x00038800010b7983 */ /* 0x000ee80000300800 */
[----:B------:R0:W-:Y:S04]  /*16180*/  STL [R1+0x4418], R10 ;  /* 0x0044180a01007387 */ /* 0x0001e80000100800 */
[----:B------:R1:W-:Y:S01]  /*16190*/  STL [R1+0x440c], R12 ;  /* 0x00440c0c01007387 */ /* 0x0003e20000100800 */
[----:B0-----:R-:W-:Y:S01]  /*161a0*/  IMAD.X R10, R15, 0x1, R5, P2 ;  /* 0x000000010f0a7824 */ /* 0x001fe200010e0605 */
[----:B-1----:R-:W-:-:S04]  /*161b0*/  IADD3 R12, P2, PT, R2, R6, RZ ;  /* 0x00000006020c7210 */ /* 0x002fc80007f5e0ff */
[----:B------:R0:W-:Y:S01]  /*161c0*/  STL [R1+0x4404], R10 ;  /* 0x0044040a01007387 */ /* 0x0001e20000100800 */
[----:B--2---:R-:W-:-:S03]  /*161d0*/  IMAD.X R15, R14, 0x1, R4, P1 ;  /* 0x000000010e0f7824 */ /* 0x004fc600008e0604 */
[----:B------:R1:W-:Y:S01]  /*161e0*/  STL [R1+0x4410], R12 ;  /* 0x0044100c01007387 */ /* 0x0003e20000100800 */
[----:B0-----:R-:W-:-:S03]  /*161f0*/  IADD3 R10, P1, PT, R2, R7, RZ ;  /* 0x00000007020a7210 */ /* 0x001fc60007f3e0ff */
[----:B------:R-:W-:Y:S01]  /*16200*/  STL [R1+0x4408], R15 ;  /* 0x0044080f01007387 */ /* 0x000fe20000100800 */
[----:B-1----:R-:W-:Y:S01]  /*16210*/  IMAD.X R12, R14, 0x1, R5, P0 ;  /* 0x000000010e0c7824 */ /* 0x002fe200000e0605 */
[C---:B------:R-:W-:Y:S02]  /*16220*/  IADD3 R2, P0, PT, R3.reuse, R6, RZ ;  /* 0x0000000603027210 */ /* 0x040fe40007f1e0ff */
[----:B------:R0:W-:Y:S04]  /*16230*/  STL [R1+0x43fc], R10 ;  /* 0x0043fc0a01007387 */ /* 0x0001e80000100800 */
[----:B0-----:R-:W2:Y:S04]  /*16240*/  LDL.LU R10, [R1+0x38c] ;  /* 0x00038c00010a7983 */ /* 0x001ea80000300800 */
[----:B------:R4:W-:Y:S04]  /*16250*/  STL [R1+0x43f4], R12 ;  /* 0x0043f40c01007387 */ /* 0x0009e80000100800 */
[----:B------:R0:W-:Y:S01]  /*16260*/  STL [R1+0x4400], R2 ;  /* 0x0044000201007387 */ /* 0x0001e20000100800 */
[----:B----4-:R-:W-:Y:S01]  /*16270*/  IMAD.X R12, R8, 0x1, R4, P4 ;  /* 0x00000001080c7824 */ /* 0x010fe200020e0604 */
[----:B0-----:R-:W-:-:S04]  /*16280*/  IADD3 R2, P4, PT, R3, R7, RZ ;  /* 0x0000000703027210 */ /* 0x001fc80007f9e0ff */
[----:B------:R0:W-:Y:S01]  /*16290*/  STL [R1+0x43f8], R12 ;  /* 0x0043f80c01007387 */ /* 0x0001e20000100800 */
[--C-:B------:R-:W-:Y:S02]  /*162a0*/  IMAD.X R3, R8, 0x1, R5.reuse, P3 ;  /* 0x0000000108037824 */ /* 0x100fe400018e0605 */
[C---:B------:R-:W-:Y:S01]  /*162b0*/  IMAD.X R8, R0.reuse, 0x1, R4, P6 ;  /* 0x0000000100087824 */ /* 0x040fe200030e0604 */
[----:B0-----:R-:W4:Y:S04]  /*162c0*/  LDL.LU R12, [R1+0x390] ;  /* 0x00039000010c7983 */ /* 0x001f280000300800 */
[----:B------:R0:W-:Y:S04]  /*162d0*/  STL [R1+0x43ec], R2 ;  /* 0x0043ec0201007387 */ /* 0x0001e80000100800 */
[----:B------:R1:W-:Y:S04]  /*162e0*/  STL [R1+0x43e4], R3 ;  /* 0x0043e40301007387 */ /* 0x0003e80000100800 */
[----:B------:R-:W5:Y:S01]  /*162f0*/  LDL.LU R29, [R1+0x394] ;  /* 0x00039400011d7983 */ /* 0x000f620000300800 */
[----:B0-----:R-:W-:Y:S01]  /*16300*/  IADD3 R2, P3, PT, R13, R6, RZ ;  /* 0x000000060d027210 */ /* 0x001fe20007f7e0ff */
[----:B-1----:R-:W-:-:S04]  /*16310*/  IMAD.X R3, R0, 0x1, R5, P5 ;  /* 0x0000000100037824 */ /* 0x002fc800028e0605 */
[----:B------:R0:W-:Y:S04]  /*16320*/  STL [R1+0x43f0], R2 ;  /* 0x0043f00201007387 */ /* 0x0001e80000100800 */
[----:B------:R-:W-:Y:S04]  /*16330*/  STL [R1+0x43e8], R8 ;  /* 0x0043e80801007387 */ /* 0x000fe80000100800 */
[----:B------:R-:W4:Y:S01]  /*16340*/  LDL.LU R0, [R1+0x5148] ;  /* 0x0051480001007983 */ /* 0x000f220000300800 */
[----:B0-----:R-:W-:-:S05]  /*16350*/  IADD3 R2, P6, PT, R13, R7, RZ ;  /* 0x000000070d027210 */ /* 0x001fca0007fde0ff */
[----:B------:R0:W-:Y:S04]  /*16360*/  STL [R1+0x43dc], R2 ;  /* 0x0043dc0201007387 */ /* 0x0001e80000100800 */
[----:B------:R-:W5:Y:S04]  /*16370*/  LDL R28, [R1+0x1db0] ;  /* 0x001db000011c7983 */ /* 0x000f680000100800 */
[----:B------:R-:W-:Y:S01]  /*16380*/  STL [R1+0x43d4], R3 ;  /* 0x0043d40301007387 */ /* 0x000fe20000100800 */
[----:B0-----:R-:W-:-:S03]  /*16390*/  IADD3 R2, P5, PT, R9, R6, RZ ;  /* 0x0000000609027210 */ /* 0x001fc60007fbe0ff */
[----:B------:R-:W5:Y:S04]  /*163a0*/  LDL R27, [R1+0x1db8] ;  /* 0x001db800011b7983 */ /* 0x000f680000100800 */
[----:B------:R3:W-:Y:S04]  /*163b0*/  STL [R1+0x43e0], R2 ;  /* 0x0043e00201007387 */ /* 0x0007e80000100800 */
        /* <DEDUP_REMOVED lines=9> */
[----:B---3--:R-:W-:-:S05]  /*16450*/  IMAD.X R2, R11, 0x1, R4, P2 ;  /* 0x000000010b027824 */ /* 0x008fca00010e0604 */
[----:B------:R0:W-:Y:S04]  /*16460*/  STL [R1+0x43d8], R2 ;  /* 0x0043d80201007387 */ /* 0x0001e80000100800 */
[----:B------:R-:W3:Y:S04]  /*16470*/  LDL R17, [R1+0x1da0] ;  /* 0x001da00001117983 */ /* 0x000ee80000100800 */
[----:B------:R-:W3:Y:S04]  /*16480*/  LDL R16, [R1+0x1da4] ;  /* 0x001da40001107983 */ /* 0x000ee80000100800 */
[----:B------:R-:W3:Y:S04]  /*16490*/  LDL R15, [R1+0x1da8] ;  /* 0x001da800010f7983 */ /* 0x000ee80000100800 */
[----:B------:R-:W3:Y:S04]  /*164a0*/  LDL R14, [R1+0x1dac] ;  /* 0x001dac00010e7983 */ /* 0x000ee80000100800 */
[----:B------:R-:W3:Y:S01]  /*164b0*/  LDL R8, [R1+0x1db4] ;  /* 0x001db40001087983 */ /* 0x000ee20000100800 */
[----:B------:R-:W-:Y:S01]  /*164c0*/  IADD3 R3, P2, PT, R9, R7, RZ ;  /* 0x0000000709037210 */ /* 0x000fe20007f5e0ff */
[----:B0-----:R-:W-:-:S04]  /*164d0*/  IMAD.X R2, R11, 0x1, R5, P1 ;  /* 0x000000010b027824 */ /* 0x001fc800008e0605 */
[----:B------:R2:W-:Y:S04]  /*164e0*/  STL [R1+0x43d0], R3 ;  /* 0x0043d00301007387 */ /* 0x0005e80000100800 */
[----:B------:R0:W-:Y:S01]  /*164f0*/  STL [R1+0x43cc], R2 ;  /* 0x0043cc0201007387 */ /* 0x0001e20000100800 */
[----:B--2---:R-:W-:Y:S01]  /*16500*/  IMAD.X R3, R10, 0x1, R4, P0 ;  /* 0x000000010a037824 */ /* 0x004fe200000e0604 */
[----:B------:R-:W-:-:S04]  /*16510*/  UIMAD UR23, UR51, 0x7f, URZ ;  /* 0x0000007f331778a4 */ /* 0x000fc8000f8e02ff */
[----:B------:R-:W-:Y:S01]  /*16520*/  USHF.R.S32.HI UR76, URZ, 0x1f, UR23 ;  /* 0x0000001fff4c7899 */ /* 0x000fe20008011417 */
[C---:B----4-:R-:W-:Y:S02]  /*16530*/  IADD3 R6, P1, PT, R0.reuse, R6, RZ ;  /* 0x0000000600067210 */ /* 0x050fe40007f3e0ff */
[----:B0-----:R-:W-:-:S03]  /*16540*/  IADD3 R2, P0, PT, R0, R7, RZ ;  /* 0x0000000700027210 */ /* 0x001fc60007f1e0ff */
[----:B------:R0:W-:Y:S01]  /*16550*/  STL [R1+0x43c8], R6 ;  /* 0x0043c80601007387 */ /* 0x0001e20000100800 */
[----:B------:R-:W-:-:S03]  /*16560*/  SHF.R.S32.HI R0, RZ, 0x1f, R0 ;  /* 0x0000001fff007819 */ /* 0x000fc60000011400 */
[----:B------:R1:W-:Y:S04]  /*16570*/  STL [R1+0x43c4], R3 ;  /* 0x0043c40301007387 */ /* 0x0003e80000100800 */
[----:B------:R2:W-:Y:S01]  /*16580*/  STL [R1+0x43c0], R2 ;  /* 0x0043c00201007387 */ /* 0x0005e20000100800 */
[----:B0-----:R-:W-:Y:S02]  /*16590*/  IMAD.X R6, R10, 0x1, R5, P4 ;  /* 0x000000010a067824 */ /* 0x001fe400020e0605 */
[----:B-1----:R-:W-:-:S03]  /*165a0*/  IMAD.X R3, R12, 0x1, R4, P3 ;  /* 0x000000010c037824 */ /* 0x002fc600018e0604 */
[----:B------:R5:W-:Y:S01]  /*165b0*/  STL [R1+0x43ac], R6 ;  /* 0x0043ac0601007387 */ /* 0x000be20000100800 */
[----:B--2---:R-:W-:-:S03]  /*165c0*/  IMAD.X R2, R12, 0x1, R5, P6 ;  /* 0x000000010c027824 */ /* 0x004fc600030e0605 */
[----:B------:R0:W-:Y:S04]  /*165d0*/  STL [R1+0x43b0], R3 ;  /* 0x0043b00301007387 */ /* 0x0001e80000100800 */
[----:B------:R1:W-:Y:S01]  /*165e0*/  STL [R1+0x43b4], R2 ;  /* 0x0043b40201007387 */ /* 0x0003e20000100800 */
[C---:B-----5:R-:W-:Y:S02]  /*165f0*/  IMAD.X R6, R29.reuse, 0x1, R4, P5 ;  /* 0x000000011d067824 */ /* 0x060fe400028e0604 */
[----:B0-----:R-:W-:-:S03]  /*16600*/  IMAD.X R3, R29, 0x1, R5, P2 ;  /* 0x000000011d037824 */ /* 0x001fc600010e0605 */
[----:B------:R-:W-:Y:S01]  /*16610*/  STL [R1+0x43b8], R6 ;  /* 0x0043b80601007387 */ /* 0x000fe20000100800 */
[C---:B-1----:R-:W-:Y:S02]  /*16620*/  IMAD.X R2, R0.reuse, 0x1, R4, P1 ;  /* 0x0000000100027824 */ /* 0x042fe400008e0604 */
[----:B------:R-:W-:Y:S01]  /*16630*/  IMAD.X R0, R0, 0x1, R5, P0 ;  /* 0x0000000100007824 */ /* 0x000fe200000e0605 */
[----:B------:R0:W-:Y:S04]  /*16640*/  STL [R1+0x43bc], R3 ;  /* 0x0043bc0301007387 */ /* 0x0001e80000100800 */
[----:B------:R1:W-:Y:S04]  /*16650*/  STL [R1+0x43a8], R2 ;  /* 0x0043a80201007387 */ /* 0x0003e80000100800 */
[----:B------:R2:W-:Y:S01]  /*16660*/  STL [R1+0x23e4], R0 ;  /* 0x0023e40001007387 */ /* 0x0005e20000100800 */
[----:B0-----:R-:W-:-:S02]  /*16670*/  IADD3 R3, P6, PT, R28, UR23, RZ ;  /* 0x000000171c037c10 */ /* 0x001fc4000ffde0ff */
[----:B-1----:R-:W-:Y:S02]  /*16680*/  IADD3 R2, P4, PT, R26, UR23, RZ ;  /* 0x000000171a027c10 */ /* 0x002fe4000ff9e0ff */
[----:B--2---:R-:W-:Y:S01]  /*16690*/  IADD3 R0, P5, PT, R27, UR23, RZ ;  /* 0x000000171b007c10 */ /* 0x004fe2000ffbe0ff */
[----:B------:R0:W-:Y:S04]  /*166a0*/  STL [R1+0x23ec], R3 ;  /* 0x0023ec0301007387 */ /* 0x0001e80000100800 */
[----:B------:R1:W-:Y:S01]  /*166b0*/  STL [R1+0x23f4], R0 ;  /* 0x0023f40001007387 */ /* 0x0003e20000100800 */
[----:B0-----:R-:W-:-:S03]  /*166c0*/  IADD3 R3, P3, PT, R25, UR23, RZ ;  /* 0x0000001719037c10 */ /* 0x001fc6000ff7e0ff */
[----:B------:R0:W-:Y:S01]  /*166d0*/  STL [R1+0x23fc], R2 ;  /* 0x0023fc0201007387 */ /* 0x0001e20000100800 */
[----:B-1----:R-:W-:-:S03]  /*166e0*/  IADD3 R0, P2, PT, R24, UR23, RZ ;  /* 0x0000001718007c10 */ /* 0x002fc6000ff5e0ff */
[----:B------:R1:W-:Y:S04]  /*166f0*/  STL [R1+0x2404], R3 ;  /* 0x0024040301007387 */ /* 0x0003e80000100800 */
[----:B------:R2:W-:Y:S01]  /*16700*/  STL [R1+0x240c], R0 ;  /* 0x00240c0001007387 */ /* 0x0005e20000100800 */
[----:B0-----:R-:W-:Y:S02]  /*16710*/  IADD3 R2, P1, PT, R23, UR23, RZ ;  /* 0x0000001717027c10 */ /* 0x001fe4000ff3e0ff */
[----:B-1----:R-:W-:-:S03]  /*16720*/  IADD3 R3, P0, PT, R22, UR23, RZ ;  /* 0x0000001716037c10 */ /* 0x002fc6000ff1e0ff */
[----:B------:R0:W-:Y:S01]  /*16730*/  STL [R1+0x2414], R2 ;  /* 0x0024140201007387 */ /* 0x0001e20000100800 */
[----:B--2---:R-:W-:-:S03]  /*16740*/  IADD3.X R0, PT, PT, R21, UR76, RZ, P6, !PT ;  /* 0x0000004c15007c10 */ /* 0x004fc6000b7fe4ff */
[----:B------:R1:W-:Y:S04]  /*16750*/  STL [R1+0x241c], R3 ;  /* 0x00241c0301007387 */ /* 0x0003e80000100800 */
[----:B------:R2:W-:Y:S01]  /*16760*/  STL [R1+0x23e8], R0 ;  /* 0x0023e80001007387 */ /* 0x0005e20000100800 */
[----:B0-----:R-:W-:Y:S02]  /*16770*/  IADD3 R2, P6, PT, R20, UR23, RZ ;  /* 0x0000001714027c10 */ /* 0x001fe4000ffde0ff */
[----:B-1----:R-:W-:Y:S02]  /*16780*/  IADD3.X R3, PT, PT, R18, UR76, RZ, P4, !PT ;  /* 0x0000004c12037c10 */ /* 0x002fe4000a7fe4ff */
[----:B--2---:R-:W-:Y:S01]  /*16790*/  IADD3.X R0, PT, PT, R19, UR76, RZ, P5, !PT ;  /* 0x0000004c13007c10 */ /* 0x004fe2000affe4ff */
[----:B------:R3:W-:Y:S04]  /*167a0*/  STL [R1+0x2424], R2 ;  /* 0x0024240201007387 */ /* 0x0007e80000100800 */
[----:B------:R0:W-:Y:S01]  /*167b0*/  STL [R1+0x23f0], R0 ;  /* 0x0023f00001007387 */ /* 0x0001e20000100800 */
[----:B------:R-:W-:-:S03]  /*167c0*/  UIMAD UR23, UR51, 0x7e, URZ ;  /* 0x0000007e331778a4 */ /* 0x000fc6000f8e02ff */
[----:B------:R1:W-:Y:S01]  /*167d0*/  STL [R1+0x23f8], R3 ;  /* 0x0023f80301007387 */ /* 0x0003e20000100800 */
[----:B---3--:R-:W-:Y:S02]  /*167e0*/  IADD3.X R2, PT, PT, R17, UR76, RZ, P3, !PT ;  /* 0x0000004c11027c10 */ /* 0x008fe40009ffe4ff */
[----:B0-----:R-:W-:-:S03]  /*167f0*/  IADD3.X R0, PT, PT, R16, UR76, RZ, P2, !PT ;  /* 0x0000004c10007c10 */ /* 0x001fc600097fe4ff */
[----:B------:R0:W-:Y:S01]  /*16800*/  STL [R1+0x2400], R2 ;  /* 0x0024000201007387 */ /* 0x0001e20000100800 */
[----:B-1----:R-:W-:-:S03]  /*16810*/  IADD3.X R3, PT, PT, R15, UR76, RZ, P1, !PT ;  /* 0x0000004c0f037c10 */ /* 0x002fc60008ffe4ff */
[----:B------:R1:W-:Y:S01]  /*16820*/  STL [R1+0x2408], R0 ;  /* 0x0024080001007387 */ /* 0x0003e20000100800 */
[----:B0-----:R-:W-:-:S03]  /*16830*/  IADD3.X R2, PT, PT, R14, UR76, RZ, P0, !PT ;  /* 0x0000004c0e027c10 */ /* 0x001fc600087fe4ff */
[----:B------:R0:W-:Y:S01]  /*16840*/  STL [R1+0x2410], R3 ;  /* 0x0024100301007387 */ /* 0x0001e20000100800 */
[----:B-1----:R-:W-:-:S03]  /*16850*/  IADD3.X R0, PT, PT, R8, UR76, RZ, P6, !PT ;  /* 0x0000004c08007c10 */ /* 0x002fc6000b7fe4ff */
[----:B------:R1:W-:Y:S04]  /*16860*/  STL [R1+0x2418], R2 ;  /* 0x0024180201007387 */ /* 0x0003e80000100800 */
[----:B------:R2:W-:Y:S01]  /*16870*/  STL [R1+0x2420], R0 ;  /* 0x0024200001007387 */ /* 0x0005e20000100800 */
[----:B0-----:R-:W-:Y:S01]  /*16880*/  IADD3 R3, P6, PT, R28, UR23, RZ ;  /* 0x000000171c037c10 */ /* 0x001fe2000ffde0ff */
[----:B------:R-:W-:Y:S02]  /*16890*/  USHF.R.S32.HI UR76, URZ, 0x1f, UR23 ;  /* 0x0000001fff4c7899 */ /* 0x000fe40008011417 */
        /* <DEDUP_REMOVED lines=20> */
[----:B0-----:R-:W-:-:S03]  /*169e0*/  IADD3.X R2, PT, PT, R17, UR76, RZ, P3, !PT ;  /* 0x0000004c11027c10 */ /* 0x001fc60009ffe4ff */
[----:B------:R0:W-:Y:S01]  /*169f0*/  STL [R1+0x2438], R3 ;  /* 0x0024380301007387 */ /* 0x0001e20000100800 */
[----:B-1----:R-:W-:-:S03]  /*16a00*/  IADD3.X R0, PT, PT, R16, UR76, RZ, P2, !PT ;  /* 0x0000004c10007c10 */ /* 0x002fc600097fe4ff */
[----:B------:R1:W-:Y:S01]  /*16a10*/  STL [R1+0x2440], R2 ;  /* 0x0024400201007387 */ /* 0x0003e20000100800 */
[----:B------:R-:W-:-:S03]  /*16a20*/  UIMAD UR23, UR51, 0x7d, URZ ;  /* 0x0000007d331778a4 */ /* 0x000fc6000f8e02ff */
[----:B------:R2:W-:Y:S01]  /*16a30*/  STL [R1+0x2448], R0 ;  /* 0x0024480001007387 */ /* 0x0005e20000100800 */
[----:B0-----:R-:W-:Y:S02]  /*16a40*/  IADD3.X R3, PT, PT, R15, UR76, RZ, P1, !PT ;  /* 0x0000004c0f037c10 */ /* 0x001fe40008ffe4ff */
[----:B-1----:R-:W-:-:S03]  /*16a50*/  IADD3.X R2, PT, PT, R14, UR76, RZ, P0, !PT ;  /* 0x0000004c0e027c10 */ /* 0x002fc600087fe4ff */
[----:B------:R0:W-:Y:S01]  /*16a60*/  STL [R1+0x2450], R3 ;  /* 0x0024500301007387 */ /* 0x0001e20000100800 */
[----:B--2---:R-:W-:-:S03]  /*16a70*/  IADD3.X R0, PT, PT, R8, UR76, RZ, P6, !PT ;  /* 0x0000004c08007c10 */ /* 0x004fc6000b7fe4ff */
        /* <DEDUP_REMOVED lines=466> */
[----:B------:R-:W-:Y:S01]  /*187a0*/  UIMAD UR23, UR51, 0x6f, URZ ;  /* 0x0000006f331778a4 */ /* 0x000fe2000f8e02ff */
[----:B0-----:R-:W-:-:S02]  /*187b0*/  IADD3.X R2, PT, PT, R17, UR76, RZ, P3, !PT ;  /* 0x0000004c11027c10 */ /* 0x001fc40009ffe4ff */
[----:B------:R0:W-:Y:S01]  /*187c0*/  STL [R1+0x27b8], R3 ;  /* 0x0027b80301007387 */ /* 0x0001e20000100800 */
[----:B-1----:R-:W-:-:S03]  /*187d0*/  IADD3.X R0, PT, PT, R16, UR76, RZ, P2, !PT ;  /* 0x0000004c10007c10 */ /* 0x002fc600097fe4ff */
[----:B------:R1:W-:Y:S04]  /*187e0*/  STL [R1+0x27c0], R2 ;  /* 0x0027c00201007387 */ /* 0x0003e80000100800 */
[----:B------:R2:W-:Y:S01]  /*187f0*/  STL [R1+0x27c8], R0 ;  /* 0x0027c80001007387 */ /* 0x0005e20000100800 */
[----:B0-----:R-:W-:Y:S02]  /*18800*/  IADD3.X R3, PT, PT, R15, UR76, RZ, P1, !PT ;  /* 0x0000004c0f037c10 */ /* 0x001fe40008ffe4ff */
[----:B-1----:R-:W-:-:S03]  /*18810*/  IADD3.X R2, PT, PT, R14, UR76, RZ, P0, !PT ;  /* 0x0000004c0e027c10 */ /* 0x002fc600087fe4ff */
[----:B------:R0:W-:Y:S01]  /*18820*/  STL [R1+0x27d0], R3 ;  /* 0x0027d00301007387 */ /* 0x0001e20000100800 */
[----:B--2---:R-:W-:-:S03]  /*18830*/  IADD3.X R0, PT, PT, R8, UR76, RZ, P6, !PT ;  /* 0x0000004c08007c10 */ /* 0x004fc6000b7fe4ff */
[----:B------:R1:W-:Y:S04]  /*18840*/  STL [R1+0x27d8], R2 ;  /* 0x0027d80201007387 */ /* 0x0003e80000100800 */
[----:B------:R2:W-:Y:S01]  /*18850*/  STL [R1+0x27e0], R0 ;  /* 0x0027e00001007387 */ /* 0x0005e20000100800 */
[----:B0-----:R-:W-:Y:S02]  /*18860*/  IADD3 R3, P6, PT, R28, UR23, RZ ;  /* 0x000000171c037c10 */ /* 0x001fe4000ffde0ff */
[----:B-1----:R-:W-:-:S03]  /*18870*/  IADD3 R2, P5, PT, R27, UR23, RZ ;  /* 0x000000171b027c10 */ /* 0x002fc6000ffbe0ff */
[----:B------:R0:W-:Y:S01]  /*18880*/  STL [R1+0x27ec], R3 ;  /* 0x0027ec0301007387 */ /* 0x0001e20000100800 */
[----:B--2---:R-:W-:-:S03]  /*18890*/  IADD3 R0, P4, PT, R26, UR23, RZ ;  /* 0x000000171a007c10 */ /* 0x004fc6000ff9e0ff */
[----:B------:R1:W-:Y:S01]  /*188a0*/  STL [R1+0x27f4], R2 ;  /* 0x0027f40201007387 */ /* 0x0003e20000100800 */
[----:B------:R-:W-:-:S03]  /*188b0*/  USHF.R.S32.HI UR76, URZ, 0x1f, UR23 ;  /* 0x0000001fff4c7899 */ /* 0x000fc60008011417 */
[----:B------:R2:W-:Y:S01]  /*188c0*/  STL [R1+0x27fc], R0 ;  /* 0x0027fc0001007387 */ /* 0x0005e20000100800 */
[----:B0-----:R-:W-:Y:S02]  /*188d0*/  IADD3 R3, P3, PT, R25, UR23, RZ ;  /* 0x0000001719037c10 */ /* 0x001fe4000ff7e0ff */
[----:B-1----:R-:W-:-:S03]  /*188e0*/  IADD3 R2, P2, PT, R24, UR23, RZ ;  /* 0x0000001718027c10 */ /* 0x002fc6000ff5e0ff */
[----:B------:R0:W-:Y:S01]  /*188f0*/  STL [R1+0x2804], R3 ;  /* 0x0028040301007387 */ /* 0x0001e20000100800 */
[----:B--2---:R-:W-:-:S03]  /*18900*/  IADD3 R0, P1, PT, R23, UR23, RZ ;  /* 0x0000001717007c10 */ /* 0x004fc6000ff3e0ff */
[----:B------:R1:W-:Y:S04]  /*18910*/  STL [R1+0x280c], R2 ;  /* 0x00280c0201007387 */ /* 0x0003e80000100800 */
[----:B------:R2:W-:Y:S01]  /*18920*/  STL [R1+0x2814], R0 ;  /* 0x0028140001007387 */ /* 0x0005e20000100800 */
[----:B0-----:R-:W-:Y:S02]  /*18930*/  IADD3 R3, P0, PT, R22, UR23, RZ ;  /* 0x0000001716037c10 */ /* 0x001fe4000ff1e0ff */
[----:B-1----:R-:W-:-:S03]  /*18940*/  IADD3.X R2, PT, PT, R21, UR76, RZ, P6, !PT ;  /* 0x0000004c15027c10 */ /* 0x002fc6000b7fe4ff */
[----:B------:R0:W-:Y:S01]  /*18950*/  STL [R1+0x281c], R3 ;  /* 0x00281c0301007387 */ /* 0x0001e20000100800 */
[----:B--2---:R-:W-:-:S03]  /*18960*/  IADD3 R0, P6, PT, R20, UR23, RZ ;  /* 0x0000001714007c10 */ /* 0x004fc6000ffde0ff */
[----:B------:R-:W-:Y:S01]  /*18970*/  STL [R1+0x27e8], R2 ;  /* 0x0027e80201007387 */ /* 0x000fe20000100800 */
[----:B------:R-:W-:Y:S02]  /*18980*/  UIMAD UR22, UR22, 0x2f, URZ ;  /* 0x0000002f161678a4 */ /* 0x000fe4000f8e02ff */
[----:B------:R-:W-:Y:S01]  /*18990*/  UIMAD UR77, UR77, 0x2e, URZ ;  /* 0x0000002e4d4d78a4 */ /* 0x000fe2000f8e02ff */
[----:B------:R1:W-:Y:S01]  /*189a0*/  STL [R1+0x2824], R0 ;  /* 0x0028240001007387 */ /* 0x0003e20000100800 */
[----:B------:R-:W-:Y:S01]  /*189b0*/  UIMAD UR20, UR20, 0x2d, URZ ;  /* 0x0000002d141478a4 */ /* 0x000fe2000f8e02ff */
[----:B0-----:R-:W-:Y:S01]  /*189c0*/  IADD3.X R3, PT, PT, R18, UR76, RZ, P4, !PT ;  /* 0x0000004c12037c10 */ /* 0x001fe2000a7fe4ff */
[----:B------:R-:W-:Y:S01]  /*189d0*/  UIMAD UR21, UR21, 0x2c, URZ ;  /* 0x0000002c151578a4 */ /* 0x000fe2000f8e02ff */
[----:B------:R-:W0:Y:S01]  /*189e0*/  S2R R29, SR_TID.X ;  /* 0x00000000001d7919 */ /* 0x000e220000002100 */
[----:B------:R-:W2:Y:S01]  /*189f0*/  LDCU UR23, c[0x0][0x3a8] ;  /* 0x00007500ff1777ac */ /* 0x000ea20008000800 */
[----:B-1----:R-:W-:-:S02]  /*18a00*/  IADD3.X R0, PT, PT, R19, UR76, RZ, P5, !PT ;  /* 0x0000004c13007c10 */ /* 0x002fc4000affe4ff */
[----:B------:R-:W-:-:S03]  /*18a10*/  IADD3.X R2, PT, PT, R17, UR76, RZ, P3, !PT ;  /* 0x0000004c11027c10 */ /* 0x000fc60009ffe4ff */
[----:B------:R1:W-:Y:S04]  /*18a20*/  STL [R1+0x27f0], R0 ;  /* 0x0027f00001007387 */ /* 0x0003e80000100800 */
[----:B------:R3:W-:Y:S01]  /*18a30*/  STL [R1+0x27f8], R3 ;  /* 0x0027f80301007387 */ /* 0x0007e20000100800 */
[----:B-1----:R-:W-:-:S03]  /*18a40*/  IADD3.X R0, PT, PT, R16, UR76, RZ, P2, !PT ;  /* 0x0000004c10007c10 */ /* 0x002fc600097fe4ff */
[----:B------:R1:W-:Y:S01]  /*18a50*/  STL [R1+0x2800], R2 ;  /* 0x0028000201007387 */ /* 0x0003e20000100800 */
[----:B---3--:R-:W-:-:S03]  /*18a60*/  IADD3.X R3, PT, PT, R15, UR76, RZ, P1, !PT ;  /* 0x0000004c0f037c10 */ /* 0x008fc60008ffe4ff */
[----:B------:R3:W-:Y:S01]  /*18a70*/  STL [R1+0x2808], R0 ;  /* 0x0028080001007387 */ /* 0x0007e20000100800 */
[----:B-1----:R-:W-:-:S03]  /*18a80*/  IADD3.X R2, PT, PT, R14, UR76, RZ, P0, !PT ;  /* 0x0000004c0e027c10 */ /* 0x002fc600087fe4ff */
[----:B------:R1:W-:Y:S01]  /*18a90*/  STL [R1+0x2810], R3 ;  /* 0x0028100301007387 */ /* 0x0003e20000100800 */
[----:B---3--:R-:W-:-:S03]  /*18aa0*/  IADD3.X R0, PT, PT, R8, UR76, RZ, P6, !PT ;  /* 0x0000004c08007c10 */ /* 0x008fc6000b7fe4ff */
[----:B------:R3:W-:Y:S04]  /*18ab0*/  STL [R1+0x2818], R2 ;  /* 0x0028180201007387 */ /* 0x0007e80000100800 */
[----:B------:R4:W-:Y:S01]  /*18ac0*/  STL [R1+0x2820], R0 ;  /* 0x0028200001007387 */ /* 0x0009e20000100800 */
[----:B-1----:R-:W-:Y:S02]  /*18ad0*/  IADD3 R3, P6, PT, R28, UR53, RZ ;  /* 0x000000351c037c10 */ /* 0x002fe4000ffde0ff */
[----:B---3--:R-:W-:-:S03]  /*18ae0*/  IADD3 R2, P5, PT, R27, UR53, RZ ;  /* 0x000000351b027c10 */ /* 0x008fc6000ffbe0ff */
[----:B------:R1:W-:Y:S01]  /*18af0*/  STL [R1+0x282c], R3 ;  /* 0x00282c0301007387 */ /* 0x0003e20000100800 */
[----:B----4-:R-:W-:-:S03]  /*18b00*/  IADD3 R0, P4, PT, R26, UR53, RZ ;  /* 0x000000351a007c10 */ /* 0x010fc6000ff9e0ff */
[----:B------:R3:W-:Y:S01]  /*18b10*/  STL [R1+0x2834], R2 ;  /* 0x0028340201007387 */ /* 0x0007e20000100800 */
[----:B------:R-:W-:-:S03]  /*18b20*/  USHF.R.S32.HI UR76, URZ, 0x1f, UR53 ;  /* 0x0000001fff4c7899 */ /* 0x000fc60008011435 */
[----:B------:R4:W-:Y:S01]  /*18b30*/  STL [R1+0x283c], R0 ;  /* 0x00283c0001007387 */ /* 0x0009e20000100800 */
[----:B-1----:R-:W-:Y:S02]  /*18b40*/  IADD3 R3, P3, PT, R25, UR53, RZ ;  /* 0x0000003519037c10 */ /* 0x002fe4000ff7e0ff */
[----:B---3--:R-:W-:-:S03]  /*18b50*/  IADD3 R2, P2, PT, R24, UR53, RZ ;  /* 0x0000003518027c10 */ /* 0x008fc6000ff5e0ff */
[----:B------:R1:W-:Y:S01]  /*18b60*/  STL [R1+0x2844], R3 ;  /* 0x0028440301007387 */ /* 0x0003e20000100800 */
[----:B----4-:R-:W-:-:S03]  /*18b70*/  IADD3 R0, P1, PT, R23, UR53, RZ ;  /* 0x0000003517007c10 */ /* 0x010fc6000ff3e0ff */
[----:B------:R3:W-:Y:S04]  /*18b80*/  STL [R1+0x284c], R2 ;  /* 0x00284c0201007387 */ /* 0x0007e80000100800 */
[----:B------:R4:W-:Y:S01]  /*18b90*/  STL [R1+0x2854], R0 ;  /* 0x0028540001007387 */ /* 0x0009e20000100800 */
[----:B-1----:R-:W-:Y:S02]  /*18ba0*/  IADD3 R3, P0, PT, R22, UR53, RZ ;  /* 0x0000003516037c10 */ /* 0x002fe4000ff1e0ff */
[----:B---3--:R-:W-:-:S03]  /*18bb0*/  IADD3.X R2, PT, PT, R21, UR76, RZ, P6, !PT ;  /* 0x0000004c15027c10 */ /* 0x008fc6000b7fe4ff */
[----:B------:R1:W-:Y:S01]  /*18bc0*/  STL [R1+0x285c], R3 ;  /* 0x00285c0301007387 */ /* 0x0003e20000100800 */
[----:B----4-:R-:W-:-:S03]  /*18bd0*/  IADD3 R0, P6, PT, R20, UR53, RZ ;  /* 0x0000003514007c10 */ /* 0x010fc6000ffde0ff */
[----:B------:R-:W-:Y:S01]  /*18be0*/  STL [R1+0x2828], R2 ;  /* 0x0028280201007387 */ /* 0x000fe20000100800 */
[----:B--2---:R-:W-:Y:S01]  /*18bf0*/  UIMAD UR23, UR23, 0x2b, URZ ;  /* 0x0000002b171778a4 */ /* 0x004fe2000f8e02ff */
[----:B------:R-:W2:Y:S02]  /*18c00*/  LDCU UR53, c[0x0][0x3a8] ;  /* 0x00007500ff3577ac */ /* 0x000ea40008000800 */
[----:B------:R3:W-:Y:S01]  /*18c10*/  STL [R1+0x2864], R0 ;  /* 0x0028640001007387 */ /* 0x0007e20000100800 */
[----:B-1----:R-:W-:Y:S02]  /*18c20*/  IADD3.X R3, PT, PT, R18, UR76, RZ, P4, !PT ;  /* 0x0000004c12037c10 */ /* 0x002fe4000a7fe4ff */
[----:B---3--:R-:W-:Y:S02]  /*18c30*/  IADD3.X R0, PT, PT, R19, UR76, RZ, P5, !PT ;  /* 0x0000004c13007c10 */ /* 0x008fe4000affe4ff */
        /* <DEDUP_REMOVED lines=345> */
[----:B--2---:R-:W-:Y:S01]  /*1a1d0*/  USHF.L.U32 UR70, UR70, 0x5, URZ ;  /* 0x0000000546467899 */ /* 0x004fe200080006ff */
        /* <DEDUP_REMOVED lines=69> */
[----:B------:R-:W3:Y:S03]  /*1a630*/  LDCU UR74, c[0x0][0x3a8] ;  /* 0x00007500ff4a77ac */ /* 0x000ee60008000800 */
[----:B------:R4:W-:Y:S01]  /*1a640*/  STL [R1+0x2b64], R0 ;  /* 0x002b640001007387 */ /* 0x0009e20000100800 */
[----:B-1----:R-:W-:Y:S02]  /*1a650*/  IADD3.X R3, PT, PT, R18, UR76, RZ, P4, !PT ;  /* 0x0000004c12037c10 */ /* 0x002fe4000a7fe4ff */
[----:B----4-:R-:W-:Y:S02]  /*1a660*/  IADD3.X R0, PT, PT, R19, UR76, RZ, P5, !PT ;  /* 0x0000004c13007c10 */ /* 0x010fe4000affe4ff */
[----:B------:R-:W-:-:S03]  /*1a670*/  IADD3.X R2, PT, PT, R17, UR76, RZ, P3, !PT ;  /* 0x0000004c11027c10 */ /* 0x000fc60009ffe4ff */
[----:B------:R1:W-:Y:S04]  /*1a680*/  STL [R1+0x2b30], R0 ;  /* 0x002b300001007387 */ /* 0x0003e80000100800 */
[----:B------:R4:W-:Y:S01]  /*1a690*/  STL [R1+0x2b38], R3 ;  /* 0x002b380301007387 */ /* 0x0009e20000100800 */
[----:B-1----:R-:W-:-:S03]  /*1a6a0*/  IADD3.X R0, PT, PT, R16, UR76, RZ, P2, !PT ;  /* 0x0000004c10007c10 */ /* 0x002fc600097fe4ff */
[----:B------:R1:W-:Y:S01]  /*1a6b0*/  STL [R1+0x2b40], R2 ;  /* 0x002b400201007387 */ /* 0x0003e20000100800 */
[----:B----4-:R-:W-:-:S03]  /*1a6c0*/  IADD3.X R3, PT, PT, R15, UR76, RZ, P1, !PT ;  /* 0x0000004c0f037c10 */ /* 0x010fc60008ffe4ff */
[----:B------:R4:W-:Y:S01]  /*1a6d0*/  STL [R1+0x2b48], R0 ;  /* 0x002b480001007387 */ /* 0x0009e20000100800 */
[----:B-1----:R-:W-:-:S03]  /*1a6e0*/  IADD3.X R2, PT, PT, R14, UR76, RZ, P0, !PT ;  /* 0x0000004c0e027c10 */ /* 0x002fc600087fe4ff */
[----:B------:R1:W-:Y:S01]  /*1a6f0*/  STL [R1+0x2b50], R3 ;  /* 0x002b500301007387 */ /* 0x0003e20000100800 */
[----:B----4-:R-:W-:-:S03]  /*1a700*/  IADD3.X R0, PT, PT, R8, UR76, RZ, P6, !PT ;  /* 0x0000004c08007c10 */ /* 0x010fc6000b7fe4ff */
[----:B------:R4:W-:Y:S04]  /*1a710*/  STL [R1+0x2b58], R2 ;  /* 0x002b580201007387 */ /* 0x0009e80000100800 */
[----:B------:R5:W-:Y:S01]  /*1a720*/  STL [R1+0x2b60], R0 ;  /* 0x002b600001007387 */ /* 0x000be20000100800 */
[----:B-1----:R-:W-:Y:S02]  /*1a730*/  IADD3 R3, P6, PT, R28, UR14, RZ ;  /* 0x0000000e1c037c10 */ /* 0x002fe4000ffde0ff */
[----:B----4-:R-:W-:-:S03]  /*1a740*/  IADD3 R2, P5, PT, R27, UR14, RZ ;  /* 0x0000000e1b027c10 */ /* 0x010fc6000ffbe0ff */
[----:B------:R1:W-:Y:S01]  /*1a750*/  STL [R1+0x2b6c], R3 ;  /* 0x002b6c0301007387 */ /* 0x0003e20000100800 */
[----:B-----5:R-:W-:-:S03]  /*1a760*/  IADD3 R0, P4, PT, R26, UR14, RZ ;  /* 0x0000000e1a007c10 */ /* 0x020fc6000ff9e0ff */
[----:B------:R4:W-:Y:S01]  /*1a770*/  STL [R1+0x2b74], R2 ;  /* 0x002b740201007387 */ /* 0x0009e20000100800 */
[----:B------:R-:W-:-:S03]  /*1a780*/  USHF.R.S32.HI UR76, URZ, 0x1f, UR14 ;  /* 0x0000001fff4c7899 */ /* 0x000fc6000801140e */
[----:B------:R5:W-:Y:S01]  /*1a790*/  STL [R1+0x2b7c], R0 ;  /* 0x002b7c0001007387 */ /* 0x000be20000100800 */
[----:B-1----:R-:W-:Y:S02]  /*1a7a0*/  IADD3 R3, P3, PT, R25, UR14, RZ ;  /* 0x0000000e19037c10 */ /* 0x002fe4000ff7e0ff */
[----:B----4-:R-:W-:-:S03]  /*1a7b0*/  IADD3 R2, P2, PT, R24, UR14, RZ ;  /* 0x0000000e18027c10 */ /* 0x010fc6000ff5e0ff */
[----:B------:R1:W-:Y:S01]  /*1a7c0*/  STL [R1+0x2b84], R3 ;  /* 0x002b840301007387 */ /* 0x0003e20000100800 */
[----:B-----5:R-:W-:-:S03]  /*1a7d0*/  IADD3 R0, P1, PT, R23, UR14, RZ ;  /* 0x0000000e17007c10 */ /* 0x020fc6000ff3e0ff */
[----:B------:R4:W-:Y:S04]  /*1a7e0*/  STL [R1+0x2b8c], R2 ;  /* 0x002b8c0201007387 */ /* 0x0009e80000100800 */
[----:B------:R5:W-:Y:S01]  /*1a7f0*/  STL [R1+0x2b94], R0 ;  /* 0x002b940001007387 */ /* 0x000be20000100800 */
[----:B-1----:R-:W-:Y:S02]  /*1a800*/  IADD3 R3, P0, PT, R22, UR14, RZ ;  /* 0x0000000e16037c10 */ /* 0x002fe4000ff1e0ff */
[----:B----4-:R-:W-:-:S03]  /*1a810*/  IADD3.X R2, PT, PT, R21, UR76, RZ, P6, !PT ;  /* 0x0000004c15027c10 */ /* 0x010fc6000b7fe4ff */
[----:B------:R1:W-:Y:S01]  /*1a820*/  STL [R1+0x2b9c], R3 ;  /* 0x002b9c0301007387 */ /* 0x0003e20000100800 */
[----:B-----5:R-:W-:-:S03]  /*1a830*/  IADD3 R0, P6, PT, R20, UR14, RZ ;  /* 0x0000000e14007c10 */ /* 0x020fc6000ffde0ff */
[----:B------:R-:W-:Y:S01]  /*1a840*/  STL [R1+0x2b68], R2 ;  /* 0x002b680201007387 */ /* 0x000fe20000100800 */
[----:B------:R-:W4:Y:S03]  /*1a850*/  LDCU UR14, c[0x0][0x3a8] ;  /* 0x00007500ff0e77ac */ /* 0x000f260008000800 */
[----:B------:R5:W-:Y:S01]  /*1a860*/  STL [R1+0x2ba4], R0 ;  /* 0x002ba40001007387 */ /* 0x000be20000100800 */
[----:B-1----:R-:W-:Y:S02]  /*1a870*/  IADD3.X R3, PT, PT, R18, UR76, RZ, P4, !PT ;  /* 0x0000004c12037c10 */ /* 0x002fe4000a7fe4ff */
[----:B-----5:R-:W-:Y:S02]  /*1a880*/  IADD3.X R0, PT, PT, R19, UR76, RZ, P5, !PT ;  /* 0x0000004c13007c10 */ /* 0x020fe4000affe4ff */
[----:B------:R-:W-:-:S03]  /*1a890*/  IADD3.X R2, PT, PT, R17, UR76, RZ, P3, !PT ;  /* 0x0000004c11027c10 */ /* 0x000fc60009ffe4ff */
[----:B------:R1:W-:Y:S04]  /*1a8a0*/  STL [R1+0x2b70], R0 ;  /* 0x002b700001007387 */ /* 0x0003e80000100800 */
[----:B------:R5:W-:Y:S01]  /*1a8b0*/  STL [R1+0x2b78], R3 ;  /* 0x002b780301007387 */ /* 0x000be20000100800 */
[----:B-1----:R-:W-:-:S03]  /*1a8c0*/  IADD3.X R0, PT, PT, R16, UR76, RZ, P2, !PT ;  /* 0x0000004c10007c10 */ /* 0x002fc600097fe4ff */
[----:B------:R1:W-:Y:S01]  /*1a8d0*/  STL [R1+0x2b80], R2 ;  /* 0x002b800201007387 */ /* 0x0003e20000100800 */
[----:B-----5:R-:W-:-:S03]  /*1a8e0*/  IADD3.X R3, PT, PT, R15, UR76, RZ, P1, !PT ;  /* 0x0000004c0f037c10 */ /* 0x020fc60008ffe4ff */
[----:B------:R5:W-:Y:S01]  /*1a8f0*/  STL [R1+0x2b88], R0 ;  /* 0x002b880001007387 */ /* 0x000be20000100800 */
[----:B-1----:R-:W-:-:S03]  /*1a900*/  IADD3.X R2, PT, PT, R14, UR76, RZ, P0, !PT ;  /* 0x0000004c0e027c10 */ /* 0x002fc600087fe4ff */
[----:B------:R1:W-:Y:S01]  /*1a910*/  STL [R1+0x2b90], R3 ;  /* 0x002b900301007387 */ /* 0x0003e20000100800 */
[----:B-----5:R-:W-:-:S03]  /*1a920*/  IADD3.X R0, PT, PT, R8, UR76, RZ, P6, !PT ;  /* 0x0000004c08007c10 */ /* 0x020fc6000b7fe4ff */
[----:B------:R5:W-:Y:S04]  /*1a930*/  STL [R1+0x2b98], R2 ;  /* 0x002b980201007387 */ /* 0x000be80000100800 */
[----:B------:R0:W-:Y:S01]  /*1a940*/  STL [R1+0x2ba0], R0 ;  /* 0x002ba00001007387 */ /* 0x0001e20000100800 */
[----:B-1----:R-:W-:Y:S02]  /*1a950*/  IADD3 R3, P6, PT, R28, UR15, RZ ;  /* 0x0000000f1c037c10 */ /* 0x002fe4000ffde0ff */
[----:B-----5:R-:W-:-:S03]  /*1a960*/  IADD3 R2, P5, PT, R27, UR15, RZ ;  /* 0x0000000f1b027c10 */ /* 0x020fc6000ffbe0ff */
[----:B------:R1:W-:Y:S01]  /*1a970*/  STL [R1+0x2bac], R3 ;  /* 0x002bac0301007387 */ /* 0x0003e20000100800 */
[----:B0-----:R-:W-:-:S03]  /*1a980*/  IADD3 R0, P4, PT, R26, UR15, RZ ;  /* 0x0000000f1a007c10 */ /* 0x001fc6000ff9e0ff */
[----:B------:R0:W-:Y:S01]  /*1a990*/  STL [R1+0x2bb4], R2 ;  /* 0x002bb40201007387 */ /* 0x0001e20000100800 */
[----:B------:R-:W-:-:S03]  /*1a9a0*/  USHF.R.S32.HI UR76, URZ, 0x1f, UR15 ;  /* 0x0000001fff4c7899 */ /* 0x000fc6000801140f */
[----:B------:R5:W-:Y:S01]  /*1a9b0*/  STL [R1+0x2bbc], R0 ;  /* 0x002bbc0001007387 */ /* 0x000be20000100800 */
[----:B-1----:R-:W-:Y:S02]  /*1a9c0*/  IADD3 R3, P3, PT, R25, UR15, RZ ;  /* 0x0000000f19037c10 */ /* 0x002fe4000ff7e0ff */
[----:B0-----:R-:W-:-:S03]  /*1a9d0*/  IADD3 R2, P2, PT, R24, UR15, RZ ;  /* 0x0000000f18027c10 */ /* 0x001fc6000ff5e0ff */
[----:B------:R0:W-:Y:S01]  /*1a9e0*/  STL [R1+0x2bc4], R3 ;  /* 0x002bc40301007387 */ /* 0x0001e20000100800 */
[----:B-----5:R-:W-:-:S03]  /*1a9f0*/  IADD3 R0, P1, PT, R23, UR15, RZ ;  /* 0x0000000f17007c10 */ /* 0x020fc6000ff3e0ff */
[----:B------:R1:W-:Y:S04]  /*1aa00*/  STL [R1+0x2bcc], R2 ;  /* 0x002bcc0201007387 */ /* 0x0003e80000100800 */
[----:B------:R5:W-:Y:S01]  /*1aa10*/  STL [R1+0x2bd4], R0 ;  /* 0x002bd40001007387 */ /* 0x000be20000100800 */
[----:B0-----:R-:W-:Y:S02]  /*1aa20*/  IADD3 R3, P0, PT, R22, UR15, RZ ;  /* 0x0000000f16037c10 */ /* 0x001fe4000ff1e0ff */
[----:B-1----:R-:W-:-:S03]  /*1aa30*/  IADD3.X R2, PT, PT, R21, UR76, RZ, P6, !PT ;  /* 0x0000004c15027c10 */ /* 0x002fc6000b7fe4ff */
[----:B------:R0:W-:Y:S01]  /*1aa40*/  STL [R1+0x2bdc], R3 ;  /* 0x002bdc0301007387 */ /* 0x0001e20000100800 */
[----:B-----5:R-:W-:-:S03]  /*1aa50*/  IADD3 R0, P6, PT, R20, UR15, RZ ;  /* 0x0000000f14007c10 */ /* 0x020fc6000ffde0ff */
[----:B------:R-:W-:Y:S01]  /*1aa60*/  STL [R1+0x2ba8], R2 ;  /* 0x002ba80201007387 */ /* 0x000fe20000100800 */
[----:B------:R-:W1:Y:S03]  /*1aa70*/  LDCU UR15, c[0x0][0x3a8] ;  /* 0x00007500ff0f77ac */ /* 0x000e660008000800 */
[----:B------:R5:W-:Y:S01]  /*1aa80*/  STL [R1+0x2be4], R0 ;  /* 0x002be40001007387 */ /* 0x000be20000100800 */
[----:B0-----:R-:W-:Y:S02]  /*1aa90*/  IADD3.X R3, PT, PT, R18, UR76, RZ, P4, !PT ;  /* 0x0000004c12037c10 */ /* 0x001fe4000a7fe4ff */
[----:B-----5:R-:W-:Y:S02]  /*1aaa0*/  IADD3.X R0, PT, PT, R19, UR76, RZ, P5, !PT ;  /* 0x0000004c13007c10 */ /* 0x020fe4000affe4ff */
[----:B------:R-:W-:-:S03]  /*1aab0*/  IADD3.X R2, PT, PT, R17, UR76, RZ, P3, !PT ;  /* 0x0000004c11027c10 */ /* 0x000fc60009ffe4ff */
[----:B------:R0:W-:Y:S04]  /*1aac0*/  STL [R1+0x2bb0], R0 ;  /* 0x002bb00001007387 */ /* 0x0001e80000100800 */
[----:B------:R5:W-:Y:S01]  /*1aad0*/  STL [R1+0x2bb8], R3 ;  /* 0x002bb80301007387 */ /* 0x000be20000100800 */
[----:B0-----:R-:W-:-:S03]  /*1aae0*/  IADD3.X R0, PT, PT, R16, UR76, RZ, P2, !PT ;  /* 0x0000004c10007c10 */ /* 0x001fc600097fe4ff */
[----:B------:R0:W-:Y:S01]  /*1aaf0*/  STL [R1+0x2bc0], R2 ;  /* 0x002bc00201007387 */ /* 0x0001e20000100800 */
[----:B-----5:R-:W-:-:S03]  /*1ab00*/  IADD3.X R3, PT, PT, R15, UR76, RZ, P1, !PT ;  /* 0x0000004c0f037c10 */ /* 0x020fc60008ffe4ff */
[----:B------:R5:W-:Y:S01]  /*1ab10*/  STL [R1+0x2bc8], R0 ;  /* 0x002bc80001007387 */ /* 0x000be20000100800 */
[----:B0-----:R-:W-:-:S03]  /*1ab20*/  IADD3.X R2, PT, PT, R14, UR76, RZ, P0, !PT ;  /* 0x0000004c0e027c10 */ /* 0x001fc600087fe4ff */
[----:B------:R0:W-:Y:S01]  /*1ab30*/  STL [R1+0x2bd0], R3 ;  /* 0x002bd00301007387 */ /* 0x0001e20000100800 */
[----:B-----5:R-:W-:-:S03]  /*1ab40*/  IADD3.X R0, PT, PT, R8, UR76, RZ, P6, !PT ;  /* 0x0000004c08007c10 */ /* 0x020fc6000b7fe4ff */
[----:B------:R5:W-:Y:S04]  /*1ab50*/  STL [R1+0x2bd8], R2 ;  /* 0x002bd80201007387 */ /* 0x000be80000100800 */
[----:B------:R1:W-:Y:S01]  /*1ab60*/  STL [R1+0x2be0], R0 ;  /* 0x002be00001007387 */ /* 0x0003e20000100800 */
[----:B0-----:R-:W-:Y:S02]  /*1ab70*/  IADD3 R3, P6, PT, R28, UR16, RZ ;  /* 0x000000101c037c10 */ /* 0x001fe4000ffde0ff */
[----:B-----5:R-:W-:-:S03]  /*1ab80*/  IADD3 R2, P5, PT, R27, UR16, RZ ;  /* 0x000000101b027c10 */ /* 0x020fc6000ffbe0ff */
[----:B------:R0:W-:Y:S01]  /*1ab90*/  STL [R1+0x2bec], R3 ;  /* 0x002bec0301007387 */ /* 0x0001e20000100800 */
[----:B-1----:R-:W-:-:S03]  /*1aba0*/  IADD3 R0, P4, PT, R26, UR16, RZ ;  /* 0x000000101a007c10 */ /* 0x002fc6000ff9e0ff */
[----:B------:R1:W-:Y:S01]  /*1abb0*/  STL [R1+0x2bf4], R2 ;  /* 0x002bf40201007387 */ /* 0x0003e20000100800 */
[----:B------:R-:W-:-:S03]  /*1abc0*/  USHF.R.S32.HI UR76, URZ, 0x1f, UR16 ;  /* 0x0000001fff4c7899 */ /* 0x000fc60008011410 */
[----:B------:R5:W-:Y:S01]  /*1abd0*/  STL [R1+0x2bfc], R0 ;  /* 0x002bfc0001007387 */ /* 0x000be20000100800 */
[----:B0-----:R-:W-:Y:S02]  /*1abe0*/  IADD3 R3, P3, PT, R25, UR16, RZ ;  /* 0x0000001019037c10 */ /* 0x001fe4000ff7e0ff */
[----:B-1----:R-:W-:-:S03]  /*1abf0*/  IADD3 R2, P2, PT, R24, UR16, RZ ;  /* 0x0000001018027c10 */ /* 0x002fc6000ff5e0ff */
        /* <DEDUP_REMOVED lines=858> */
[----:B------:R1:W-:Y:S01]  /*1e1a0*/  STL [R1+0x3228], R2 ;  /* 0x0032280201007387 */ /* 0x0003e20000100800 */
[----:B------:R-:W5:Y:S03]  /*1e1b0*/  LDCU UR47, c[0x0][0x3a8] ;  /* 0x00007500ff2f77ac */ /* 0x000f660008000800 */
[----:B------:R2:W-:Y:S01]  /*1e1c0*/  STL [R1+0x3264], R0 ;  /* 0x0032640001007387 */ /* 0x0005e20000100800 */
[----:B0-----:R-:W-:Y:S02]  /*1e1d0*/  IADD3.X R3, PT, PT, R18, UR76, RZ, P4, !PT ;  /* 0x0000004c12037c10 */ /* 0x001fe4000a7fe4ff */
[----:B-1----:R-:W-:Y:S02]  /*1e1e0*/  IADD3.X R2, PT, PT, R17, UR76, RZ, P3, !PT ;  /* 0x0000004c11027c10 */ /* 0x002fe40009ffe4ff */
[----:B--2---:R-:W-:-:S05]  /*1e1f0*/  IADD3.X R0, PT, PT, R19, UR76, RZ, P5, !PT ;  /* 0x0000004c13007c10 */ /* 0x004fca000affe4ff */
[----:B------:R0:W-:Y:S04]  /*1e200*/  STL [R1+0x3230], R0 ;  /* 0x0032300001007387 */ /* 0x0001e80000100800 */
[----:B------:R1:W-:Y:S01]  /*1e210*/  STL [R1+0x3238], R3 ;  /* 0x0032380301007387 */ /* 0x0003e20000100800 */
        /* <DEDUP_REMOVED lines=26> */
[----:B------:R1:W-:Y:S01]  /*1e3c0*/  STL [R1+0x3268], R2 ;  /* 0x0032680201007387 */ /* 0x0003e20000100800 */
[----:B------:R-:W-:Y:S02]  /*1e3d0*/  UIMAD UR73, UR73, 0x1e, URZ ;  /* 0x0000001e494978a4 */ /* 0x000fe4000f8e02ff */
[----:B---3--:R-:W-:Y:S01]  /*1e3e0*/  UIMAD UR74, UR74, 0x1d, URZ ;  /* 0x0000001d4a4a78a4 */ /* 0x008fe2000f8e02ff */
[----:B------:R2:W-:Y:S01]  /*1e3f0*/  STL [R1+0x32a4], R0 ;  /* 0x0032a40001007387 */ /* 0x0005e20000100800 */
[----:B----4-:R-:W-:Y:S01]  /*1e400*/  UIMAD UR14, UR14, 0x1c, URZ ;  /* 0x0000001c0e0e78a4 */ /* 0x010fe2000f8e02ff */
[----:B0-----:R-:W-:Y:S01]  /*1e410*/  IADD3.X R3, PT, PT, R18, UR76, RZ, P4, !PT ;  /* 0x0000004c12037c10 */ /* 0x001fe2000a7fe4ff */
[----:B------:R-:W-:Y:S02]  /*1e420*/  UIMAD UR15, UR15, 0x1b, URZ ;  /* 0x0000001b0f0f78a4 */ /* 0x000fe4000f8e02ff */
[----:B------:R-:W-:Y:S01]  /*1e430*/  UIMAD UR16, UR16, 0x1a, URZ ;  /* 0x0000001a101078a4 */ /* 0x000fe2000f8e02ff */
[----:B-1----:R-:W-:Y:S01]  /*1e440*/  IADD3.X R2, PT, PT, R19, UR76, RZ, P5, !PT ;  /* 0x0000004c13027c10 */ /* 0x002fe2000affe4ff */
[----:B------:R-:W-:-:S02]  /*1e450*/  UIMAD UR17, UR17, 0x19, URZ ;  /* 0x00000019111178a4 */ /* 0x000fc4000f8e02ff */
[----:B------:R-:W-:Y:S01]  /*1e460*/  UIMAD UR18, UR18, 0x18, URZ ;  /* 0x00000018121278a4 */ /* 0x000fe2000f8e02ff */
[----:B--2---:R-:W-:Y:S01]  /*1e470*/  IADD3.X R0, PT, PT, R17, UR76, RZ, P3, !PT ;  /* 0x0000004c11007c10 */ /* 0x004fe20009ffe4ff */
[----:B------:R0:W-:Y:S01]  /*1e480*/  STL [R1+0x3270], R2 ;  /* 0x0032700201007387 */ /* 0x0001e20000100800 */
[----:B------:R-:W-:Y:S02]  /*1e490*/  UIMAD UR19, UR19, 0x17, URZ ;  /* 0x00000017131378a4 */ /* 0x000fe4000f8e02ff */
[----:B------:R-:W-:Y:S01]  /*1e4a0*/  UIMAD UR24, UR24, 0x16, URZ ;  /* 0x00000016181878a4 */ /* 0x000fe2000f8e02ff */
[----:B------:R1:W-:Y:S01]  /*1e4b0*/  STL [R1+0x3278], R3 ;  /* 0x0032780301007387 */ /* 0x0003e20000100800 */
[----:B------:R-:W-:Y:S02]  /*1e4c0*/  UIMAD UR25, UR25, 0x15, URZ ;  /* 0x00000015191978a4 */ /* 0x000fe4000f8e02ff */
[----:B------:R-:W-:Y:S01]  /*1e4d0*/  UIMAD UR26, UR26, 0x14, URZ ;  /* 0x000000141a1a78a4 */ /* 0x000fe2000f8e02ff */
[----:B------:R2:W-:Y:S01]  /*1e4e0*/  STL [R1+0x3280], R0 ;  /* 0x0032800001007387 */ /* 0x0005e20000100800 */
[----:B------:R-:W-:Y:S01]  /*1e4f0*/  UIMAD UR27, UR27, 0x13, URZ ;  /* 0x000000131b1b78a4 */ /* 0x000fe2000f8e02ff */
[----:B0-----:R-:W-:Y:S01]  /*1e500*/  IADD3.X R2, PT, PT, R16, UR76, RZ, P2, !PT ;  /* 0x0000004c10027c10 */ /* 0x001fe200097fe4ff */
[----:B------:R-:W-:-:S02]  /*1e510*/  UIMAD UR28, UR28, 0x12, URZ ;  /* 0x000000121c1c78a4 */ /* 0x000fc4000f8e02ff */
[----:B------:R-:W-:Y:S01]  /*1e520*/  UIMAD UR29, UR29, 0x11, URZ ;  /* 0x000000111d1d78a4 */ /* 0x000fe2000f8e02ff */
[----:B-1----:R-:W-:Y:S01]  /*1e530*/  IADD3.X R3, PT, PT, R15, UR76, RZ, P1, !PT ;  /* 0x0000004c0f037c10 */ /* 0x002fe20008ffe4ff */
[----:B------:R0:W-:Y:S01]  /*1e540*/  STL [R1+0x3288], R2 ;  /* 0x0032880201007387 */ /* 0x0001e20000100800 */
[----:B------:R-:W-:Y:S01]  /*1e550*/  USHF.L.U32 UR30, UR30, 0x4, URZ ;  /* 0x000000041e1e7899 */ /* 0x000fe200080006ff */
[----:B--2---:R-:W-:Y:S02]  /*1e560*/  IADD3.X R0, PT, PT, R14, UR76, RZ, P0, !PT ;  /* 0x0000004c0e007c10 */ /* 0x004fe400087fe4ff */
        /* <DEDUP_REMOVED lines=8> */
[----:B-1----:R-:W-:Y:S01]  /*1e5f0*/  IADD3 R3, P5, PT, R27, UR5, RZ ;  /* 0x000000051b037c10 */ /* 0x002fe2000ffbe0ff */
[----:B------:R-:W-:Y:S02]  /*1e600*/  UIMAD UR36, UR36, 0xa, URZ ;  /* 0x0000000a242478a4 */ /* 0x000fe4000f8e02ff */
[----:B------:R-:W-:Y:S01]  /*1e610*/  UIMAD UR37, UR37, 0x9, URZ ;  /* 0x00000009252578a4 */ /* 0x000fe2000f8e02ff */
[----:B--2---:R-:W-:Y:S01]  /*1e620*/  IADD3 R0, P6, PT, R28, UR5, RZ ;  /* 0x000000051c007c10 */ /* 0x004fe2000ffde0ff */
[----:B------:R0:W-:Y:S01]  /*1e630*/  STL [R1+0x32a0], R2 ;  /* 0x0032a00201007387 */ /* 0x0001e20000100800 */
[----:B------:R-:W-:Y:S02]  /*1e640*/  USHF.L.U32 UR40, UR40, 0x3, URZ ;  /* 0x0000000328287899 */ /* 0x000fe400080006ff */
[----:B------:R-:W-:Y:S01]  /*1e650*/  UIMAD UR41, UR41, 0x7, URZ ;  /* 0x00000007292978a4 */ /* 0x000fe2000f8e02ff */
[----:B------:R1:W-:Y:S01]  /*1e660*/  STL [R1+0x32ac], R0 ;  /* 0x0032ac0001007387 */ /* 0x0003e20000100800 */
[----:B------:R-:W-:-:S02]  /*1e670*/  UIMAD UR42, UR42, 0x6, URZ ;  /* 0x000000062a2a78a4 */ /* 0x000fc4000f8e02ff */
[----:B------:R-:W-:Y:S02]  /*1e680*/  UIMAD UR43, UR43, 0x5, URZ ;  /* 0x000000052b2b78a4 */ /* 0x000fe4000f8e02ff */
[----:B------:R-:W-:Y:S01]  /*1e690*/  USHF.L.U32 UR44, UR44, 0x2, URZ ;  /* 0x000000022c2c7899 */ /* 0x000fe200080006ff */
[----:B0-----:R-:W-:Y:S01]  /*1e6a0*/  IADD3 R2, P4, PT, R26, UR5, RZ ;  /* 0x000000051a027c10 */ /* 0x001fe2000ff9e0ff */
[----:B------:R0:W-:Y:S01]  /*1e6b0*/  STL [R1+0x32b4], R3 ;  /* 0x0032b40301007387 */ /* 0x0001e20000100800 */
[----:B------:R-:W-:Y:S01]  /*1e6c0*/  UIMAD UR45, UR45, 0x3, URZ ;  /* 0x000000032d2d78a4 */ /* 0x000fe2000f8e02ff */
[----:B-1----:R-:W-:Y:S02]  /*1e6d0*/  IADD3 R0, P3, PT, R25, UR5, RZ ;  /* 0x0000000519007c10 */ /* 0x002fe4000ff7e0ff */
[----:B------:R1:W-:Y:S01]  /*1e6e0*/  STL [R1+0x32bc], R2 ;  /* 0x0032bc0201007387 */ /* 0x0003e20000100800 */
[----:B------:R-:W-:Y:S02]  /*1e6f0*/  USHF.R.S32.HI UR76, URZ, 0x1f, UR5 ;  /* 0x0000001fff4c7899 */ /* 0x000fe40008011405 */
[----:B------:R-:W-:Y:S01]  /*1e700*/  USHF.L.U32 UR46, UR46, 0x1, URZ ;  /* 0x000000012e2e7899 */ /* 0x000fe200080006ff */
[----:B------:R2:W-:Y:S01]  /*1e710*/  STL [R1+0x32c4], R0 ;  /* 0x0032c40001007387 */ /* 0x0005e20000100800 */
[----:B------:R-:W3:Y:S01]  /*1e720*/  LDCU UR48, c[0x0][0x3a8] ;  /* 0x00007500ff3077ac */ /* 0x000ee20008000800 */
[----:B0-----:R-:W-:-:S02]  /*1e730*/  IADD3 R3, P2, PT, R24, UR5, RZ ;  /* 0x0000000518037c10 */ /* 0x001fc4000ff5e0ff */
[----:B-1----:R-:W-:-:S03]  /*1e740*/  IADD3 R2, P1, PT, R23, UR5, RZ ;  /* 0x0000000517027c10 */ /* 0x002fc6000ff3e0ff */
[----:B------:R-:W-:Y:S01]  /*1e750*/  STL [R1+0x32cc], R3 ;  /* 0x0032cc0301007387 */ /* 0x000fe20000100800 */
[----:B--2---:R-:W-:-:S03]  /*1e760*/  IADD3 R0, P0, PT, R22, UR5, RZ ;  /* 0x0000000516007c10 */ /* 0x004fc6000ff1e0ff */
[----:B------:R0:W-:Y:S04]  /*1e770*/  STL [R1+0x32d4], R2 ;  /* 0x0032d40201007387 */ /* 0x0001e80000100800 */
[----:B------:R1:W-:Y:S01]  /*1e780*/  STL [R1+0x32dc], R0 ;  /* 0x0032dc0001007387 */ /* 0x0003e20000100800 */
[----:B0-----:R-:W-:Y:S02]  /*1e790*/  IADD3.X R2, PT, PT, R21, UR76, RZ, P6, !PT ;  /* 0x0000004c15027c10 */ /* 0x001fe4000b7fe4ff */
[----:B-1----:R-:W-:-:S03]  /*1e7a0*/  IADD3 R0, P6, PT, R20, UR5, RZ ;  /* 0x0000000514007c10 */ /* 0x002fc6000ffde0ff */
[----:B------:R-:W-:Y:S01]  /*1e7b0*/  STL [R1+0x32a8], R2 ;  /* 0x0032a80201007387 */ /* 0x000fe20000100800 */
[----:B------:R-:W-:Y:S01]  /*1e7c0*/  IADD3.X R4, PT, PT, R18, UR76, RZ, P4, !PT ;  /* 0x0000004c12047c10 */ /* 0x000fe2000a7fe4ff */
[----:B------:R-:W0:Y:S02]  /*1e7d0*/  LDCU UR5, c[0x0][0x3a8] ;  /* 0x00007500ff0577ac */ /* 0x000e240008000800 */
[----:B------:R1:W-:Y:S01]  /*1e7e0*/  STL [R1+0x32e4], R0 ;  /* 0x0032e40001007387 */ /* 0x0003e20000100800 */
[----:B------:R-:W-:Y:S02]  /*1e7f0*/  IADD3.X R3, PT, PT, R17, UR76, RZ, P3, !PT ;  /* 0x0000004c11037c10 */ /* 0x000fe40009ffe4ff */
[----:B-1----:R-:W-:-:S05]  /*1e800*/  IADD3.X R0, PT, PT, R19, UR76, RZ, P5, !PT ;  /* 0x0000004c13007c10 */ /* 0x002fca000affe4ff */
[----:B------:R1:W-:Y:S04]  /*1e810*/  STL [R1+0x32b0], R0 ;  /* 0x0032b00001007387 */ /* 0x0003e80000100800 */
[----:B------:R2:W-:Y:S01]  /*1e820*/  STL [R1+0x32b8], R4 ;  /* 0x0032b80401007387 */ /* 0x0005e20000100800 */
[----:B-1----:R-:W-:-:S03]  /*1e830*/  IADD3.X R0, PT, PT, R16, UR76, RZ, P2, !PT ;  /* 0x0000004c10007c10 */ /* 0x002fc600097fe4ff */
[----:B------:R1:W-:Y:S01]  /*1e840*/  STL [R1+0x32c0], R3 ;  /* 0x0032c00301007387 */ /* 0x0003e20000100800 */
[----:B--2---:R-:W-:-:S03]  /*1e850*/  IADD3.X R4, PT, PT, R15, UR76, RZ, P1, !PT ;  /* 0x0000004c0f047c10 */ /* 0x004fc60008ffe4ff */
[----:B------:R2:W-:Y:S01]  /*1e860*/  STL [R1+0x32c8], R0 ;  /* 0x0032c80001007387 */ /* 0x0005e20000100800 */
[----:B-1----:R-:W-:-:S03]  /*1e870*/  IADD3.X R3, PT, PT, R14, UR76, RZ, P0, !PT ;  /* 0x0000004c0e037c10 */ /* 0x002fc600087fe4ff */
[----:B------:R1:W-:Y:S01]  /*1e880*/  STL [R1+0x32d0], R4 ;  /* 0x0032d00401007387 */ /* 0x0003e20000100800 */
[----:B--2---:R-:W-:-:S03]  /*1e890*/  IADD3.X R0, PT, PT, R8, UR76, RZ, P6, !PT ;  /* 0x0000004c08007c10 */ /* 0x004fc6000b7fe4ff */
[----:B------:R2:W-:Y:S04]  /*1e8a0*/  STL [R1+0x32d8], R3 ;  /* 0x0032d80301007387 */ /* 0x0005e80000100800 */
[----:B------:R4:W-:Y:S01]  /*1e8b0*/  STL [R1+0x32e0], R0 ;  /* 0x0032e00001007387 */ /* 0x0009e20000100800 */
[----:B-1----:R-:W-:Y:S02]  /*1e8c0*/  IADD3 R4, P6, PT, R28, UR6, RZ ;  /* 0x000000061c047c10 */ /* 0x002fe4000ffde0ff */
[----:B--2---:R-:W-:Y:S02]  /*1e8d0*/  IADD3 R3, P4, PT, R26, UR6, RZ ;  /* 0x000000061a037c10 */ /* 0x004fe4000ff9e0ff */
[----:B----4-:R-:W-:Y:S01]  /*1e8e0*/  IADD3 R0, P5, PT, R27, UR6, RZ ;  /* 0x000000061b007c10 */ /* 0x010fe2000ffbe0ff */
[----:B------:R1:W-:Y:S01]  /*1e8f0*/  STL [R1+0x32ec], R4 ;  /* 0x0032ec0401007387 */ /* 0x0003e20000100800 */
[----:B------:R-:W-:-:S03]  /*1e900*/  USHF.R.S32.HI UR76, URZ, 0x1f, UR6 ;  /* 0x0000001fff4c7899 */ /* 0x000fc60008011406 */
[----:B------:R2:W-:Y:S04]  /*1e910*/  STL [R1+0x32f4], R0 ;  /* 0x0032f40001007387 */ /* 0x0005e80000100800 */
[----:B------:R4:W-:Y:S01]  /*1e920*/  STL [R1+0x32fc], R3 ;  /* 0x0032fc0301007387 */ /* 0x0009e20000100800 */
[----:B-1----:R-:W-:Y:S02]  /*1e930*/  IADD3 R4, P3, PT, R25, UR6, RZ ;  /* 0x0000000619047c10 */ /* 0x002fe4000ff7e0ff */
[----:B--2---:R-:W-:-:S03]  /*1e940*/  IADD3 R0, P2, PT, R24, UR6, RZ ;  /* 0x0000000618007c10 */ /* 0x004fc6000ff5e0ff */
[----:B------:R1:W-:Y:S01]  /*1e950*/  STL [R1+0x3304], R4 ;  /* 0x0033040401007387 */ /* 0x0003e20000100800 */
[----:B----4-:R-:W-:-:S03]  /*1e960*/  IADD3 R3, P1, PT, R23, UR6, RZ ;  /* 0x0000000617037c10 */ /* 0x010fc6000ff3e0ff */
[----:B------:R2:W-:Y:S04]  /*1e970*/  STL [R1+0x330c], R0 ;  /* 0x00330c0001007387 */ /* 0x0005e80000100800 */
[----:B------:R4:W-:Y:S01]  /*1e980*/  STL [R1+0x3314], R3 ;  /* 0x0033140301007387 */ /* 0x0009e20000100800 */
[----:B-1----:R-:W-:Y:S02]  /*1e990*/  IADD3 R4, P0, PT, R22, UR6, RZ ;  /* 0x0000000616047c10 */ /* 0x002fe4000ff1e0ff */
[----:B--2---:R-:W-:-:S03]  /*1e9a0*/  IADD3.X R0, PT, PT, R21, UR76, RZ, P6, !PT ;  /* 0x0000004c15007c10 */ /* 0x004fc6000b7fe4ff */
[----:B------:R1:W-:Y:S01]  /*1e9b0*/  STL [R1+0x331c], R4 ;  /* 0x00331c0401007387 */ /* 0x0003e20000100800 */
[----:B----4-:R-:W-:-:S03]  /*1e9c0*/  IADD3 R3, P6, PT, R20, UR6, RZ ;  /* 0x0000000614037c10 */ /* 0x010fc6000ffde0ff */
[----:B------:R-:W-:Y:S01]  /*1e9d0*/  STL [R1+0x32e8], R0 ;  /* 0x0032e80001007387 */ /* 0x000fe20000100800 */
[----:B------:R-:W-:Y:S01]  /*1e9e0*/  IADD3.X R5, PT, PT, R18, UR76, RZ, P4, !PT ;  /* 0x0000004c12057c10 */ /* 0x000fe2000a7fe4ff */
[----:B------:R-:W2:Y:S02]  /*1e9f0*/  LDCU UR6, c[0x0][0x3a8] ;  /* 0x00007500ff0677ac */ /* 0x000ea40008000800 */
[----:B------:R4:W-:Y:S01]  /*1ea00*/  STL [R1+0x3324], R3 ;  /* 0x0033240301007387 */ /* 0x0009e20000100800 */
[----:B-1----:R-:W-:Y:S02]  /*1ea10*/  IADD3.X R4, PT, PT, R17, UR76, RZ, P3, !PT ;  /* 0x0000004c11047c10 */ /* 0x002fe40009ffe4ff */
[----:B----4-:R-:W-:-:S05]  /*1ea20*/  IADD3.X R3, PT, PT, R19, UR76, RZ, P5, !PT ;  /* 0x0000004c13037c10 */ /* 0x010fca000affe4ff */
        /* <DEDUP_REMOVED lines=9> */
[----:B------:R4:W-:Y:S01]  /*1eac0*/  STL [R1+0x3318], R4 ;  /* 0x0033180401007387 */ /* 0x0009e20000100800 */
[----:B------:R-:W-:-:S03]  /*1ead0*/  LOP3.LUT R2, R29, 0x3, RZ, 0xc0, !PT ;  /* 0x000000031d027812 */ /* 0x000fc600078ec0ff */
[----:B------:R0:W-:Y:S01]  /*1eae0*/  STL [R1+0x3320], R3 ;  /* 0x0033200301007387 */ /* 0x0001e20000100800 */
[----:B-1----:R-:W-:Y:S02]  /*1eaf0*/  IADD3 R5, P6, PT, R28, UR7, RZ ;  /* 0x000000071c057c10 */ /* 0x002fe4000ffde0ff */
[----:B----4-:R-:W-:-:S03]  /*1eb00*/  IADD3 R4, P5, PT, R27, UR7, RZ ;  /* 0x000000071b047c10 */ /* 0x010fc6000ffbe0ff */
[----:B------:R1:W-:Y:S01]  /*1eb10*/  STL [R1+0x332c], R5 ;  /* 0x00332c0501007387 */ /* 0x0003e20000100800 */
[----:B0-----:R-:W-:-:S03]  /*1eb20*/  IADD3 R3, P4, PT, R26, UR7, RZ ;  /* 0x000000071a037c10 */ /* 0x001fc6000ff9e0ff */
[----:B------:R0:W-:Y:S01]  /*1eb30*/  STL [R1+0x3334], R4 ;  /* 0x0033340401007387 */ /* 0x0001e20000100800 */
[----:B------:R-:W-:Y:S01]  /*1eb40*/  SHF.R.U32.HI R0, RZ, 0x2, R29 ;  /* 0x00000002ff007819 */ /* 0x000fe2000001161d */
[----:B------:R-:W-:Y:S02]  /*1eb50*/  USHF.R.S32.HI UR76, URZ, 0x1f, UR7 ;  /* 0x0000001fff4c7899 */ /* 0x000fe40008011407 */
[----:B------:R4:W-:Y:S01]  /*1eb60*/  STL [R1+0x333c], R3 ;  /* 0x00333c0301007387 */ /* 0x0009e20000100800 */
[----:B-1----:R-:W-:Y:S01]  /*1eb70*/  IADD3 R5, P3, PT, R25, UR7, RZ ;  /* 0x0000000719057c10 */ /* 0x002fe2000ff7e0ff */
[----:B------:R-:W-:Y:S01]  /*1eb80*/  IMAD R2, R2, 0x820, RZ ;  /* 0x0000082002027824 */ /* 0x000fe200078e02ff */
[----:B0-----:R-:W-:-:S03]  /*1eb90*/  IADD3 R4, P2, PT, R24, UR7, RZ ;  /* 0x0000000718047c10 */ /* 0x001fc6000ff5e0ff */
[----:B------:R0:W-:Y:S01]  /*1eba0*/  STL [R1+0x3344], R5 ;  /* 0x0033440501007387 */ /* 0x0001e20000100800 */
[----:B------:R-:W-:Y:S02]  /*1ebb0*/  SGXT.U32 R0, R0, 0x3 ;  /* 0x000000030000781a */ /* 0x000fe40000000000 */
[----:B----4-:R-:W-:Y:S01]  /*1ebc0*/  IADD3 R3, P1, PT, R23, UR7, RZ ;  /* 0x0000000717037c10 */ /* 0x010fe2000ff3e0ff */
[----:B------:R1:W-:Y:S01]  /*1ebd0*/  STL [R1+0x334c], R4 ;  /* 0x00334c0401007387 */ /* 0x0003e20000100800 */
[----:B------:R-:W-:-:S03]  /*1ebe0*/  LOP3.LUT R0, R2, R0, RZ, 0xfc, !PT ;  /* 0x0000000002007212 */ /* 0x000fc600078efcff */
[----:B------:R4:W-:Y:S01]  /*1ebf0*/  STL [R1+0x3354], R3 ;  /* 0x0033540301007387 */ /* 0x0009e20000100800 */
[----:B0-----:R-:W-:Y:S02]  /*1ec00*/  IADD3 R5, P0, PT, R22, UR7, RZ ;  /* 0x0000000716057c10 */ /* 0x001fe4000ff1e0ff */
[----:B------:R-:W-:Y:S02]  /*1ec10*/  IADD3.X R2, PT, PT, R19, UR76, RZ, P5, !PT ;  /* 0x0000004c13027c10 */ /* 0x000fe4000affe4ff */
[----:B-1----:R-:W-:Y:S01]  /*1ec20*/  IADD3.X R4, PT, PT, R21, UR76, RZ, P6, !PT ;  /* 0x0000004c15047c10 */ /* 0x002fe2000b7fe4ff */
[----:B------:R-:W-:Y:S01]  /*1ec30*/  STL [R1+0x335c], R5 ;  /* 0x00335c0501007387 */ /* 0x000fe20000100800 */
[----:B----4-:R-:W-:-:S03]  /*1ec40*/  IADD3 R3, P6, PT, R20, UR7, RZ ;  /* 0x0000000714037c10 */ /* 0x010fc6000ffde0ff */
[----:B------:R0:W-:Y:S01]  /*1ec50*/  STL [R1+0x3328], R4 ;  /* 0x0033280401007387 */ /* 0x0001e20000100800 */
[----:B------:R-:W1:Y:S03]  /*1ec60*/  LDCU UR7, c[0x0][0x3a8] ;  /* 0x00007500ff0777ac */ /* 0x000e660008000800 */
[----:B------:R4:W-:Y:S04]  /*1ec70*/  STL [R1+0x3364], R3 ;  /* 0x0033640301007387 */ /* 0x0009e80000100800 */
[----:B------:R2:W-:Y:S01]  /*1ec80*/  STL [R1+0x3330], R2 ;  /* 0x0033300201007387 */ /* 0x0005e20000100800 */
[----:B0-----:R-:W-:Y:S02]  /*1ec90*/  IADD3.X R4, PT, PT, R18, UR76, RZ, P4, !PT ;  /* 0x0000004c12047c10 */ /* 0x001fe4000a7fe4ff */
[----:B----4-:R-:W-:-:S03]  /*1eca0*/  IADD3.X R3, PT, PT, R17, UR76, RZ, P3, !PT ;  /* 0x0000004c11037c10 */ /* 0x010fc60009ffe4ff */
[----:B------:R0:W-:Y:S01]  /*1ecb0*/  STL [R1+0x3338], R4 ;  /* 0x0033380401007387 */ /* 0x0001e20000100800 */
[----:B--2---:R-:W-:-:S03]  /*1ecc0*/  IADD3.X R2, PT, PT, R16, UR76, RZ, P2, !PT ;  /* 0x0000004c10027c10 */ /* 0x004fc600097fe4ff */
[----:B------:R2:W-:Y:S04]  /*1ecd0*/  STL [R1+0x3340], R3 ;  /* 0x0033400301007387 */ /* 0x0005e80000100800 */
[----:B------:R4:W-:Y:S01]  /*1ece0*/  STL [R1+0x3348], R2 ;  /* 0x0033480201007387 */ /* 0x0009e20000100800 */
[----:B0-----:R-:W-:Y:S02]  /*1ecf0*/  IADD3.X R4, PT, PT, R15, UR76, RZ, P1, !PT ;  /* 0x0000004c0f047c10 */ /* 0x001fe40008ffe4ff */
[----:B--2---:R-:W-:-:S03]  /*1ed00*/  IADD3.X R3, PT, PT, R14, UR76, RZ, P0, !PT ;  /* 0x0000004c0e037c10 */ /* 0x004fc600087fe4ff */
[----:B------:R0:W-:Y:S01]  /*1ed10*/  STL [R1+0x3350], R4 ;  /* 0x0033500401007387 */ /* 0x0001e20000100800 */
[----:B----4-:R-:W-:-:S03]  /*1ed20*/  IADD3.X R2, PT, PT, R8, UR76, RZ, P6, !PT ;  /* 0x0000004c08027c10 */ /* 0x010fc6000b7fe4ff */
[----:B------:R2:W-:Y:S04]  /*1ed30*/  STL [R1+0x3358], R3 ;  /* 0x0033580301007387 */ /* 0x0005e80000100800 */
[----:B------:R4:W-:Y:S01]  /*1ed40*/  STL [R1+0x3360], R2 ;  /* 0x0033600201007387 */ /* 0x0009e20000100800 */
[----:B0-----:R-:W-:Y:S02]  /*1ed50*/  IADD3 R4, P6, PT, R28, UR8, RZ ;  /* 0x000000081c047c10 */ /* 0x001fe4000ffde0ff */
[----:B--2---:R-:W-:Y:S02]  /*1ed60*/  IADD3 R3, P4, PT, R26, UR8, RZ ;  /* 0x000000081a037c10 */ /* 0x004fe4000ff9e0ff */
[----:B----4-:R-:W-:Y:S01]  /*1ed70*/  IADD3 R2, P5, PT, R27, UR8, RZ ;  /* 0x000000081b027c10 */ /* 0x010fe2000ffbe0ff */
[----:B------:R0:W-:Y:S01]  /*1ed80*/  STL [R1+0x336c], R4 ;  /* 0x00336c0401007387 */ /* 0x0001e20000100800 */
[----:B------:R-:W-:-:S03]  /*1ed90*/  USHF.R.S32.HI UR76, URZ, 0x1f, UR8 ;  /* 0x0000001fff4c7899 */ /* 0x000fc60008011408 */
[----:B------:R2:W-:Y:S04]  /*1eda0*/  STL [R1+0x3374], R2 ;  /* 0x0033740201007387 */ /* 0x0005e80000100800 */
[----:B------:R4:W-:Y:S01]  /*1edb0*/  STL [R1+0x337c], R3 ;  /* 0x00337c0301007387 */ /* 0x0009e20000100800 */
[----:B0-----:R-:W-:Y:S02]  /*1edc0*/  IADD3 R4, P3, PT, R25, UR8, RZ ;  /* 0x0000000819047c10 */ /* 0x001fe4000ff7e0ff */
[----:B--2---:R-:W-:-:S03]  /*1edd0*/  IADD3 R2, P2, PT, R24, UR8, RZ ;  /* 0x0000000818027c10 */ /* 0x004fc6000ff5e0ff */
[----:B------:R0:W-:Y:S01]  /*1ede0*/  STL [R1+0x3384], R4 ;  /* 0x0033840401007387 */ /* 0x0001e20000100800 */
[----:B----4-:R-:W-:-:S03]  /*1edf0*/  IADD3 R3, P1, PT, R23, UR8, RZ ;  /* 0x0000000817037c10 */ /* 0x010fc6000ff3e0ff */
[----:B------:R2:W-:Y:S04]  /*1ee00*/  STL [R1+0x338c], R2 ;  /* 0x00338c0201007387 */ /* 0x0005e80000100800 */
[----:B------:R4:W-:Y:S01]  /*1ee10*/  STL [R1+0x3394], R3 ;  /* 0x0033940301007387 */ /* 0x0009e20000100800 */
[----:B0-----:R-:W-:Y:S02]  /*1ee20*/  IADD3 R4, P0, PT, R22, UR8, RZ ;  /* 0x0000000816047c10 */ /* 0x001fe4000ff1e0ff */
[----:B--2---:R-:W-:-:S03]  /*1ee30*/  IADD3.X R2, PT, PT, R21, UR76, RZ, P6, !PT ;  /* 0x0000004c15027c10 */ /* 0x004fc6000b7fe4ff */
[----:B------:R0:W-:Y:S01]  /*1ee40*/  STL [R1+0x339c], R4 ;  /* 0x00339c0401007387 */ /* 0x0001e20000100800 */
[----:B----4-:R-:W-:-:S03]  /*1ee50*/  IADD3 R3, P6, PT, R20, UR8, RZ ;  /* 0x0000000814037c10 */ /* 0x010fc6000ffde0ff */
[----:B------:R-:W-:Y:S01]  /*1ee60*/  STL [R1+0x3368], R2 ;  /* 0x0033680201007387 */ /* 0x000fe20000100800 */
[----:B------:R-:W-:Y:S01]  /*1ee70*/  IADD3.X R5, PT, PT, R18, UR76, RZ, P4, !PT ;  /* 0x0000004c12057c10 */ /* 0x000fe2000a7fe4ff */
[----:B------:R-:W2:Y:S02]  /*1ee80*/  LDCU UR8, c[0x0][0x3a8] ;  /* 0x00007500ff0877ac */ /* 0x000ea40008000800 */
[----:B------:R4:W-:Y:S01]  /*1ee90*/  STL [R1+0x33a4], R3 ;  /* 0x0033a40301007387 */ /* 0x0009e20000100800 */
[----:B0-----:R-:W-:Y:S02]  /*1eea0*/  IADD3.X R4, PT, PT, R17, UR76, RZ, P3, !PT ;  /* 0x0000004c11047c10 */ /* 0x001fe40009ffe4ff */
[----:B----4-:R-:W-:-:S05]  /*1eeb0*/  IADD3.X R3, PT, PT, R19, UR76, RZ, P5, !PT ;  /* 0x0000004c13037c10 */ /* 0x010fca000affe4ff */
[----:B------:R0:W-:Y:S04]  /*1eec0*/  STL [R1+0x3370], R3 ;  /* 0x0033700301007387 */ /* 0x0001e80000100800 */
[----:B------:R4:W-:Y:S01]  /*1eed0*/  STL [R1+0x3378], R5 ;  /* 0x0033780501007387 */ /* 0x0009e20000100800 */
[----:B0-----:R-:W-:-:S03]  /*1eee0*/  IADD3.X R3, PT, PT, R16, UR76, RZ, P2, !PT ;  /* 0x0000004c10037c10 */ /* 0x001fc600097fe4ff */
[----:B------:R0:W-:Y:S01]  /*1eef0*/  STL [R1+0x3380], R4 ;  /* 0x0033800401007387 */ /* 0x0001e20000100800 */
[----:B----4-:R-:W-:-:S03]  /*1ef00*/  IADD3.X R5, PT, PT, R15, UR76, RZ, P1, !PT ;  /* 0x0000004c0f057c10 */ /* 0x010fc60008ffe4ff */
[----:B------:R4:W-:Y:S01]  /*1ef10*/  STL [R1+0x3388], R3 ;  /* 0x0033880301007387 */ /* 0x0009e20000100800 */
[----:B0-----:R-:W-:-:S03]  /*1ef20*/  IADD3.X R4, PT, PT, R14, UR76, RZ, P0, !PT ;  /* 0x0000004c0e047c10 */ /* 0x001fc600087fe4ff */
[----:B------:R0:W-:Y:S01]  /*1ef30*/  STL [R1+0x3390], R5 ;  /* 0x0033900501007387 */ /* 0x0001e20000100800 */
[----:B----4-:R-:W-:-:S03]  /*1ef40*/  IADD3.X R3, PT, PT, R8, UR76, RZ, P6, !PT ;  /* 0x0000004c08037c10 */ /* 0x010fc6000b7fe4ff */
[----:B------:R4:W-:Y:S04]  /*1ef50*/  STL [R1+0x3398], R4 ;  /* 0x0033980401007387 */ /* 0x0009e80000100800 */
[----:B------:R1:W-:Y:S01]  /*1ef60*/  STL [R1+0x33a0], R3 ;  /* 0x0033a00301007387 */ /* 0x0003e20000100800 */
[----:B0-----:R-:W-:Y:S02]  /*1ef70*/  IADD3 R5, P6, PT, R28, UR9, RZ ;  /* 0x000000091c057c10 */ /* 0x001fe4000ffde0ff */
[----:B----4-:R-:W-:Y:S02]  /*1ef80*/  IADD3 R4, P4, PT, R26, UR9, RZ ;  /* 0x000000091a047c10 */ /* 0x010fe4000ff9e0ff */
[----:B-1----:R-:W-:Y:S01]  /*1ef90*/  IADD3 R3, P5, PT, R27, UR9, RZ ;  /* 0x000000091b037c10 */ /* 0x002fe2000ffbe0ff */
[----:B------:R0:W-:Y:S01]  /*1efa0*/  STL [R1+0x33ac], R5 ;  /* 0x0033ac0501007387 */ /* 0x0001e20000100800 */
[----:B------:R-:W-:-:S03]  /*1efb0*/  USHF.R.S32.HI UR76, URZ, 0x1f, UR9 ;  /* 0x0000001fff4c7899 */ /* 0x000fc60008011409 */
[----:B------:R1:W-:Y:S04]  /*1efc0*/  STL [R1+0x33b4], R3 ;  /* 0x0033b40301007387 */ /* 0x0003e80000100800 */
[----:B------:R4:W-:Y:S01]  /*1efd0*/  STL [R1+0x33bc], R4 ;  /* 0x0033bc0401007387 */ /* 0x0009e20000100800 */
[----:B0-----:R-:W-:Y:S02]  /*1efe0*/  IADD3 R5, P3, PT, R25, UR9, RZ ;  /* 0x0000000919057c10 */ /* 0x001fe4000ff7e0ff */
[----:B-1----:R-:W-:-:S03]  /*1eff0*/  IADD3 R3, P2, PT, R24, UR9, RZ ;  /* 0x0000000918037c10 */ /* 0x002fc6000ff5e0ff */
[----:B------:R0:W-:Y:S01]  /*1f000*/  STL [R1+0x33c4], R5 ;  /* 0x0033c40501007387 */ /* 0x0001e20000100800 */
[----:B----4-:R-:W-:-:S03]  /*1f010*/  IADD3 R4, P1, PT, R23, UR9, RZ ;  /* 0x0000000917047c10 */ /* 0x010fc6000ff3e0ff */
[----:B------:R1:W-:Y:S04]  /*1f020*/  STL [R1+0x33cc], R3 ;  /* 0x0033cc0301007387 */ /* 0x0003e80000100800 */
[----:B------:R4:W-:Y:S01]  /*1f030*/  STL [R1+0x33d4], R4 ;  /* 0x0033d40401007387 */ /* 0x0009e20000100800 */
[----:B0-----:R-:W-:Y:S02]  /*1f040*/  IADD3 R5, P0, PT, R22, UR9, RZ ;  /* 0x0000000916057c10 */ /* 0x001fe4000ff1e0ff */
[----:B-1----:R-:W-:-:S03]  /*1f050*/  IADD3.X R3, PT, PT, R21, UR76, RZ, P6, !PT ;  /* 0x0000004c15037c10 */ /* 0x002fc6000b7fe4ff */
[----:B------:R0:W-:Y:S01]  /*1f060*/  STL [R1+0x33dc], R5 ;  /* 0x0033dc0501007387 */ /* 0x0001e20000100800 */
[----:B----4-:R-:W-:-:S03]  /*1f070*/  IADD3 R4, P6, PT, R20, UR9, RZ ;  /* 0x0000000914047c10 */ /* 0x010fc6000ffde0ff */
[----:B------:R-:W-:Y:S01]  /*1f080*/  STL [R1+0x33a8], R3 ;  /* 0x0033a80301007387 */ /* 0x000fe20000100800 */
[----:B------:R-:W-:Y:S01]  /*1f090*/  IADD3.X R6, PT, PT, R18, UR76, RZ, P4, !PT ;  /* 0x0000004c12067c10 */ /* 0x000fe2000a7fe4ff */
[----:B------:R-:W1:Y:S02]  /*1f0a0*/  LDCU UR9, c[0x0][0x3a8] ;  /* 0x00007500ff0977ac */ /* 0x000e640008000800 */
        /* <DEDUP_REMOVED lines=15> */
[----:B----4-:R-:W-:-:S03]  /*1f1a0*/  IADD3 R5, P5, PT, R27, UR10, RZ ;  /* 0x0000000a1b057c10 */ /* 0x010fc6000ffbe0ff */
        /* <DEDUP_REMOVED lines=8> */
[----:B------:R-:W-:Y:S02]  /*1f230*/  LOP3.LUT R2, R29, 0x7, RZ, 0xc0, !PT ;  /* 0x000000071d027812 */ /* 0x000fe400078ec0ff */
[----:B----4-:R-:W-:Y:S01]  /*1f240*/  IADD3 R4, P1, PT, R23, UR10, RZ ;  /* 0x0000000a17047c10 */ /* 0x010fe2000ff3e0ff */
[----:B------:R1:W-:Y:S01]  /*1f250*/  STL [R1+0x340c], R5 ;  /* 0x00340c0501007387 */ /* 0x0003e20000100800 */
[----:B------:R-:W-:-:S03]  /*1f260*/  IMAD.SHL.U32 R3, R29, 0x2, RZ ;  /* 0x000000021d037824 */ /* 0x000fc600078e00ff */
[----:B------:R4:W-:Y:S01]  /*1f270*/  STL [R1+0x3414], R4 ;  /* 0x0034140401007387 */ /* 0x0009e20000100800 */
[----:B0-----:R-:W-:Y:S01]  /*1f280*/  IADD3 R6, P0, PT, R22, UR10, RZ ;  /* 0x0000000a16067c10 */ /* 0x001fe2000ff1e0ff */
[----:B------:R-:W-:Y:S01]  /*1f290*/  IMAD R2, R2, 0x90, RZ ;  /* 0x0000009002027824 */ /* 0x000fe200078e02ff */
[----:B-1----:R-:W-:-:S03]  /*1f2a0*/  IADD3.X R5, PT, PT, R21, UR76, RZ, P6, !PT ;  /* 0x0000004c15057c10 */ /* 0x002fc6000b7fe4ff */
[----:B------:R-:W-:Y:S01]  /*1f2b0*/  STL [R1+0x341c], R6 ;  /* 0x00341c0601007387 */ /* 0x000fe20000100800 */
[----:B----4-:R-:W-:-:S03]  /*1f2c0*/  IADD3 R4, P6, PT, R20, UR10, RZ ;  /* 0x0000000a14047c10 */ /* 0x010fc6000ffde0ff */
[----:B------:R-:W-:Y:S01]  /*1f2d0*/  STL [R1+0x33e8], R5 ;  /* 0x0033e80501007387 */ /* 0x000fe20000100800 */
[----:B------:R-:W-:Y:S01]  /*1f2e0*/  LOP3.LUT R3, R2, 0x30, R3, 0x78, !PT ;  /* 0x0000003002037812 */ /* 0x000fe200078e7803 */
[----:B------:R-:W0:Y:S02]  /*1f2f0*/  LDCU UR10, c[0x0][0x3a8] ;  /* 0x00007500ff0a77ac */ /* 0x000e240008000800 */
[----:B------:R1:W-:Y:S01]  /*1f300*/  STL [R1+0x3424], R4 ;  /* 0x0034240401007387 */ /* 0x0003e20000100800 */
[----:B------:R-:W-:Y:S02]  /*1f310*/  IADD3.X R2, PT, PT, R18, UR76, RZ, P4, !PT ;  /* 0x0000004c12027c10 */ /* 0x000fe4000a7fe4ff */
[----:B-1----:R-:W-:-:S05]  /*1f320*/  IADD3.X R4, PT, PT, R19, UR76, RZ, P5, !PT ;  /* 0x0000004c13047c10 */ /* 0x002fca000affe4ff */
[----:B------:R1:W-:Y:S04]  /*1f330*/  STL [R1+0x33f0], R4 ;  /* 0x0033f00401007387 */ /* 0x0003e80000100800 */
[----:B------:R4:W-:Y:S01]  /*1f340*/  STL [R1+0x33f8], R2 ;  /* 0x0033f80201007387 */ /* 0x0009e20000100800 */
[----:B------:R-:W-:Y:S02]  /*1f350*/  IADD3.X R5, PT, PT, R15, UR76, RZ, P1, !PT ;  /* 0x0000004c0f057c10 */ /* 0x000fe40008ffe4ff */
[----:B-1----:R-:W-:Y:S02]  /*1f360*/  IADD3.X R4, PT, PT, R17, UR76, RZ, P3, !PT ;  /* 0x0000004c11047c10 */ /* 0x002fe40009ffe4ff */
[----:B----4-:R-:W-:-:S03]  /*1f370*/  IADD3.X R2, PT, PT, R16, UR76, RZ, P2, !PT ;  /* 0x0000004c10027c10 */ /* 0x010fc600097fe4ff */
[----:B------:R1:W-:Y:S04]  /*1f380*/  STL [R1+0x3400], R4 ;  /* 0x0034000401007387 */ /* 0x0003e80000100800 */
[----:B------:R4:W-:Y:S01]  /*1f390*/  STL [R1+0x3408], R2 ;  /* 0x0034080201007387 */ /* 0x0009e20000100800 */
[----:B-1----:R-:W-:-:S03]  /*1f3a0*/  IADD3.X R4, PT, PT, R14, UR76, RZ, P0, !PT ;  /* 0x0000004c0e047c10 */ /* 0x002fc600087fe4ff */
[----:B------:R1:W-:Y:S01]  /*1f3b0*/  STL [R1+0x3410], R5 ;  /* 0x0034100501007387 */ /* 0x0003e20000100800 */
[----:B----4-:R-:W-:-:S03]  /*1f3c0*/  IADD3.X R2, PT, PT, R8, UR76, RZ, P6, !PT ;  /* 0x0000004c08027c10 */ /* 0x010fc6000b7fe4ff */
[----:B------:R4:W-:Y:S04]  /*1f3d0*/  STL [R1+0x3418], R4 ;  /* 0x0034180401007387 */ /* 0x0009e80000100800 */
[----:B------:R0:W-:Y:S01]  /*1f3e0*/  STL [R1+0x3420], R2 ;  /* 0x0034200201007387 */ /* 0x0001e20000100800 */
[----:B-1----:R-:W-:Y:S02]  /*1f3f0*/  IADD3 R5, P6, PT, R28, UR11, RZ ;  /* 0x0000000b1c057c10 */ /* 0x002fe4000ffde0ff */
[----:B----4-:R-:W-:Y:S02]  /*1f400*/  IADD3 R4, P4, PT, R26, UR11, RZ ;  /* 0x0000000b1a047c10 */ /* 0x010fe4000ff9e0ff */
[----:B0-----:R-:W-:Y:S01]  /*1f410*/  IADD3 R2, P5, PT, R27, UR11, RZ ;  /* 0x0000000b1b027c10 */ /* 0x001fe2000ffbe0ff */
        /* <DEDUP_REMOVED lines=41> */
[----:B------:R-:W-:Y:S02]  /*1f6b0*/  SHF.R.U32.HI R2, RZ, 0x1, R29 ;  /* 0x00000001ff027819 */ /* 0x000fe4000001161d */
[----:B----4-:R-:W-:Y:S01]  /*1f6c0*/  IADD3 R4, P1, PT, R23, UR12, RZ ;  /* 0x0000000c17047c10 */ /* 0x010fe2000ff3e0ff */
[----:B------:R1:W-:Y:S01]  /*1f6d0*/  STL [R1+0x348c], R5 ;  /* 0x00348c0501007387 */ /* 0x0003e20000100800 */
[----:B------:R-:W-:-:S03]  /*1f6e0*/  LOP3.LUT R0, R0, 0x10, R2, 0xf8, !PT ;  /* 0x0000001000007812 */ /* 0x000fc600078ef802 */
        /* <DEDUP_REMOVED lines=23> */
[----:B--2---:R-:W-:-:S03]  /*1f860*/  IADD3 R4, P5, PT, R27, UR49, RZ ;  /* 0x000000311b047c10 */ /* 0x004fc6000ffbe0ff */
[----:B------:R0:W-:Y:S01]  /*1f870*/  STL [R1+0x34ac], R5 ;  /* 0x0034ac0501007387 */ /* 0x0001e20000100800 */
[----:B----4-:R-:W-:-:S03]  /*1f880*/  IADD3 R2, P4, PT, R26, UR49, RZ ;  /* 0x000000311a027c10 */ /* 0x010fc6000ff9e0ff */
[----:B------:R2:W-:Y:S01]  /*1f890*/  STL [R1+0x34b4], R4 ;  /* 0x0034b40401007387 */ /* 0x0005e20000100800 */
[----:B------:R-:W-:-:S03]  /*1f8a0*/  USHF.R.S32.HI UR76, URZ, 0x1f, UR49 ;  /* 0x0000001fff4c7899 */ /* 0x000fc60008011431 */
        /* <DEDUP_REMOVED lines=9> */
[----:B------:R-:W-:Y:S01]  /*1f940*/  STL [R1+0x34dc], R5 ;  /* 0x0034dc0501007387 */ /* 0x000fe20000100800 */
[----:B----4-:R-:W-:-:S03]  /*1f950*/  IADD3 R2, P6, PT, R20, UR49, RZ ;  /* 0x0000003114027c10 */ /* 0x010fc6000ffde0ff */
[----:B------:R-:W-:Y:S04]  /*1f960*/  STL [R1+0x34a8], R4 ;  /* 0x0034a80401007387 */ /* 0x000fe80000100800 */
[----:B------:R0:W-:Y:S04]  /*1f970*/  STL [R1+0x34e4], R2 ;  /* 0x0034e40201007387 */ /* 0x0001e80000100800 */
        /* <DEDUP_REMOVED lines=1017> */
[----:B0-----:R-:W-:-:S03]  /*23910*/  IADD3.X R2, PT, PT, R19, UR76, RZ, P5, !PT ;  /* 0x0000004c13027c10 */ /* 0x001fc6000affe4ff */
[----:B------:R-:W-:Y:S04]  /*23920*/  STL [R1+0x3e0], RZ ;  /* 0x0003e0ff01007387 */ /* 0x000fe80000100800 */
[----:B------:R-:W-:Y:S04]  /*23930*/  STL [R1+0x3e4], RZ ;  /* 0x0003e4ff01007387 */ /* 0x000fe80000100800 */
[----:B------:R-:W-:Y:S04]  /*23940*/  STL [R1+0x3e8], RZ ;  /* 0x0003e8ff01007387 */ /* 0x000fe80000100800 */
[----:B------:R-:W-:Y:S01]  /*23950*/  STL [R1+0x3ec], RZ ;  /* 0x0003ecff01007387 */ /* 0x000fe20000100800 */
[----:B------:R-:W-:-:S03]  /*23960*/  IADD3.X R5, PT, PT, R18, UR76, RZ, P4, !PT ;  /* 0x0000004c12057c10 */ /* 0x000fc6000a7fe4ff */
[----:B------:R-:W-:Y:S01]  /*23970*/  STL [R1+0x3a0], RZ ;  /* 0x0003a0ff01007387 */ /* 0x000fe20000100800 */
[----:B------:R-:W-:-:S03]  /*23980*/  IADD3.X R4, PT, PT, R17, UR76, RZ, P3, !PT ;  /* 0x0000004c11047c10 */ /* 0x000fc60009ffe4ff */
[----:B------:R-:W-:Y:S04]  /*23990*/  STL [R1+0x3a4], RZ ;  /* 0x0003a4ff01007387 */ /* 0x000fe80000100800 */
[----:B------:R-:W-:Y:S04]  /*239a0*/  STL [R1+0x3a8], RZ ;  /* 0x0003a8ff01007387 */ /* 0x000fe80000100800 */
[----:B------:R-:W-:Y:S04]  /*239b0*/  STL [R1+0x3ac], RZ ;  /* 0x0003acff01007387 */ /* 0x000fe80000100800 */
[----:B------:R0:W-:Y:S04]  /*239c0*/  STL [R1+0x34b0], R2 ;  /* 0x0034b00201007387 */ /* 0x0001e80000100800 */
[----:B------:R2:W-:Y:S01]  /*239d0*/  STL [R1+0x34b8], R5 ;  /* 0x0034b80501007387 */ /* 0x0005e20000100800 */
[----:B0-----:R-:W-:-:S03]  /*239e0*/  IADD3.X R2, PT, PT, R16, UR76, RZ, P2, !PT ;  /* 0x0000004c10027c10 */ /* 0x001fc600097fe4ff */
[----:B------:R0:W-:Y:S01]  /*239f0*/  STL [R1+0x34c0], R4 ;  /* 0x0034c00401007387 */ /* 0x0001e20000100800 */
[----:B--2---:R-:W-:-:S03]  /*23a00*/  IADD3.X R5, PT, PT, R15, UR76, RZ, P1, !PT ;  /* 0x0000004c0f057c10 */ /* 0x004fc60008ffe4ff */
[----:B------:R2:W-:Y:S01]  /*23a10*/  STL [R1+0x34c8], R2 ;  /* 0x0034c80201007387 */ /* 0x0005e20000100800 */
[----:B0-----:R-:W-:-:S03]  /*23a20*/  IADD3.X R4, PT, PT, R14, UR76, RZ, P0, !PT ;  /* 0x0000004c0e047c10 */ /* 0x001fc600087fe4ff */
[----:B------:R0:W-:Y:S01]  /*23a30*/  STL [R1+0x34d0], R5 ;  /* 0x0034d00501007387 */ /* 0x0001e20000100800 */
[----:B--2---:R-:W-:-:S03]  /*23a40*/  IADD3.X R2, PT, PT, R8, UR76, RZ, P6, !PT ;  /* 0x0000004c08027c10 */ /* 0x004fc6000b7fe4ff */
[----:B------:R2:W-:Y:S01]  /*23a50*/  STL [R1+0x34d8], R4 ;  /* 0x0034d80401007387 */ /* 0x0005e20000100800 */
[----:B------:R-:W-:-:S03]  /*23a60*/  USHF.R.S32.HI UR49, URZ, 0x1f, UR50 ;  /* 0x0000001fff317899 */ /* 0x000fc60008011432 */
[----:B------:R4:W-:Y:S01]  /*23a70*/  STL [R1+0x34e0], R2 ;  /* 0x0034e00201007387 */ /* 0x0009e20000100800 */
[----:B0-----:R-:W-:Y:S01]  /*23a80*/  IADD3 R5, P6, PT, R28, UR13, RZ ;  /* 0x0000000d1c057c10 */ /* 0x001fe2000ffde0ff */
[----:B------:R-:W-:Y:S01]  /*23a90*/  ULEA.HI UR49, UR49, UR50, URZ, 0x7 ;  /* 0x0000003231317291 */ /* 0x000fe2000f8f38ff */
[----:B--2---:R-:W-:Y:S02]  /*23aa0*/  IADD3 R4, P4, PT, R26, UR13, RZ ;  /* 0x0000000d1a047c10 */ /* 0x004fe4000ff9e0ff */
[----:B----4-:R-:W-:Y:S01]  /*23ab0*/  IADD3 R2, P5, PT, R27, UR13, RZ ;  /* 0x0000000d1b027c10 */ /* 0x010fe2000ffbe0ff */
[----:B------:R0:W-:Y:S01]  /*23ac0*/  STL [R1+0x34ec], R5 ;  /* 0x0034ec0501007387 */ /* 0x0001e20000100800 */
[----:B------:R-:W-:-:S03]  /*23ad0*/  USHF.R.S32.HI UR50, URZ, 0x1f, UR13 ;  /* 0x0000001fff327899 */ /* 0x000fc6000801140d */
[----:B------:R2:W-:Y:S01]  /*23ae0*/  STL [R1+0x34f4], R2 ;  /* 0x0034f40201007387 */ /* 0x0005e20000100800 */
[----:B0-----:R-:W-:-:S03]  /*23af0*/  IADD3 R5, P3, PT, R25, UR13, RZ ;  /* 0x0000000d19057c10 */ /* 0x001fc6000ff7e0ff */
[----:B------:R0:W-:Y:S01]  /*23b00*/  STL [R1+0x34fc], R4 ;  /* 0x0034fc0401007387 */ /* 0x0001e20000100800 */
[----:B--2---:R-:W-:-:S03]  /*23b10*/  IADD3 R2, P2, PT, R24, UR13, RZ ;  /* 0x0000000d18027c10 */ /* 0x004fc6000ff5e0ff */
[----:B------:R2:W-:Y:S04]  /*23b20*/  STL [R1+0x3504], R5 ;  /* 0x0035040501007387 */ /* 0x0005e80000100800 */
[----:B------:R4:W-:Y:S01]  /*23b30*/  STL [R1+0x350c], R2 ;  /* 0x00350c0201007387 */ /* 0x0009e20000100800 */
[----:B0-----:R-:W-:Y:S02]  /*23b40*/  IADD3 R4, P1, PT, R23, UR13, RZ ;  /* 0x0000000d17047c10 */ /* 0x001fe4000ff3e0ff */
[----:B--2---:R-:W-:-:S03]  /*23b50*/  IADD3 R5, P0, PT, R22, UR13, RZ ;  /* 0x0000000d16057c10 */ /* 0x004fc6000ff1e0ff */
[----:B------:R0:W-:Y:S01]  /*23b60*/  STL [R1+0x3514], R4 ;  /* 0x0035140401007387 */ /* 0x0001e20000100800 */
[----:B----4-:R-:W-:-:S03]  /*23b70*/  IADD3.X R2, PT, PT, R21, UR50, RZ, P6, !PT ;  /* 0x0000003215027c10 */ /* 0x010fc6000b7fe4ff */
[----:B------:R2:W-:Y:S04]  /*23b80*/  STL [R1+0x351c], R5 ;  /* 0x00351c0501007387 */ /* 0x0005e80000100800 */
[----:B------:R4:W-:Y:S01]  /*23b90*/  STL [R1+0x34e8], R2 ;  /* 0x0034e80201007387 */ /* 0x0009e20000100800 */
[----:B0-----:R-:W-:Y:S02]  /*23ba0*/  IADD3 R4, P6, PT, R20, UR13, RZ ;  /* 0x0000000d14047c10 */ /* 0x001fe4000ffde0ff */
[----:B--2---:R-:W-:Y:S02]  /*23bb0*/  IADD3.X R5, PT, PT, R18, UR50, RZ, P4, !PT ;  /* 0x0000003212057c10 */ /* 0x004fe4000a7fe4ff */
[----:B----4-:R-:W-:Y:S01]  /*23bc0*/  IADD3.X R2, PT, PT, R19, UR50, RZ, P5, !PT ;  /* 0x0000003213027c10 */ /* 0x010fe2000affe4ff */
[----:B------:R0:W-:Y:S04]  /*23bd0*/  STL [R1+0x3524], R4 ;  /* 0x0035240401007387 */ /* 0x0001e80000100800 */
[----:B------:R2:W-:Y:S01]  /*23be0*/  STL [R1+0x34f0], R2 ;  /* 0x0034f00201007387 */ /* 0x0005e20000100800 */
[----:B0-----:R-:W-:-:S03]  /*23bf0*/  IADD3.X R4, PT, PT, R17, UR50, RZ, P3, !PT ;  /* 0x0000003211047c10 */ /* 0x001fc60009ffe4ff */
        /* <DEDUP_REMOVED lines=10> */
[----:B0-----:R-:W-:Y:S01]  /*23ca0*/  IADD3 R5, P6, PT, R28, UR54, RZ ;  /* 0x000000361c057c10 */ /* 0x001fe2000ffde0ff */
[----:B------:R-:W-:Y:S02]  /*23cb0*/  USHF.R.S32.HI UR76, URZ, 0x1f, UR54 ;  /* 0x0000001fff4c7899 */ /* 0x000fe40008011436 */
[----:B--2---:R-:W-:Y:S02]  /*23cc0*/  IADD3 R4, P4, PT, R26, UR54, RZ ;  /* 0x000000361a047c10 */ /* 0x004fe4000ff9e0ff */
[----:B----4-:R-:W-:Y:S01]  /*23cd0*/  IADD3 R2, P5, PT, R27, UR54, RZ ;  /* 0x000000361b027c10 */ /* 0x010fe2000ffbe0ff */
[----:B------:R0:W-:Y:S04]  /*23ce0*/  STL [R1+0x352c], R5 ;  /* 0x00352c0501007387 */ /* 0x0001e80000100800 */
        /* <DEDUP_REMOVED lines=886> */
[----:B------:R-:W-:Y:S02]  /*27450*/  USHF.L.U32 UR51, UR51, 0x7, URZ ;  /* 0x0000000733337899 */ /* 0x000fe400080006ff */
[----:B-----5:R-:W-:Y:S02]  /*27460*/  USHF.R.S32.HI UR47, URZ, 0x1f, UR47 ;  /* 0x0000001fff2f7899 */ /* 0x020fe4000801142f */
[----:B-1----:R-:W-:Y:S02]  /*27470*/  UIMAD UR12, UR12, 0x23, URZ ;  /* 0x000000230c0c78a4 */ /* 0x002fe4000f8e02ff */
[----:B------:R-:W-:-:S02]  /*27480*/  USHF.R.S32.HI UR66, URZ, 0x1f, UR73 ;  /* 0x0000001fff427899 */ /* 0x000fc40008011449 */
[----:B------:R-:W-:Y:S02]  /*27490*/  USHF.R.S32.HI UR20, URZ, 0x1f, UR74 ;  /* 0x0000001fff147899 */ /* 0x000fe4000801144a */
[----:B------:R-:W-:Y:S02]  /*274a0*/  USHF.R.S32.HI UR13, URZ, 0x1f, UR14 ;  /* 0x0000001fff0d7899 */ /* 0x000fe4000801140e */
[----:B------:R-:W-:Y:S02]  /*274b0*/  USHF.R.S32.HI UR21, URZ, 0x1f, UR15 ;  /* 0x0000001fff157899 */ /* 0x000fe4000801140f */
[----:B------:R-:W-:Y:S02]  /*274c0*/  USHF.R.S32.HI UR72, URZ, 0x1f, UR16 ;  /* 0x0000001fff487899 */ /* 0x000fe40008011410 */
[----:B------:R-:W-:Y:S02]  /*274d0*/  USHF.R.S32.HI UR23, URZ, 0x1f, UR17 ;  /* 0x0000001fff177899 */ /* 0x000fe40008011411 */
        /* <DEDUP_REMOVED lines=22> */
[----:B------:R-:W-:Y:S01]  /*27640*/  USHF.R.S32.HI UR76, URZ, 0x1f, UR46 ;  /* 0x0000001fff4c7899 */ /* 0x000fe2000801142e */
[----:B0-----:R-:W-:Y:S01]  /*27650*/  IADD3 R5, P0, PT, R28, UR73, RZ ;  /* 0x000000491c057c10 */ /* 0x001fe2000ff1e0ff */
[----:B------:R-:W-:Y:S01]  /*27660*/  USHF.R.S32.HI UR77, URZ, 0x1f, UR12 ;  /* 0x0000001fff4d7899 */ /* 0x000fe2000801140c */
[----:B--2---:R-:W-:Y:S01]  /*27670*/  IADD3 R4, P6, PT, R27, UR73, RZ ;  /* 0x000000491b047c10 */ /* 0x004fe2000ffde0ff */
[----:B------:R-:W-:Y:S01]  /*27680*/  USHF.R.S32.HI UR49, URZ, 0x7, UR49 ;  /* 0x00000007ff317899 */ /* 0x000fe20008011431 */
[----:B----4-:R-:W-:Y:S01]  /*27690*/  IADD3 R2, P5, PT, R26, UR73, RZ ;  /* 0x000000491a027c10 */ /* 0x010fe2000ffbe0ff */
[----:B------:R0:W-:Y:S04]  /*276a0*/  STL [R1+0x3c14], R5 ;  /* 0x003c140501007387 */ /* 0x0001e80000100800 */
[----:B------:R1:W-:Y:S04]  /*276b0*/  STL [R1+0x3c1c], R4 ;  /* 0x003c1c0401007387 */ /* 0x0003e80000100800 */
[----:B------:R2:W-:Y:S01]  /*276c0*/  STL [R1+0x3c24], R2 ;  /* 0x003c240201007387 */ /* 0x0005e20000100800 */
[----:B0-----:R-:W-:-:S02]  /*276d0*/  IADD3 R5, P4, PT, R25, UR73, RZ ;  /* 0x0000004919057c10 */ /* 0x001fc4000ff9e0ff */
[----:B-1----:R-:W-:-:S03]  /*276e0*/  IADD3 R4, P3, PT, R24, UR73, RZ ;  /* 0x0000004918047c10 */ /* 0x002fc6000ff7e0ff */
[----:B------:R0:W-:Y:S01]  /*276f0*/  STL [R1+0x3c2c], R5 ;  /* 0x003c2c0501007387 */ /* 0x0001e20000100800 */
[----:B--2---:R-:W-:-:S03]  /*27700*/  IADD3 R2, P2, PT, R23, UR73, RZ ;  /* 0x0000004917027c10 */ /* 0x004fc6000ff5e0ff */
[----:B------:R1:W-:Y:S04]  /*27710*/  STL [R1+0x3c34], R4 ;  /* 0x003c340401007387 */ /* 0x0003e80000100800 */
[----:B------:R2:W-:Y:S01]  /*27720*/  STL [R1+0x3c3c], R2 ;  /* 0x003c3c0201007387 */ /* 0x0005e20000100800 */
[----:B0-----:R-:W-:Y:S02]  /*27730*/  IADD3 R5, P1, PT, R22, UR73, RZ ;  /* 0x0000004916057c10 */ /* 0x001fe4000ff3e0ff */
[----:B-1----:R-:W-:-:S03]  /*27740*/  IADD3.X R4, PT, PT, R21, UR66, RZ, P0, !PT ;  /* 0x0000004215047c10 */ /* 0x002fc600087fe4ff */
[----:B------:R-:W-:Y:S01]  /*27750*/  STL [R1+0x3c44], R5 ;  /* 0x003c440501007387 */ /* 0x000fe20000100800 */
[----:B--2---:R-:W-:-:S03]  /*27760*/  IADD3 R2, P0, PT, R20, UR73, RZ ;  /* 0x0000004914027c10 */ /* 0x004fc6000ff1e0ff */
[----:B------:R0:W-:Y:S01]  /*27770*/  STL [R1+0x3c10], R4 ;  /* 0x003c100401007387 */ /* 0x0001e20000100800 */
[----:B------:R-:W-:-:S03]  /*27780*/  USHF.R.S32.HI UR73, URZ, 0x1f, UR51 ;  /* 0x0000001fff497899 */ /* 0x000fc60008011433 */
[----:B------:R1:W-:Y:S01]  /*27790*/  STL [R1+0x3c4c], R2 ;  /* 0x003c4c0201007387 */ /* 0x0003e20000100800 */
[----:B0-----:R-:W-:Y:S02]  /*277a0*/  LOP3.LUT R4, R3, 0x40, RZ, 0x3c, !PT ;  /* 0x0000004003047812 */ /* 0x001fe400078e3cff */
[C---:B------:R-:W-:Y:S02]  /*277b0*/  LOP3.LUT R3, R0.reuse, 0x410, RZ, 0x3c, !PT ;  /* 0x0000041000037812 */ /* 0x040fe400078e3cff */
[C---:B-1----:R-:W-:Y:S02]  /*277c0*/  LOP3.LUT R2, R0.reuse, 0x20, RZ, 0x3c, !PT ;  /* 0x0000002000027812 */ /* 0x042fe400078e3cff */
[C---:B------:R-:W-:Y:S02]  /*277d0*/  LOP3.LUT R4, R0.reuse, 0x430, RZ, 0x3c, !PT ;  /* 0x0000043000047812 */ /* 0x040fe400078e3cff */
[C---:B------:R-:W-:Y:S01]  /*277e0*/  LOP3.LUT R3, R0.reuse, 0x40, RZ, 0x3c, !PT ;  /* 0x0000004000037812 */ /* 0x040fe200078e3cff */
[----:B------:R0:W-:Y:S04]  /*277f0*/  STL [R1+0x2118], R2 ;  /* 0x0021180201007387 */ /* 0x0001e80000100800 */
[----:B------:R1:W-:Y:S04]  /*27800*/  STL [R1+0x2114], R4 ;  /* 0x0021140401007387 */ /* 0x0003e80000100800 */
[----:B------:R2:W-:Y:S01]  /*27810*/  STL [R1+0x2110], R3 ;  /* 0x0021100301007387 */ /* 0x0005e20000100800 */
[----:B0-----:R-:W-:-:S02]  /*27820*/  LOP3.LUT R2, R0, 0x450, RZ, 0x3c, !PT ;  /* 0x0000045000027812 */ /* 0x001fc400078e3cff */
[----:B-1----:R-:W-:-:S03]  /*27830*/  LOP3.LUT R4, R0, 0x60, RZ, 0x3c, !PT ;  /* 0x0000006000047812 */ /* 0x002fc600078e3cff */
[----:B------:R0:W-:Y:S01]  /*27840*/  STL [R1+0x210c], R2 ;  /* 0x00210c0201007387 */ /* 0x0001e20000100800 */
[----:B--2---:R-:W-:-:S03]  /*27850*/  LOP3.LUT R3, R0, 0x470, RZ, 0x3c, !PT ;  /* 0x0000047000037812 */ /* 0x004fc600078e3cff */
[----:B------:R1:W-:Y:S04]  /*27860*/  STL [R1+0x2108], R4 ;  /* 0x0021080401007387 */ /* 0x0003e80000100800 */
[----:B------:R2:W-:Y:S01]  /*27870*/  STL [R1+0x2104], R3 ;  /* 0x0021040301007387 */ /* 0x0005e20000100800 */
[----:B0-----:R-:W-:Y:S02]  /*27880*/  IADD3.X R2, PT, PT, R19, UR66, RZ, P6, !PT ;  /* 0x0000004213027c10 */ /* 0x001fe4000b7fe4ff */
[----:B-1----:R-:W-:-:S03]  /*27890*/  IADD3 R4, P6, PT, R28, UR74, RZ ;  /* 0x0000004a1c047c10 */ /* 0x002fc6000ffde0ff */
[----:B------:R0:W-:Y:S01]  /*278a0*/  STL [R1+0x3c18], R2 ;  /* 0x003c180201007387 */ /* 0x0001e20000100800 */
[----:B--2---:R-:W-:-:S03]  /*278b0*/  IADD3.X R3, PT, PT, R18, UR66, RZ, P5, !PT ;  /* 0x0000004212037c10 */ /* 0x004fc6000affe4ff */
[----:B------:R1:W-:Y:S04]  /*278c0*/  STL [R1+0x3c54], R4 ;  /* 0x003c540401007387 */ /* 0x0003e80000100800 */
[----:B------:R2:W-:Y:S01]  /*278d0*/  STL [R1+0x3c20], R3 ;  /* 0x003c200301007387 */ /* 0x0005e20000100800 */
[----:B0-----:R-:W-:Y:S02]  /*278e0*/  IADD3 R2, P5, PT, R27, UR74, RZ ;  /* 0x0000004a1b027c10 */ /* 0x001fe4000ffbe0ff */
[----:B-1----:R-:W-:-:S03]  /*278f0*/  IADD3.X R4, PT, PT, R17, UR66, RZ, P4, !PT ;  /* 0x0000004211047c10 */ /* 0x002fc6000a7fe4ff */
[----:B------:R0:W-:Y:S01]  /*27900*/  STL [R1+0x3c5c], R2 ;  /* 0x003c5c0201007387 */ /* 0x0001e20000100800 */
[----:B--2---:R-:W-:-:S03]  /*27910*/  IADD3 R3, P4, PT, R26, UR74, RZ ;  /* 0x0000004a1a037c10 */ /* 0x004fc6000ff9e0ff */
        /* <DEDUP_REMOVED lines=887> */
[----:B---3--:R-:W-:-:S03]  /*2b090*/  IADD3 R3, P6, PT, R28, UR48, RZ ;  /* 0x000000301c037c10 */ /* 0x008fc6000ffde0ff */
        /* <DEDUP_REMOVED lines=68> */
[----:B0-----:R-:W-:Y:S02]  /*2b4e0*/  IADD3.X R2, PT, PT, R16, UR77, RZ, P1, !PT ;  /* 0x0000004d10027c10 */ /* 0x001fe40008ffe4ff */
[----:B-1----:R-:W-:-:S03]  /*2b4f0*/  IADD3.X R4, PT, PT, R15, UR77, RZ, P0, !PT ;  /* 0x0000004d0f047c10 */ /* 0x002fc600087fe4ff */
[----:B------:R0:W-:Y:S01]  /*2b500*/  STL [R1+0x3b08], R2 ;  /* 0x003b080201007387 */ /* 0x0001e20000100800 */
[----:B--2---:R-:W-:-:S03]  /*2b510*/  IADD3.X R3, PT, PT, R14, UR77, RZ, P6, !PT ;  /* 0x0000004d0e037c10 */ /* 0x004fc6000b7fe4ff */
[----:B------:R1:W-:Y:S01]  /*2b520*/  STL [R1+0x4390], R4 ;  /* 0x0043900401007387 */ /* 0x0003e20000100800 */
[----:B0-----:R-:W-:-:S05]  /*2b530*/  IADD3.X R2, PT, PT, R8, UR77, RZ, P5, !PT ;  /* 0x0000004d08027c10 */ /* 0x001fca000affe4ff */
[----:B------:R1:W-:Y:S04]  /*2b540*/  STL [R1+0x43a0], R2 ;  /* 0x0043a00201007387 */ /* 0x0003e80000100800 */
[----:B------:R1:W-:Y:S02]  /*2b550*/  STL [R1+0x4398], R3 ;  /* 0x0043980301007387 */ /* 0x0003e40000100800 */
.L_x_1:
[----:B------:R-:W2:Y:S01]  /*2b560*/  LDL R5, [R1+0x1db4] ;  /* 0x001db40001057983 */ /* 0x000ea20000100800 */
[----:B-1----:R-:W0:Y:S03]  /*2b570*/  LDC R2, c[0x0][0x3a0] ;  /* 0x0000e800ff027b82 */ /* 0x002e260000000800 */
[----:B--2---:R1:W-:Y:S04]  /*2b580*/  STL [R1+0x6234], R5 ;  /* 0x0062340501007387 */ /* 0x0043e80000100800 */
[----:B------:R-:W2:Y:S04]  /*2b590*/  LDL R4, [R1+0x1dbc] ;  /* 0x001dbc0001047983 */ /* 0x000ea80000100800 */
[----:B-1----:R-:W0:Y:S04]  /*2b5a0*/  LDL R5, [R1+0x21a0] ;  /* 0x0021a00001057983 */ /* 0x002e280000100800 */
[----:B------:R-:W-:Y:S04]  /*2b5b0*/  STL [R1+0x5328], R12 ;  /* 0x0053280c01007387 */ /* 0x000fe80000100800 */
        /* <DEDUP_REMOVED lines=963> */
[----:B------:R1:W-:Y:S04]  /*2f1f0*/  STL [R1+0x6230], R14 ;  /* 0x0062300e01007387 */ /* 0x0003e80000100800 */
        /* <DEDUP_REMOVED lines=18> */
[----:B------:R-:W-:Y:S01]  /*2f320*/  STL [R1+0x52d4], R23 ;  /* 0x0052d41701007387 */ /* 0x000fe20000100800 */
[----:B0-----:R-:W-:-:S03]  /*2f330*/  IMAD R2, R5, -0x80, R2 ;  /* 0xffffff8005027824 */ /* 0x001fc600078e0202 */
[----:B------:R-:W-:Y:S04]  /*2f340*/  STL [R1+0x52d0], R25 ;  /* 0x0052d01901007387 */ /* 0x000fe80000100800 */
[----:B------:R-:W-:Y:S04]  /*2f350*/  STL [R1+0x52cc], R27 ;  /* 0x0052cc1b01007387 */ /* 0x000fe80000100800 */
[----:B------:R-:W-:Y:S04]  /*2f360*/  STL [R1+0x52c8], R29 ;  /* 0x0052c81d01007387 */ /* 0x000fe80000100800 */
[----:B-----5:R-:W-:Y:S04]  /*2f370*/  STL [R1+0x5148], R0 ;  /* 0x0051480001007387 */ /* 0x020fe80000100800 */
[----:B------:R-:W2:Y:S01]  /*2f380*/  LDL.LU R5, [R1+0x6234] ;  /* 0x0062340001057983 */ /* 0x000ea20000300800 */
[----:B------:R-:W-:-:S02]  /*2f390*/  ISETP.GT.AND P0, PT, R2, RZ, PT ;  /* 0x000000ff0200720c */ /* 0x000fc40003f04270 */
[----:B-1----:R-:W-:-:S11]  /*2f3a0*/  PRMT R14, RZ, 0x7610, R14 ;  /* 0x00007610ff0e7816 */ /* 0x002fd6000000000e */
[----:B--2---:R-:W2:Y:S04]  /*2f3b0*/  @P0 LDG.E.U8 R14, desc[UR38][R4.64] ;  /* 0x00000026040e0981 */ /* 0x004ea8000c1e1100 */
[----:B--2---:R0:W-:Y:S04]  /*2f3c0*/  STL [R1+0x200c], R14 ;  /* 0x00200c0e01007387 */ /* 0x0041e80000100800 */
[----:B0-----:R-:W2:Y:S04]  /*2f3d0*/  LDL.LU R14, [R1+0x6230] ;  /* 0x00623000010e7983 */ /* 0x001ea80000300800 */
[----:B------:R-:W3:Y:S04]  /*2f3e0*/  LDL R4, [R1+0x1dac] ;  /* 0x001dac0001047983 */ /* 0x000ee80000100800 */
[----:B------:R-:W3:Y:S01]  /*2f3f0*/  LDL R5, [R1+0x1dc0] ;  /* 0x001dc00001057983 */ /* 0x000ee20000100800 */
[----:B------:R-:W-:-:S02]  /*2f400*/  PRMT R15, RZ, 0x7610, R15 ;  /* 0x00007610ff0f7816 */ /* 0x000fc4000000000f */
[----:B---3--:R-:W-:-:S04]  /*2f410*/  @P0 LOP3.LUT R5, R5, R4, RZ, 0x3c, !PT ;  /* 0x0000000405050212 */ /* 0x008fc800078e3cff */
[----:B------:R-:W-:-:S04]  /*2f420*/  @P0 LOP3.LUT R4, R5, R4, RZ, 0x3c, !PT ;  /* 0x0000000405040212 */ /* 0x000fc800078e3cff */
[----:B------:R-:W-:-:S05]  /*2f430*/  @P0 LOP3.LUT R5, R5, R4, RZ, 0x3c, !PT ;  /* 0x0000000405050212 */ /* 0x000fca00078e3cff */
[----:B------:R-:W3:Y:S04]  /*2f440*/  @P0 LDG.E.U8 R15, desc[UR38][R4.64] ;  /* 0x00000026040f0981 */ /* 0x000ee8000c1e1100 */
[----:B---3--:R0:W-:Y:S04]  /*2f450*/  STL [R1+0x2008], R15 ;  /* 0x0020080f01007387 */ /* 0x0081e80000100800 */
[----:B0-----:R-:W3:Y:S04]  /*2f460*/  LDL.LU R15, [R1+0x622c] ;  /* 0x00622c00010f7983 */ /* 0x001ee80000300800 */
[----:B------:R-:W4:Y:S04]  /*2f470*/  LDL R4, [R1+0x1da8] ;  /* 0x001da80001047983 */ /* 0x000f280000100800 */
[----:B------:R-:W4:Y:S01]  /*2f480*/  LDL R5, [R1+0x1dc4] ;  /* 0x001dc40001057983 */ /* 0x000f220000100800 */
[----:B------:R-:W-:-:S02]  /*2f490*/  PRMT R12, RZ, 0x7610, R12 ;  /* 0x00007610ff0c7816 */ /* 0x000fc4000000000c */
[----:B----4-:R-:W-:-:S04]  /*2f4a0*/  @P0 LOP3.LUT R5, R5, R4, RZ, 0x3c, !PT ;  /* 0x0000000405050212 */ /* 0x010fc800078e3cff */
[----:B------:R-:W-:-:S04]  /*2f4b0*/  @P0 LOP3.LUT R4, R5, R4, RZ, 0x3c, !PT ;  /* 0x0000000405040212 */ /* 0x000fc800078e3cff */
[----:B------:R-:W-:-:S05]  /*2f4c0*/  @P0 LOP3.LUT R5, R5, R4, RZ, 0x3c, !PT ;  /* 0x0000000405050212 */ /* 0x000fca00078e3cff */
[----:B------:R-:W4:Y:S04]  /*2f4d0*/  @P0 LDG.E.U8 R12, desc[UR38][R4.64] ;  /* 0x00000026040c0981 */ /* 0x000f28000c1e1100 */
[----:B----4-:R0:W-:Y:S04]  /*2f4e0*/  STL [R1+0x2004], R12 ;  /* 0x0020040c01007387 */ /* 0x0101e80000100800 */
[----:B0-----:R-:W4:Y:S04]  /*2f4f0*/  LDL.LU R12, [R1+0x6228] ;  /* 0x00622800010c7983 */ /* 0x001f280000300800 */
[----:B------:R-:W2:Y:S04]  /*2f500*/  LDL R4, [R1+0x1da4] ;  /* 0x001da40001047983 */ /* 0x000ea80000100800 */
[----:B------:R-:W2:Y:S01]  /*2f510*/  LDL R5, [R1+0x1dc8] ;  /* 0x001dc80001057983 */ /* 0x000ea20000100800 */
[----:B---3--:R-:W-:-:S02]  /*2f520*/  PRMT R15, RZ, 0x7610, R15 ;  /* 0x00007610ff0f7816 */ /* 0x008fc4000000000f */
[----:B--2---:R-:W-:-:S04]  /*2f530*/  @P0 LOP3.LUT R5, R5, R4, RZ, 0x3c, !PT ;  /* 0x0000000405050212 */ /* 0x004fc800078e3cff */
[----:B------:R-:W-:-:S04]  /*2f540*/  @P0 LOP3.LUT R4, R5, R4, RZ, 0x3c, !PT ;  /* 0x0000000405040212 */ /* 0x000fc800078e3cff */
[----:B------:R-:W-:-:S05]  /*2f550*/  @P0 LOP3.LUT R5, R5, R4, RZ, 0x3c, !PT ;  /* 0x0000000405050212 */ /* 0x000fca00078e3cff */
[----:B------:R-:W2:Y:S04]  /*2f560*/  @P0 LDG.E.U8 R15, desc[UR38][R4.64] ;  /* 0x00000026040f0981 */ /* 0x000ea8000c1e1100 */
[----:B--2---:R0:W-:Y:S04]  /*2f570*/  STL [R1+0x2000], R15 ;  /* 0x0020000f01007387 */ /* 0x0041e80000100800 */
[----:B0-----:R-:W2:Y:S04]  /*2f580*/  LDL.LU R15, [R1+0x6224] ;  /* 0x00622400010f7983 */ /* 0x001ea80000300800 */
[----:B------:R-:W3:Y:S04]  /*2f590*/  LDL R4, [R1+0x1da0] ;  /* 0x001da00001047983 */ /* 0x000ee80000100800 */
[----:B------:R-:W3:Y:S01]  /*2f5a0*/  LDL R5, [R1+0x1dcc] ;  /* 0x001dcc0001057983 */ /* 0x000ee20000100800 */
[----:B----4-:R-:W-:-:S02]  /*2f5b0*/  PRMT R12, RZ, 0x7610, R12 ;  /* 0x00007610ff0c7816 */ /* 0x010fc4000000000c */
        /* <DEDUP_REMOVED lines=8> */
[----:B--2---:R-:W-:-:S02]  /*2f640*/  PRMT R15, RZ, 0x7610, R15 ;  /* 0x00007610ff0f7816 */ /* 0x004fc4000000000f */
[----:B----4-:R-:W-:-:S04]  /*2f650*/  @P0 LOP3.LUT R5, R5, R4, RZ, 0x3c, !PT ;  /* 0x0000000405050212 */ /* 0x010fc800078e3cff */
[----:B------:R-:W-:-:S04]  /*2f660*/  @P0 LOP3.LUT R4, R5, R4, RZ, 0x3c, !PT ;  /* 0x0000000405040212 */ /* 0x000fc800078e3cff */
[----:B------:R-:W-:-:S05]  /*2f670*/  @P0 LOP3.LUT R5, R5, R4, RZ, 0x3c, !PT ;  /* 0x0000000405050212 */ /* 0x000fca00078e3cff */
[----:B------:R-:W2:Y:S04]  /*2f680*/  @P0 LDG.E.U8 R15, desc[UR38][R4.64] ;  /* 0x00000026040f0981 */ /* 0x000ea8000c1e1100 */
[----:B--2---:R0:W-:Y:S04]  /*2f690*/  STL [R1+0x1ff8], R15 ;  /* 0x001ff80f01007387 */ /* 0x0041e80000100800 */
[----:B0-----:R-:W2:Y:S04]  /*2f6a0*/  LDL.LU R15, [R1+0x621c] ;  /* 0x00621c00010f7983 */ /* 0x001ea80000300800 */
[----:B------:R-:W4:Y:S04]  /*2f6b0*/  LDL R4, [R1+0x1d98] ;  /* 0x001d980001047983 */ /* 0x000f280000100800 */
[----:B------:R-:W4:Y:S01]  /*2f6c0*/  LDL R5, [R1+0x1db8] ;  /* 0x001db80001057983 */ /* 0x000f220000100800 */
[----:B---3--:R-:W-:-:S02]  /*2f6d0*/  PRMT R12, RZ, 0x7610, R12 ;  /* 0x00007610ff0c7816 */ /* 0x008fc4000000000c */
[----:B----4-:R-:W-:-:S04]  /*2f6e0*/  @P0 LOP3.LUT R5, R5, R4, RZ, 0x3c, !PT ;  /* 0x0000000405050212 */ /* 0x010fc800078e3cff */
        /* <DEDUP_REMOVED lines=11> */
[----:B------:R-:W2:Y:S01]  /*2f7a0*/  @P0 LDG.E.U8 R15, desc[UR38][R4.64] ;  /* 0x00000026040f0981 */ /* 0x000ea2000c1e1100 */
[----:B------:R-:W-:-:S03]  /*2f7b0*/  ISETP.GT.AND P1, PT, R2, 0x1, PT ;  /* 0x000000010200780c */ /* 0x000fc60003f24270 */
        /* <DEDUP_REMOVED lines=8667> */
[----:B------:R0:W4:Y:S04]  /*51570*/  @P1 LDG.E.U8 R0, desc[UR38][R4.64] ;  /* 0x0000002604001981 */ /* 0x000128000c1e1100 */
[----:B------:R-:W0:Y:S04]  /*51580*/  LDL R4, [R1+0x25f0] ;  /* 0x0025f00001047983 */ /* 0x000e280000100800 */
[----:B------:R-:W0:Y:S01]  /*51590*/  LDL R5, [R1+0x25f4] ;  /* 0x0025f40001057983 */ /* 0x000e220000100800 */
[----:B--2---:R-:W-:Y:S02]  /*515a0*/  PRMT R15, RZ, 0x7610, R15 ;  /* 0x00007610ff0f7816 */ /* 0x004fe4000000000f */
[----:B0-----:R-:W-:-:S04]  /*515b0*/  @P1 LOP3.LUT R5, R5, R4, RZ, 0x3c, !PT ;  /* 0x0000000405051212 */ /* 0x001fc800078e3cff */
[----:B------:R-:W-:-:S04]  /*515c0*/  @P1 LOP3.LUT R4, R5, R4, RZ, 0x3c, !PT ;  /* 0x0000000405041212 */ /* 0x000fc800078e3cff */
[----:B------:R-:W-:-:S05]  /*515d0*/  @P1 LOP3.LUT R5, R5, R4, RZ, 0x3c, !PT ;  /* 0x0000000405051212 */ /* 0x000fca00078e3cff */
[----:B------:R-:W2:Y:S04]  /*515e0*/  @P1 LDG.E.U8 R15, desc[UR38][R4.64] ;  /* 0x00000026040f1981 */ /* 0x000ea8000c1e1100 */
[----:B----4-:R-:W-:Y:S04]  /*515f0*/  STL [R1+0x5164], R0 ;  /* 0x0051640001007387 */ /* 0x010fe80000100800 */
        /* <DEDUP_REMOVED lines=8> */
[----:B------:R-:W3:Y:S01]  /*51680*/  @P1 LDG.E.U8 R12, desc[UR38][R4.64] ;  /* 0x00000026040c1981 */ /* 0x000ee2000c1e1100 */
[----:B------:R-:W-:-:S03]  /*51690*/  ISETP.GT.AND P0, PT, R2, 0x78, PT ;  /* 0x000000780200780c */ /* 0x000fc60003f04270 */
        /* <DEDUP_REMOVED lines=58> */
[----:B------:R-:W-:-:S02]  /*51a40*/  PRMT R11, RZ, 0x7610, R11 ;  /* 0x00007610ff0b7816 */ /* 0x000fc4000000000b */
[----:B--2---:R-:W-:-:S04]  /*51a50*/  @P0 LOP3.LUT R5, R5, R4, RZ, 0x3c, !PT ;  /* 0x0000000405050212 */ /* 0x004fc800078e3cff */
[----:B------:R-:W-:-:S04]  /*51a60*/  @P0 LOP3.LUT R4, R5, R4, RZ, 0x3c, !PT ;  /* 0x0000000405040212 */ /* 0x000fc800078e3cff */
[----:B------:R-:W-:-:S05]  /*51a70*/  @P0 LOP3.LUT R5, R5, R4, RZ, 0x3c, !PT ;  /* 0x0000000405050212 */ /* 0x000fca00078e3cff */
[----:B------:R-:W2:Y:S04]  /*51a80*/  @P0 LDG.E.U8 R11, desc[UR38][R4.64] ;  /* 0x00000026040b0981 */ /* 0x000ea8000c1e1100 */
[----:B--2---:R0:W-:Y:S04]  /*51a90*/  STL [R1+0x80], R11 ;  /* 0x0000800b01007387 */ /* 0x0041e80000100800 */
[----:B0-----:R-:W2:Y:S04]  /*51aa0*/  LDL.LU R11, [R1+0x531c] ;  /* 0x00531c00010b7983 */ /* 0x001ea80000300800 */
[----:B------:R-:W2:Y:S04]  /*51ab0*/  LDL R4, [R1+0x25a8] ;  /* 0x0025a80001047983 */ /* 0x000ea80000100800 */
[----:B------:R-:W2:Y:S01]  /*51ac0*/  LDL R5, [R1+0x25ac] ;  /* 0x0025ac0001057983 */ /* 0x000ea20000100800 */
[----:B------:R-:W-:-:S02]  /*51ad0*/  PRMT R9, RZ, 0x7610, R9 ;  /* 0x00007610ff097816 */ /* 0x000fc40000000009 */
[----:B--2---:R-:W-:-:S04]  /*51ae0*/  @P0 LOP3.LUT R5, R5, R4, RZ, 0x3c, !PT ;  /* 0x0000000405050212 */ /* 0x004fc800078e3cff */
[----:B------:R-:W-:-:S04]  /*51af0*/  @P0 LOP3.LUT R4, R5, R4, RZ, 0x3c, !PT ;  /* 0x0000000405040212 */ /* 0x000fc800078e3cff */
[----:B------:R-:W-:-:S05]  /*51b00*/  @P0 LOP3.LUT R5, R5, R4, RZ, 0x3c, !PT ;  /* 0x0000000405050212 */ /* 0x000fca00078e3cff */
[----:B------:R-:W2:Y:S01]  /*51b10*/  @P0 LDG.E.U8 R9, desc[UR38][R4.64] ;  /* 0x0000002604090981 */ /* 0x000ea2000c1e1100 */
[----:B------:R-:W-:-:S03]  /*51b20*/  ISETP.GT.AND P1, PT, R2, 0x79, PT ;  /* 0x000000790200780c */ /* 0x000fc60003f24270 */
[----:B--2---:R0:W-:Y:S04]  /*51b30*/  STL [R1+0x7c], R9 ;  /* 0x00007c0901007387 */ /* 0x0041e80000100800 */
[----:B0-----:R-:W2:Y:S04]  /*51b40*/  LDL.LU R9, [R1+0x5318] ;  /* 0x0053180001097983 */ /* 0x001ea80000300800 */
[----:B------:R-:W2:Y:S04]  /*51b50*/  LDL R4, [R1+0x25a0] ;  /* 0x0025a00001047983 */ /* 0x000ea80000100800 */
[----:B------:R-:W2:Y:S01]  /*51b60*/  LDL R5, [R1+0x25a4] ;  /* 0x0025a40001057983 */ /* 0x000ea20000100800 */
[----:B---3--:R-:W-:-:S02]  /*51b70*/  PRMT R12, RZ, 0x7610, R12 ;  /* 0x00007610ff0c7816 */ /* 0x008fc4000000000c */
[----:B--2---:R-:W-:-:S04]  /*51b80*/  @P1 LOP3.LUT R5, R5, R4, RZ, 0x3c, !PT ;  /* 0x0000000405051212 */ /* 0x004fc800078e3cff */
[----:B------:R-:W-:-:S04]  /*51b90*/  @P1 LOP3.LUT R4, R5, R4, RZ, 0x3c, !PT ;  /* 0x0000000405041212 */ /* 0x000fc800078e3cff */
[----:B------:R-:W-:-:S05]  /*51ba0*/  @P1 LOP3.LUT R5, R5, R4, RZ, 0x3c, !PT ;  /* 0x0000000405051212 */ /* 0x000fca00078e3cff */
[----:B------:R0:W2:Y:S04]  /*51bb0*/  @P1 LDG.E.U8 R12, desc[UR38][R4.64] ;  /* 0x00000026040c1981 */ /* 0x0000a8000c1e1100 */
[----:B------:R-:W0:Y:S04]  /*51bc0*/  LDL R4, [R1+0x2598] ;  /* 0x0025980001047983 */ /* 0x000e280000100800 */
[----:B------:R-:W0:Y:S01]  /*51bd0*/  LDL R5, [R1+0x259c] ;  /* 0x00259c0001057983 */ /* 0x000e220000100800 */
[----:B------:R-:W-:Y:S02]  /*51be0*/  PRMT R7, RZ, 0x7610, R7 ;  /* 0x00007610ff077816 */ /* 0x000fe40000000007 */
[----:B0-----:R-:W-:-:S04]  /*51bf0*/  @P1 LOP3.LUT R5, R5, R4, RZ, 0x3c, !PT ;  /* 0x0000000405051212 */ /* 0x001fc800078e3cff */
[----:B------:R-:W-:-:S04]  /*51c00*/  @P1 LOP3.LUT R4, R5, R4, RZ, 0x3c, !PT ;  /* 0x0000000405041212 */ /* 0x000fc800078e3cff */
[----:B------:R-:W-:-:S05]  /*51c10*/  @P1 LOP3.LUT R5, R5, R4, RZ, 0x3c, !PT ;  /* 0x0000000405051212 */ /* 0x000fca00078e3cff */
[----:B------:R-:W3:Y:S04]  /*51c20*/  @P1 LDG.E.U8 R7, desc[UR38][R4.64] ;  /* 0x0000002604071981 */ /* 0x000ee8000c1e1100 */
[----:B--2---:R0:W-:Y:S04]  /*51c30*/  STL [R1+0x78], R12 ;  /* 0x0000780c01007387 */ /* 0x0041e80000100800 */
[----:B0-----:R-:W2:Y:S04]  /*51c40*/  LDL R12, [R1+0x2574] ;  /* 0x00257400010c7983 */ /* 0x001ea80000100800 */
[----:B---3--:R0:W-:Y:S04]  /*51c50*/  STL [R1+0x74], R7 ;  /* 0x0000740701007387 */ /* 0x0081e80000100800 */
[----:B0-----:R-:W3:Y:S04]  /*51c60*/  LDL.LU R7, [R1+0x5314] ;  /* 0x0053140001077983 */ /* 0x001ee80000300800 */
        /* <DEDUP_REMOVED lines=34> */
[----:B------:R-:W-:-:S03]  /*51e90*/  PRMT R28, RZ, 0x7610, R28 ;  /* 0x00007610ff1c7816 */ /* 0x000fc6000000001c */
[----:B--2---:R0:W-:Y:S04]  /*51ea0*/  STL [R1+0x64], R10 ;  /* 0x0000640a01007387 */ /* 0x0041e80000100800 */
[----:B0-----:R-:W2:Y:S04]  /*51eb0*/  LDL.LU R10, [R1+0x5304] ;  /* 0x00530400010a7983 */ /* 0x001ea80000300800 */
[----:B------:R-:W2:Y:S01]  /*51ec0*/  LDL R5, [R1+0x2570] ;  /* 0x0025700001057983 */ /* 0x000ea20000100800 */
[----:B------:R-:W-:-:S03]  /*51ed0*/  @P1 IMAD.MOV.U32 R4, RZ, RZ, R12 ;  /* 0x000000ffff041224 */ /* 0x000fc600078e000c */
[----:B------:R-:W3:Y:S04]  /*51ee0*/  LDL R12, [R1+0x2544] ;  /* 0x00254400010c7983 */ /* 0x000ee80000100800 */
[----:B--2---:R-:W2:Y:S04]  /*51ef0*/  @P1 LDG.E.U8 R28, desc[UR38][R4.64] ;  /* 0x00000026041c1981 */ /* 0x004ea8000c1e1100 */
        /* <DEDUP_REMOVED lines=50> */
[----:B---3--:R-:W-:-:S03]  /*52220*/  @P0 IMAD.MOV.U32 R4, RZ, RZ, R12 ;  /* 0x000000ffff040224 */ /* 0x008fc600078e000c */
        /* <DEDUP_REMOVED lines=33> */
[----:B------:R-:W-:-:S02]  /*52440*/  ISETP.GT.AND P1, PT, R2, 0x7b, PT ;  /* 0x0000007b0200780c */ /* 0x000fc40003f24270 */
[----:B------:R-:W-:-:S11]  /*52450*/  PRMT R19, RZ, 0x7610, R19 ;  /* 0x00007610ff137816 */ /* 0x000fd60000000013 */
        /* <DEDUP_REMOVED lines=40> */
[----:B----4-:R-:W-:-:S02]  /*526e0*/  PRMT R14, RZ, 0x7610, R14 ;  /* 0x00007610ff0e7816 */ /* 0x010fc4000000000e */
[----:B--2---:R-:W-:-:S04]  /*526f0*/  @P1 LOP3.LUT R5, R5, R4, RZ, 0x3c, !PT ;  /* 0x0000000405051212 */ /* 0x004fc800078e3cff */
[----:B------:R-:W-:-:S04]  /*52700*/  @P1 LOP3.LUT R4, R5, R4, RZ, 0x3c, !PT ;  /* 0x0000000405041212 */ /* 0x000fc800078e3cff */
[----:B------:R-:W-:-:S05]  /*52710*/  @P1 LOP3.LUT R5, R5, R4, RZ, 0x3c, !PT ;  /* 0x0000000405051212 */ /* 0x000fca00078e3cff */
[----:B------:R3:W2:Y:S04]  /*52720*/  @P1 LDG.E.U8 R14, desc[UR38][R4.64] ;  /* 0x00000026040e1981 */ /* 0x0006a8000c1e1100 */
[----:B------:R-:W4:Y:S01]  /*52730*/  LDL R5, [R1+0x24f0] ;  /* 0x0024f00001057983 */ /* 0x000f220000100800 */
[----:B------:R-:W-:Y:S01]  /*52740*/  PRMT R11, RZ, 0x7610, R11 ;  /* 0x00007610ff0b7816 */ /* 0x000fe2000000000b */
[----:B---3--:R-:W-:Y:S02]  /*52750*/  @P1 IMAD.MOV.U32 R4, RZ, RZ, R12 ;  /* 0x000000ffff041224 */ /* 0x008fe400078e000c */
[----:B--2---:R0:W-:Y:S01]  /*52760*/  STL [R1+0x24], R14 ;  /* 0x0000240e01007387 */ /* 0x0041e20000100800 */
[----:B------:R-:W-:-:S03]  /*52770*/  PRMT R9, RZ, 0x7610, R9 ;  /* 0x00007610ff097816 */ /* 0x000fc60000000009 */
[----:B------:R-:W2:Y:S04]  /*52780*/  LDL R12, [R1+0x24d0] ;  /* 0x0024d000010c7983 */ /* 0x000ea80000100800 */
[----:B----4-:R1:W3:Y:S04]  /*52790*/  @P1 LDG.E.U8 R11, desc[UR38][R4.64] ;  /* 0x00000026040b1981 */ /* 0x0102e8000c1e1100 */
[----:B0-----:R-:W4:Y:S04]  /*527a0*/  LDL R14, [R1+0x24dc] ;  /* 0x0024dc00010e7983 */ /* 0x001f280000100800 */
[----:B------:R-:W1:Y:S04]  /*527b0*/  LDL R4, [R1+0x24e8] ;  /* 0x0024e80001047983 */ /* 0x000e680000100800 */
[----:B------:R-:W1:Y:S01]  /*527c0*/  LDL R5, [R1+0x24ec] ;  /* 0x0024ec0001057983 */ /* 0x000e620000100800 */
[----:B------:R-:W-:-:S02]  /*527d0*/  ISETP.GT.AND P0, PT, R2, 0x7c, PT ;  /* 0x0000007c0200780c */ /* 0x000fc40003f04270 */
[----:B-1----:R-:W-:-:S04]  /*527e0*/  @P1 LOP3.LUT R5, R5, R4, RZ, 0x3c, !PT ;  /* 0x0000000405051212 */ /* 0x002fc800078e3cff */
[----:B------:R-:W-:-:S04]  /*527f0*/  @P1 LOP3.LUT R4, R5, R4, RZ, 0x3c, !PT ;  /* 0x0000000405041212 */ /* 0x000fc800078e3cff */
[----:B------:R-:W-:Y:S01]  /*52800*/  @P1 LOP3.LUT R5, R5, R4, RZ, 0x3c, !PT ;  /* 0x0000000405051212 */ /* 0x000fe200078e3cff */
[----:B---3--:R0:W-:Y:S04]  /*52810*/  STL [R1+0x20], R11 ;  /* 0x0000200b01007387 */ /* 0x0081e80000100800 */
[----:B------:R1:W3:Y:S01]  /*52820*/  @P1 LDG.E.U8 R9, desc[UR38][R4.64] ;  /* 0x0000002604091981 */ /* 0x0002e2000c1e1100 */
[----:B------:R-:W-:-:S03]  /*52830*/  PRMT R7, RZ, 0x7610, R7 ;  /* 0x00007610ff077816 */ /* 0x000fc60000000007 */
[----:B0-----:R-:W2:Y:S04]  /*52840*/  LDL R11, [R1+0x24d4] ;  /* 0x0024d400010b7983 */ /* 0x001ea80000100800 */
[----:B------:R-:W2:Y:S01]  /*52850*/  LDL R5, [R1+0x24e0] ;  /* 0x0024e00001057983 */ /* 0x000ea20000100800 */
[----:B-1----:R-:W-:-:S03]  /*52860*/  @P0 IMAD.MOV.U32 R4, RZ, RZ, R15 ;  /* 0x000000ffff040224 */ /* 0x002fc600078e000f */
[----:B---3--:R0:W-:Y:S01]  /*52870*/  STL [R1+0x1c], R9 ;  /* 0x00001c0901007387 */ /* 0x0081e20000100800 */
[----:B------:R-:W-:Y:S02]  /*52880*/  PRMT R13, RZ, 0x7610, R13 ;  /* 0x00007610ff0d7816 */ /* 0x000fe4000000000d */
[----:B------:R-:W-:Y:S01]  /*52890*/  PRMT R29, RZ, 0x7610, R29 ;  /* 0x00007610ff1d7816 */ /* 0x000fe2000000001d */
[----:B------:R-:W3:Y:S04]  /*528a0*/  LDL R15, [R1+0x24c0] ;  /* 0x0024c000010f7983 */ /* 0x000ee80000100800 */
[----:B--2---:R4:W2:Y:S04]  /*528b0*/  @P0 LDG.E.U8 R7, desc[UR38][R4.64] ;  /* 0x0000002604070981 */ /* 0x0048a8000c1e1100 */
[----:B0-----:R-:W2:Y:S04]  /*528c0*/  LDL R9, [R1+0x24cc] ;  /* 0x0024cc0001097983 */ /* 0x001ea80000100800 */
[----:B------:R-:W2:Y:S01]  /*528d0*/  LDL R5, [R1+0x24d8] ;  /* 0x0024d80001057983 */ /* 0x000ea20000100800 */
[----:B----4-:R-:W-:-:S05]  /*528e0*/  @P0 IMAD.MOV.U32 R4, RZ, RZ, R14 ;  /* 0x000000ffff040224 */ /* 0x010fca00078e000e */
[----:B--2---:R0:W2:Y:S02]  /*528f0*/  @P0 LDG.E.U8 R13, desc[UR38][R4.64] ;  /* 0x00000026040d0981 */ /* 0x0040a4000c1e1100 */
[----:B0-----:R-:W-:Y:S02]  /*52900*/  @P0 IMAD.MOV.U32 R4, RZ, RZ, R11 ;  /* 0x000000ffff040224 */ /* 0x001fe400078e000b */
[----:B------:R-:W-:-:S05]  /*52910*/  @P0 IMAD.MOV.U32 R5, RZ, RZ, R12 ;  /* 0x000000ffff050224 */ /* 0x000fca00078e000c */
[----:B------:R-:W4:Y:S04]  /*52920*/  @P0 LDG.E.U8 R29, desc[UR38][R4.64] ;  /* 0x00000026041d0981 */ /* 0x000f28000c1e1100 */
[----:B------:R0:W-:Y:S04]  /*52930*/  STL [R1+0x18], R7 ;  /* 0x0000180701007387 */ /* 0x0001e80000100800 */
[----:B------:R-:W3:Y:S04]  /*52940*/  LDL R14, [R1+0x24b8] ;  /* 0x0024b800010e7983 */ /* 0x000ee80000100800 */
[----:B0-----:R-:W3:Y:S04]  /*52950*/  LDL R7, [R1+0x24c4] ;  /* 0x0024c40001077983 */ /* 0x001ee80000100800 */
[----:B--2---:R0:W-:Y:S04]  /*52960*/  STL [R1+0x14], R13 ;  /* 0x0000140d01007387 */ /* 0x0041e80000100800 */
[----:B------:R-:W2:Y:S04]  /*52970*/  LDL R12, [R1+0x24b0] ;  /* 0x0024b000010c7983 */ /* 0x000ea80000100800 */
[----:B------:R-:W2:Y:S04]  /*52980*/  LDL R11, [R1+0x24b4] ;  /* 0x0024b400010b7983 */ /* 0x000ea80000100800 */
[----:B0-----:R-:W2:Y:S04]  /*52990*/  LDL R13, [R1+0x24bc] ;  /* 0x0024bc00010d7983 */ /* 0x001ea80000100800 */
[----:B----4-:R0:W-:Y:S04]  /*529a0*/  STL [R1+0x10], R29 ;  /* 0x0000101d01007387 */ /* 0x0101e80000100800 */
[----:B0-----:R-:W4:Y:S04]  /*529b0*/  LDL.LU R29, [R1+0x52c8] ;  /* 0x0052c800011d7983 */ /* 0x001f280000300800 */
[----:B------:R-:W2:Y:S01]  /*529c0*/  LDL R5, [R1+0x24c8] ;  /* 0x0024c80001057983 */ /* 0x000ea20000100800 */
[----:B------:R-:W-:Y:S01]  /*529d0*/  PRMT R8, RZ, 0x7610, R8 ;  /* 0x00007610ff087816 */ /* 0x000fe20000000008 */
[----:B------:R-:W-:-:S02]  /*529e0*/  @P0 IMAD.MOV.U32 R4, RZ, RZ, R9 ;  /* 0x000000ffff040224 */ /* 0x000fc400078e0009 */
[----:B------:R-:W3:Y:S04]  /*529f0*/  LDL R9, [R1+0x24a8] ;  /* 0x0024a80001097983 */ /* 0x000ee80000100800 */
[----:B--2---:R3:W2:Y:S01]  /*52a00*/  @P0 LDG.E.U8 R8, desc[UR38][R4.64] ;  /* 0x0000002604080981 */ /* 0x0046a2000c1e1100 */
[----:B------:R-:W-:Y:S02]  /*52a10*/  PRMT R6, RZ, 0x7610, R6 ;  /* 0x00007610ff067816 */ /* 0x000fe40000000006 */
[----:B------:R-:W-:Y:S01]  /*52a20*/  PRMT R0, RZ, 0x7610, R0 ;  /* 0x00007610ff007816 */ /* 0x000fe20000000000 */
[----:B---3--:R-:W-:Y:S02]  /*52a30*/  @P0 IMAD.MOV.U32 R4, RZ, RZ, R7 ;  /* 0x000000ffff040224 */ /* 0x008fe400078e0007 */
[----:B------:R-:W-:-:S05]  /*52a40*/  @P0 IMAD.MOV.U32 R5, RZ, RZ, R15 ;  /* 0x000000ffff050224 */ /* 0x000fca00078e000f */
[----:B------:R0:W3:Y:S01]  /*52a50*/  @P0 LDG.E.U8 R6, desc[UR38][R4.64] ;  /* 0x0000002604060981 */ /* 0x0000e2000c1e1100 */
[----:B------:R-:W-:-:S03]  /*52a60*/  PRMT R10, RZ, 0x7610, R10 ;  /* 0x00007610ff0a7816 */ /* 0x000fc6000000000a */
[----:B--2---:R1:W-:Y:S01]  /*52a70*/  STL [R1+0xc], R8 ;  /* 0x00000c0801007387 */ /* 0x0043e20000100800 */
[----:B0-----:R-:W-:Y:S02]  /*52a80*/  @P0 IMAD.MOV.U32 R4, RZ, RZ, R13 ;  /* 0x000000ffff040224 */ /* 0x001fe400078e000d */
[----:B------:R-:W-:Y:S01]  /*52a90*/  @P0 IMAD.MOV.U32 R5, RZ, RZ, R14 ;  /* 0x000000ffff050224 */ /* 0x000fe200078e000e */
[----:B------:R-:W-:Y:S01]  /*52aa0*/  PRMT R28, RZ, 0x7610, R28 ;  /* 0x00007610ff1c7816 */ /* 0x000fe2000000001c */
[----:B------:R-:W2:Y:S04]  /*52ab0*/  LDL R7, [R1+0x24a0] ;  /* 0x0024a00001077983 */ /* 0x000ea80000100800 */
[----:B------:R0:W2:Y:S04]  /*52ac0*/  @P0 LDG.E.U8 R0, desc[UR38][R4.64] ;  /* 0x0000002604000981 */ /* 0x0000a8000c1e1100 */
[----:B-1----:R-:W2:Y:S01]  /*52ad0*/  LDL R8, [R1+0x24ac] ;  /* 0x0024ac0001087983 */ /* 0x002ea20000100800 */
[----:B0-----:R-:W-:-:S02]  /*52ae0*/  @P0 IMAD.MOV.U32 R4, RZ, RZ, R11 ;  /* 0x000000ffff040224 */ /* 0x001fc400078e000b */
[----:B------:R-:W-:-:S05]  /*52af0*/  @P0 IMAD.MOV.U32 R5, RZ, RZ, R12 ;  /* 0x000000ffff050224 */ /* 0x000fca00078e000c */
[----:B------:R0:W4:Y:S02]  /*52b00*/  @P0 LDG.E.U8 R10, desc[UR38][R4.64] ;  /* 0x00000026040a0981 */ /* 0x000124000c1e1100 */
[----:B0-----:R-:W-:Y:S02]  /*52b10*/  @P0 IMAD.MOV.U32 R5, RZ, RZ, R9 ;  /* 0x000000ffff050224 */ /* 0x001fe400078e0009 */
[----:B--2---:R-:W-:-:S05]  /*52b20*/  @P0 IMAD.MOV.U32 R4, RZ, RZ, R8 ;  /* 0x000000ffff040224 */ /* 0x004fca00078e0008 */
[----:B------:R-:W2:Y:S04]  /*52b30*/  @P0 LDG.E.U8 R28, desc[UR38][R4.64] ;  /* 0x00000026041c0981 */ /* 0x000ea8000c1e1100 */
[----:B---3--:R0:W-:Y:S04]  /*52b40*/  STL [R1+0x8], R6 ;  /* 0x0000080601007387 */ /* 0x0081e80000100800 */
[----:B0-----:R-:W3:Y:S04]  /*52b50*/  LDL R6, [R1+0x24a4] ;  /* 0x0024a40001067983 */ /* 0x001ee80000100800 */
[----:B------:R0:W-:Y:S04]  /*52b60*/  STL [R1+0x5268], R0 ;  /* 0x0052680001007387 */ /* 0x0001e80000100800 */
[----:B----4-:R1:W-:Y:S04]  /*52b70*/  STL [R1], R10 ;  /* 0x0000000a01007387 */ /* 0x0103e80000100800 */
[----:B------:R-:W4:Y:S04]  /*52b80*/  LDL R9, [R1+0x2490] ;  /* 0x0024900001097983 */ /* 0x000f280000100800 */
[----:B------:R-:W4:Y:S04]  /*52b90*/  LDL R8, [R1+0x2494] ;  /* 0x0024940001087983 */ /* 0x000f280000100800 */
[----:B0-----:R-:W4:Y:S04]  /*52ba0*/  LDL R0, [R1+0x249c] ;  /* 0x00249c0001007983 */ /* 0x001f280000100800 */
[----:B-1----:R-:W4:Y:S01]  /*52bb0*/  LDL R10, [R1+0x2498] ;  /* 0x00249800010a7983 */ /* 0x002f220000100800 */
[----:B------:R-:W-:-:S03]  /*52bc0*/  ISETP.GT.AND P1, PT, R2, 0x7d, PT ;  /* 0x0000007d0200780c */ /* 0x000fc60003f24270 */
[----:B--2---:R-:W-:Y:S04]  /*52bd0*/  STL [R1+0x5264], R28 ;  /* 0x0052641c01007387 */ /* 0x004fe80000100800 */
[----:B------:R-:W2:Y:S04]  /*52be0*/  LDL R12, [R1+0x2488] ;  /* 0x00248800010c7983 */ /* 0x000ea80000100800 */
[----:B------:R-:W2:Y:S01]  /*52bf0*/  LDL R11, [R1+0x248c] ;  /* 0x00248c00010b7983 */ /* 0x000ea20000100800 */
[----:B------:R-:W-:Y:S01]  /*52c00*/  PRMT R26, RZ, 0x7610, R26 ;  /* 0x00007610ff1a7816 */ /* 0x000fe2000000001a */
[----:B------:R-:W-:Y:S01]  /*52c10*/  @P1 IMAD.MOV.U32 R5, RZ, RZ, R7 ;  /* 0x000000ffff051224 */ /* 0x000fe200078e0007 */
[----:B------:R-:W-:-:S02]  /*52c20*/  PRMT R24, RZ, 0x7610, R24 ;  /* 0x00007610ff187816 */ /* 0x000fc40000000018 */
[----:B------:R-:W-:Y:S01]  /*52c30*/  PRMT R22, RZ, 0x7610, R22 ;  /* 0x00007610ff167816 */ /* 0x000fe20000000016 */
[----:B------:R-:W2:Y:S01]  /*52c40*/  LDL R7, [R1+0x2480] ;  /* 0x0024800001077983 */ /* 0x000ea20000100800 */
[----:B---3--:R-:W-:-:S03]  /*52c50*/  @P1 IMAD.MOV.U32 R4, RZ, RZ, R6 ;  /* 0x000000ffff041224 */ /* 0x008fc600078e0006 */
[----:B------:R-:W3:Y:S04]  /*52c60*/  LDL R6, [R1+0x2484] ;  /* 0x0024840001067983 */ /* 0x000ee80000100800 */
[----:B------:R4:W3:Y:S02]  /*52c70*/  @P1 LDG.E.U8 R26, desc[UR38][R4.64] ;  /* 0x00000026041a1981 */ /* 0x0008e4000c1e1100 */
[----:B----4-:R-:W-:Y:S02]  /*52c80*/  @P1 IMAD.MOV.U32 R4, RZ, RZ, R0 ;  /* 0x000000ffff041224 */ /* 0x010fe400078e0000 */
[----:B------:R-:W-:-:S05]  /*52c90*/  @P1 IMAD.MOV.U32 R5, RZ, RZ, R10 ;  /* 0x000000ffff051224 */ /* 0x000fca00078e000a */
[----:B------:R0:W4:Y:S01]  /*52ca0*/  @P1 LDG.E.U8 R24, desc[UR38][R4.64] ;  /* 0x0000002604181981 */ /* 0x000122000c1e1100 */
[----:B------:R-:W-:Y:S01]  /*52cb0*/  PRMT R20, RZ, 0x7610, R20 ;  /* 0x00007610ff147816 */ /* 0x000fe20000000014 */
[----:B0-----:R-:W-:Y:S02]  /*52cc0*/  @P1 IMAD.MOV.U32 R4, RZ, RZ, R8 ;  /* 0x000000ffff041224 */ /* 0x001fe400078e0008 */
[----:B------:R-:W-:-:S05]  /*52cd0*/  @P1 IMAD.MOV.U32 R5, RZ, RZ, R9 ;  /* 0x000000ffff051224 */ /* 0x000fca00078e0009 */
[----:B------:R2:W4:Y:S02]  /*52ce0*/  @P1 LDG.E.U8 R22, desc[UR38][R4.64] ;  /* 0x0000002604161981 */ /* 0x000524000c1e1100 */
[----:B--2---:R-:W-:Y:S02]  /*52cf0*/  @P1 IMAD.MOV.U32 R5, RZ, RZ, R12 ;  /* 0x000000ffff051224 */ /* 0x004fe400078e000c */
[----:B------:R-:W-:-:S05]  /*52d00*/  @P1 IMAD.MOV.U32 R4, RZ, RZ, R11 ;  /* 0x000000ffff041224 */ /* 0x000fca00078e000b */
[----:B------:R0:W2:Y:S04]  /*52d10*/  @P1 LDG.E.U8 R20, desc[UR38][R4.64] ;  /* 0x0000002604141981 */ /* 0x0000a8000c1e1100 */
[----:B---3--:R-:W-:Y:S04]  /*52d20*/  STL [R1+0x521c], R26 ;  /* 0x00521c1a01007387 */ /* 0x008fe80000100800 */
[----:B------:R-:W3:Y:S04]  /*52d30*/  LDL R10, [R1+0x2478] ;  /* 0x00247800010a7983 */ /* 0x000ee80000100800 */
[----:B------:R-:W3:Y:S01]  /*52d40*/  LDL R0, [R1+0x247c] ;  /* 0x00247c0001007983 */ /* 0x000ee20000100800 */
[----:B------:R-:W-:Y:S01]  /*52d50*/  PRMT R18, RZ, 0x7610, R18 ;  /* 0x00007610ff127816 */ /* 0x000fe20000000012 */
[----:B0-----:R-:W-:-:S02]  /*52d60*/  @P1 IMAD.MOV.U32 R4, RZ, RZ, R6 ;  /* 0x000000ffff041224 */ /* 0x001fc400078e0006 */
[----:B------:R-:W-:-:S05]  /*52d70*/  @P1 IMAD.MOV.U32 R5, RZ, RZ, R7 ;  /* 0x000000ffff051224 */ /* 0x000fca00078e0007 */
[----:B------:R3:W3:Y:S04]  /*52d80*/  @P1 LDG.E.U8 R18, desc[UR38][R4.64] ;  /* 0x0000002604121981 */ /* 0x0006e8000c1e1100 */
[----:B----4-:R-:W-:Y:S04]  /*52d90*/  STL [R1+0x5220], R24 ;  /* 0x0052201801007387 */ /* 0x010fe80000100800 */
[----:B------:R-:W4:Y:S04]  /*52da0*/  LDL R9, [R1+0x2470] ;  /* 0x0024700001097983 */ /* 0x000f280000100800 */
[----:B------:R-:W4:Y:S04]  /*52db0*/  LDL R8, [R1+0x2474] ;  /* 0x0024740001087983 */ /* 0x000f280000100800 */
[----:B------:R-:W-:Y:S04]  /*52dc0*/  STL [R1+0x5224], R22 ;  /* 0x0052241601007387 */ /* 0x000fe80000100800 */
[----:B--2---:R-:W-:Y:S04]  /*52dd0*/  STL [R1+0x5228], R20 ;  /* 0x0052281401007387 */ /* 0x004fe80000100800 */
[----:B------:R-:W2:Y:S04]  /*52de0*/  LDL R7, [R1+0x2468] ;  /* 0x0024680001077983 */ /* 0x000ea80000100800 */
[----:B------:R-:W2:Y:S01]  /*52df0*/  LDL R6, [R1+0x246c] ;  /* 0x00246c0001067983 */ /* 0x000ea20000100800 */
[----:B------:R-:W-:Y:S01]  /*52e00*/  PRMT R16, RZ, 0x7610, R16 ;  /* 0x00007610ff107816 */ /* 0x000fe20000000010 */
[----:B---3--:R-:W-:-:S02]  /*52e10*/  @P1 IMAD.MOV.U32 R5, RZ, RZ, R10 ;  /* 0x000000ffff051224 */ /* 0x008fc400078e000a */
[----:B------:R-:W-:Y:S01]  /*52e20*/  @P1 IMAD.MOV.U32 R4, RZ, RZ, R0 ;  /* 0x000000ffff041224 */ /* 0x000fe200078e0000 */
[----:B------:R-:W-:-:S04]  /*52e30*/  PRMT R3, RZ, 0x7610, R3 ;  /* 0x00007610ff037816 */ /* 0x000fc80000000003 */
[----:B------:R4:W3:Y:S02]  /*52e40*/  @P1 LDG.E.U8 R16, desc[UR38][R4.64] ;  /* 0x0000002604101981 */ /* 0x0008e4000c1e1100 */
[----:B----4-:R-:W-:Y:S02]  /*52e50*/  @P1 IMAD.MOV.U32 R5, RZ, RZ, R9 ;  /* 0x000000ffff051224 */ /* 0x010fe400078e0009 */
[----:B------:R-:W-:-:S05]  /*52e60*/  @P1 IMAD.MOV.U32 R4, RZ, RZ, R8 ;  /* 0x000000ffff041224 */ /* 0x000fca00078e0008 */
[----:B------:R0:W4:Y:S04]  /*52e70*/  @P1 LDG.E.U8 R3, desc[UR38][R4.64] ;  /* 0x0000002604031981 */ /* 0x000128000c1e1100 */
[----:B------:R-:W-:Y:S04]  /*52e80*/  STL [R1+0x522c], R18 ;  /* 0x00522c1201007387 */ /* 0x000fe80000100800 */
[----:B------:R-:W4:Y:S04]  /*52e90*/  LDL R10, [R1+0x2460] ;  /* 0x00246000010a7983 */ /* 0x000f280000100800 */
[----:B------:R-:W4:Y:S01]  /*52ea0*/  LDL R0, [R1+0x2464] ;  /* 0x0024640001007983 */ /* 0x000f220000100800 */
[----:B0-----:R-:W-:-:S06]  /*52eb0*/  PRMT R4, RZ, 0x7610, R4 ;  /* 0x00007610ff047816 */ /* 0x001fcc0000000004 */
[----:B--2---:R0:W2:Y:S01]  /*52ec0*/  @P1 LDG.E.U8 R4, desc[UR38][R6.64] ;  /* 0x0000002606041981 */ /* 0x0040a2000c1e1100 */
[----:B------:R-:W-:Y:S02]  /*52ed0*/  ISETP.GT.AND P0, PT, R2, 0x7e, PT ;  /* 0x0000007e0200780c */ /* 0x000fe40003f04270 */
[----:B------:R-:W-:Y:S01]  /*52ee0*/  PRMT R5, RZ, 0x7610, R5 ;  /* 0x00007610ff057816 */ /* 0x000fe20000000005 */
[----:B---3--:R-:W-:Y:S04]  /*52ef0*/  STL [R1+0x5230], R16 ;  /* 0x0052301001007387 */ /* 0x008fe80000100800 */
[----:B------:R-:W3:Y:S04]  /*52f00*/  LDL R9, [R1+0x2458] ;  /* 0x0024580001097983 */ /* 0x000ee80000100800 */
[----:B------:R-:W3:Y:S04]  /*52f10*/  LDL R8, [R1+0x245c] ;  /* 0x00245c0001087983 */ /* 0x000ee80000100800 */
[----:B----4-:R1:W-:Y:S04]  /*52f20*/  STL [R1+0x5234], R3 ;  /* 0x0052340301007387 */ /* 0x0103e80000100800 */
[----:B------:R-:W4:Y:S01]  /*52f30*/  LDL R14, [R1+0x2450] ;  /* 0x00245000010e7983 */ /* 0x000f220000100800 */
[----:B0-----:R-:W-:-:S02]  /*52f40*/  @P0 IMAD.MOV.U32 R6, RZ, RZ, R0 ;  /* 0x000000ffff060224 */ /* 0x001fc400078e0000 */
[----:B------:R-:W-:-:S05]  /*52f50*/  @P0 IMAD.MOV.U32 R7, RZ, RZ, R10 ;  /* 0x000000ffff070224 */ /* 0x000fca00078e000a */
[----:B------:R0:W4:Y:S04]  /*52f60*/  @P0 LDG.E.U8 R5, desc[UR38][R6.64] ;  /* 0x0000002606050981 */ /* 0x000128000c1e1100 */
[----:B-1----:R-:W4:Y:S04]  /*52f70*/  LDL R3, [R1+0x2454] ;  /* 0x0024540001037983 */ /* 0x002f280000100800 */
[----:B--2---:R-:W-:Y:S04]  /*52f80*/  STL [R1+0x5238], R4 ;  /* 0x0052380401007387 */ /* 0x004fe80000100800 */
[----:B------:R-:W2:Y:S04]  /*52f90*/  LDL R11, [R1+0x2448] ;  /* 0x00244800010b7983 */ /* 0x000ea80000100800 */
[----:B------:R-:W2:Y:S04]  /*52fa0*/  LDL R10, [R1+0x244c] ;  /* 0x00244c00010a7983 */ /* 0x000ea80000100800 */
[----:B------:R-:W2:Y:S04]  /*52fb0*/  LDL R13, [R1+0x2440] ;  /* 0x00244000010d7983 */ /* 0x000ea80000100800 */
[----:B------:R-:W2:Y:S01]  /*52fc0*/  LDL R0, [R1+0x2444] ;  /* 0x0024440001007983 */ /* 0x000ea20000100800 */
[----:B0-----:R-:W-:-:S02]  /*52fd0*/  PRMT R6, RZ, 0x7610, R6 ;  /* 0x00007610ff067816 */ /* 0x001fc40000000006 */
[----:B------:R-:W-:-:S04]  /*52fe0*/  PRMT R7, RZ, 0x7610, R7 ;  /* 0x00007610ff077816 */ /* 0x000fc80000000007 */
[----:B---3--:R4:W3:Y:S02]  /*52ff0*/  @P0 LDG.E.U8 R6, desc[UR38][R8.64] ;  /* 0x0000002608060981 */ /* 0x0088e4000c1e1100 */
[----:B----4-:R-:W-:Y:S02]  /*53000*/  @P0 IMAD.MOV.U32 R9, RZ, RZ, R14 ;  /* 0x000000ffff090224 */ /* 0x010fe400078e000e */
[----:B------:R-:W-:-:S05]  /*53010*/  @P0 IMAD.MOV.U32 R8, RZ, RZ, R3 ;  /* 0x000000ffff080224 */ /* 0x000fca00078e0003 */
[----:B------:R0:W4:Y:S04]  /*53020*/  @P0 LDG.E.U8 R7, desc[UR38][R8.64] ;  /* 0x0000002608070981 */ /* 0x000128000c1e1100 */
[----:B------:R1:W-:Y:S04]  /*53030*/  STL [R1+0x51d0], R5 ;  /* 0x0051d00501007387 */ /* 0x0003e80000100800 */
[----:B------:R-:W4:Y:S01]  /*53040*/  LDL R12, [R1+0x2438] ;  /* 0x00243800010c7983 */ /* 0x000f220000100800 */
[----:B0-----:R-:W-:-:S03]  /*53050*/  PRMT R8, RZ, 0x7610, R8 ;  /* 0x00007610ff087816 */ /* 0x001fc60000000008 */
[----:B-1----:R-:W4:Y:S01]  /*53060*/  LDL R5, [R1+0x243c] ;  /* 0x00243c0001057983 */ /* 0x002f220000100800 */
[----:B------:R-:W-:-:S03]  /*53070*/  PRMT R9, RZ, 0x7610, R9 ;  /* 0x00007610ff097816 */ /* 0x000fc60000000009 */
[----:B--2---:R0:W2:Y:S02]  /*53080*/  @P0 LDG.E.U8 R8, desc[UR38][R10.64] ;  /* 0x000000260a080981 */ /* 0x0040a4000c1e1100 */
[----:B0-----:R-:W-:Y:S02]  /*53090*/  @P0 IMAD.MOV.U32 R10, RZ, RZ, R0 ;  /* 0x000000ffff0a0224 */ /* 0x001fe400078e0000 */
[----:B------:R-:W-:-:S05]  /*530a0*/  @P0 IMAD.MOV.U32 R11, RZ, RZ, R13 ;  /* 0x000000ffff0b0224 */ /* 0x000fca00078e000d */
[----:B------:R0:W2:Y:S04]  /*530b0*/  @P0 LDG.E.U8 R9, desc[UR38][R10.64] ;  /* 0x000000260a090981 */ /* 0x0000a8000c1e1100 */
[----:B---3--:R-:W-:Y:S04]  /*530c0*/  STL [R1+0x51d4], R6 ;  /* 0x0051d40601007387 */ /* 0x008fe80000100800 */
[----:B------:R-:W3:Y:S04]  /*530d0*/  LDL R4, [R1+0x2430] ;  /* 0x0024300001047983 */ /* 0x000ee80000100800 */
[----:B------:R-:W3:Y:S01]  /*530e0*/  LDL R3, [R1+0x2434] ;  /* 0x0024340001037983 */ /* 0x000ee20000100800 */
[----:B0-----:R-:W-:-:S03]  /*530f0*/  PRMT R10, RZ, 0x7610, R10 ;  /* 0x00007610ff0a7816 */ /* 0x001fc6000000000a */
[----:B----4-:R0:W-:Y:S01]  /*53100*/  STL [R1+0x51d8], R7 ;  /* 0x0051d80701007387 */ /* 0x0101e20000100800 */
[----:B------:R-:W-:Y:S02]  /*53110*/  @P0 IMAD.MOV.U32 R13, RZ, RZ, R12 ;  /* 0x000000ffff0d0224 */ /* 0x000fe400078e000c */
[----:B------:R-:W-:-:S05]  /*53120*/  @P0 IMAD.MOV.U32 R12, RZ, RZ, R5 ;  /* 0x000000ffff0c0224 */ /* 0x000fca00078e0005 */
[----:B------:R3:W4:Y:S04]  /*53130*/  @P0 LDG.E.U8 R10, desc[UR38][R12.64] ;  /* 0x000000260c0a0981 */ /* 0x000728000c1e1100 */
[----:B--2---:R-:W-:Y:S04]  /*53140*/  STL [R1+0x51dc], R8 ;  /* 0x0051dc0801007387 */ /* 0x004fe80000100800 */
[----:B0-----:R-:W2:Y:S04]  /*53150*/  LDL R7, [R1+0x2428] ;  /* 0x0024280001077983 */ /* 0x001ea80000100800 */
[----:B------:R-:W2:Y:S04]  /*53160*/  LDL R0, [R1+0x242c] ;  /* 0x00242c0001007983 */ /* 0x000ea80000100800 */
[----:B------:R-:W-:Y:S04]  /*53170*/  STL [R1+0x51e0], R9 ;  /* 0x0051e00901007387 */ /* 0x000fe80000100800 */
[----:B------:R-:W2:Y:S04]  /*53180*/  LDL R6, [R1+0x2420] ;  /* 0x0024200001067983 */ /* 0x000ea80000100800 */
[----:B------:R-:W2:Y:S01]  /*53190*/  LDL R5, [R1+0x2424] ;  /* 0x0024240001057983 */ /* 0x000ea20000100800 */
[----:B------:R-:W-:Y:S01]  /*531a0*/  PRMT R11, RZ, 0x7610, R11 ;  /* 0x00007610ff0b7816 */ /* 0x000fe2000000000b */
[----:B---3--:R-:W-:-:S02]  /*531b0*/  @P0 IMAD.MOV.U32 R12, RZ, RZ, R3 ;  /* 0x000000ffff0c0224 */ /* 0x008fc400078e0003 */
[----:B------:R-:W-:Y:S01]  /*531c0*/  @P0 IMAD.MOV.U32 R13, RZ, RZ, R4 ;  /* 0x000000ffff0d0224 */ /* 0x000fe200078e0004 */
[----:B------:R-:W-:-:S04]  /*531d0*/  ISETP.GT.AND P1, PT, R2, 0x7f, PT ;  /* 0x0000007f0200780c */ /* 0x000fc80003f24270 */
[----:B------:R0:W3:Y:S02]  /*531e0*/  @P0 LDG.E.U8 R11, desc[UR38][R12.64] ;  /* 0x000000260c0b0981 */ /* 0x0000e4000c1e1100 */
[----:B0-----:R-:W-:Y:S02]  /*531f0*/  PRMT R12, RZ, 0x7610, R12 ;  /* 0x00007610ff0c7816 */ /* 0x001fe4000000000c */
[----:B------:R-:W-:Y:S01]  /*53200*/  PRMT R13, RZ, 0x7610, R13 ;  /* 0x00007610ff0d7816 */ /* 0x000fe2000000000d */
[----:B----4-:R-:W-:Y:S04]  /*53210*/  STL [R1+0x51e4], R10 ;  /* 0x0051e40a01007387 */ /* 0x010fe80000100800 */
[----:B------:R-:W4:Y:S04]  /*53220*/  LDL R4, [R1+0x2418] ;  /* 0x0024180001047983 */ /* 0x000f280000100800 */
[----:B------:R-:W4:Y:S01]  /*53230*/  LDL R3, [R1+0x241c] ;  /* 0x00241c0001037983 */ /* 0x000f220000100800 */
[----:B--2---:R-:W-:-:S02]  /*53240*/  @P0 IMAD.MOV.U32 R15, RZ, RZ, R7 ;  /* 0x000000ffff0f0224 */ /* 0x004fc400078e0007 */
[----:B------:R-:W-:-:S05]  /*53250*/  @P0 IMAD.MOV.U32 R14, RZ, RZ, R0 ;  /* 0x000000ffff0e0224 */ /* 0x000fca00078e0000 */
[----:B------:R0:W2:Y:S02]  /*53260*/  @P0 LDG.E.U8 R12, desc[UR38][R14.64] ;  /* 0x000000260e0c0981 */ /* 0x0000a4000c1e1100 */
[----:B0-----:R-:W-:Y:S02]  /*53270*/  @P1 IMAD.MOV.U32 R15, RZ, RZ, R6 ;  /* 0x000000ffff0f1224 */ /* 0x001fe400078e0006 */
[----:B------:R-:W-:-:S05]  /*53280*/  @P1 IMAD.MOV.U32 R14, RZ, RZ, R5 ;  /* 0x000000ffff0e1224 */ /* 0x000fca00078e0005 */
[----:B------:R4:W2:Y:S04]  /*53290*/  @P1 LDG.E.U8 R13, desc[UR38][R14.64] ;  /* 0x000000260e0d1981 */ /* 0x0008a8000c1e1100 */
[----:B---3--:R-:W-:Y:S04]  /*532a0*/  STL [R1+0x51e8], R11 ;  /* 0x0051e80b01007387 */ /* 0x008fe80000100800 */
[----:B------:R0:W-:Y:S04]  /*532b0*/  STL [R1+0x515c], R2 ;  /* 0x00515c0201007387 */ /* 0x0001e80000100800 */
[----:B------:R-:W3:Y:S01]  /*532c0*/  LDL R0, [R1+0x2414] ;  /* 0x0024140001007983 */ /* 0x000ee20000100800 */
[----:B------:R-:W-:-:S03]  /*532d0*/  PRMT R17, RZ, 0x7610, R17 ;  /* 0x00007610ff117816 */ /* 0x000fc60000000011 */
[----:B0-----:R-:W3:Y:S01]  /*532e0*/  LDL R2, [R1+0x2410] ;  /* 0x0024100001027983 */ /* 0x001ee20000100800 */
[----:B----4-:R-:W-:Y:S02]  /*532f0*/  @P1 IMAD.MOV.U32 R15, RZ, RZ, R4 ;  /* 0x000000ffff0f1224 */ /* 0x010fe400078e0004 */
[----:B------:R-:W-:-:S05]  /*53300*/  @P1 IMAD.MOV.U32 R14, RZ, RZ, R3 ;  /* 0x000000ffff0e1224 */ /* 0x000fca00078e0003 */
[----:B------:R3:W4:Y:S04]  /*53310*/  @P1 LDG.E.U8 R17, desc[UR38][R14.64] ;  /* 0x000000260e111981 */ /* 0x000728000c1e1100 */
[----:B--2---:R0:W-:Y:S04]  /*53320*/  STL [R1+0x51ec], R12 ;  /* 0x0051ec0c01007387 */ /* 0x0041e80000100800 */
[----:B------:R-:W2:Y:S04]  /*53330*/  LDL R10, [R1+0x2408] ;  /* 0x00240800010a7983 */ /* 0x000ea80000100800 */
[----:B------:R-:W2:Y:S04]  /*53340*/  LDL R9, [R1+0x240c] ;  /* 0x00240c0001097983 */ /* 0x000ea80000100800 */
[----:B------:R-:W2:Y:S04]  /*53350*/  LDL R8, [R1+0x2400] ;  /* 0x0024000001087983 */ /* 0x000ea80000100800 */
[----:B------:R-:W2:Y:S04]  /*53360*/  LDL R7, [R1+0x2404] ;  /* 0x0024040001077983 */ /* 0x000ea80000100800 */
[----:B------:R-:W-:Y:S04]  /*53370*/  STL [R1+0x5160], R13 ;  /* 0x0051600d01007387 */ /* 0x000fe80000100800 */
[----:B------:R-:W2:Y:S04]  /*53380*/  LDL R6, [R1+0x23f8] ;  /* 0x0023f80001067983 */ /* 0x000ea80000100800 */
[----:B------:R-:W2:Y:S04]  /*53390*/  LDL R5, [R1+0x23fc] ;  /* 0x0023fc0001057983 */ /* 0x000ea80000100800 */
[----:B------:R-:W2:Y:S04]  /*533a0*/  LDL R4, [R1+0x23f0] ;  /* 0x0023f00001047983 */ /* 0x000ea80000100800 */
[----:B------:R-:W2:Y:S01]  /*533b0*/  LDL R3, [R1+0x23f4] ;  /* 0x0023f40001037983 */ /* 0x000ea20000100800 */
[----:B------:R-:W-:Y:S01]  /*533c0*/  PRMT R19, RZ, 0x7610, R19 ;  /* 0x00007610ff137816 */ /* 0x000fe20000000013 */
[----:B---3--:R-:W-:Y:S01]  /*533d0*/  @P1 IMAD.MOV.U32 R14, RZ, RZ, R0 ;  /* 0x000000ffff0e1224 */ /* 0x008fe200078e0000 */
[----:B------:R-:W-:Y:S01]  /*533e0*/  PRMT R21, RZ, 0x7610, R21 ;  /* 0x00007610ff157816 */ /* 0x000fe20000000015 */
[----:B------:R-:W-:-:S05]  /*533f0*/  @P1 IMAD.MOV.U32 R15, RZ, RZ, R2 ;  /* 0x000000ffff0f1224 */ /* 0x000fca00078e0002 */
[----:B------:R2:W3:Y:S01]  /*53400*/  @P1 LDG.E.U8 R19, desc[UR38][R14.64] ;  /* 0x000000260e131981 */ /* 0x0004e2000c1e1100 */
[----:B------:R-:W-:Y:S02]  /*53410*/  PRMT R23, RZ, 0x7610, R23 ;  /* 0x00007610ff177816 */ /* 0x000fe40000000017 */
[----:B------:R-:W-:Y:S01]  /*53420*/  PRMT R25, RZ, 0x7610, R25 ;  /* 0x00007610ff197816 */ /* 0x000fe20000000019 */
[----:B----4-:R-:W-:Y:S04]  /*53430*/  STL [R1+0x5168], R17 ;  /* 0x0051681101007387 */ /* 0x010fe80000100800 */
[----:B------:R-:W4:Y:S04]  /*53440*/  LDL R2, [R1+0x23e8] ;  /* 0x0023e80001027983 */ /* 0x000f280000100800 */
[----:B------:R-:W4:Y:S01]  /*53450*/  LDL R0, [R1+0x23ec] ;  /* 0x0023ec0001007983 */ /* 0x000f220000100800 */
[----:B------:R-:W-:Y:S01]  /*53460*/  PRMT R27, RZ, 0x7610, R27 ;  /* 0x00007610ff1b7816 */ /* 0x000fe2000000001b */
[----:B--2---:R-:W-:-:S02]  /*53470*/  @P1 IMAD.MOV.U32 R15, RZ, RZ, R10 ;  /* 0x000000ffff0f1224 */ /* 0x004fc400078e000a */
[----:B------:R-:W-:-:S05]  /*53480*/  @P1 IMAD.MOV.U32 R14, RZ, RZ, R9 ;  /* 0x000000ffff0e1224 */ /* 0x000fca00078e0009 */
[----:B------:R1:W2:Y:S02]  /*53490*/  @P1 LDG.E.U8 R21, desc[UR38][R14.64] ;  /* 0x000000260e151981 */ /* 0x0002a4000c1e1100 */
[----:B-1----:R-:W-:Y:S02]  /*534a0*/  @P1 IMAD.MOV.U32 R14, RZ, RZ, R7 ;  /* 0x000000ffff0e1224 */ /* 0x002fe400078e0007 */
[----:B------:R-:W-:-:S05]  /*534b0*/  @P1 IMAD.MOV.U32 R15, RZ, RZ, R8 ;  /* 0x000000ffff0f1224 */ /* 0x000fca00078e0008 */
[----:B------:R1:W2:Y:S02]  /*534c0*/  @P1 LDG.E.U8 R23, desc[UR38][R14.64] ;  /* 0x000000260e171981 */ /* 0x0002a4000c1e1100 */
[----:B-1----:R-:W-:Y:S02]  /*534d0*/  @P1 IMAD.MOV.U32 R14, RZ, RZ, R5 ;  /* 0x000000ffff0e1224 */ /* 0x002fe400078e0005 */
[----:B------:R-:W-:-:S05]  /*534e0*/  @P1 IMAD.MOV.U32 R15, RZ, RZ, R6 ;  /* 0x000000ffff0f1224 */ /* 0x000fca00078e0006 */
[----:B------:R1:W2:Y:S02]  /*534f0*/  @P1 LDG.E.U8 R25, desc[UR38][R14.64] ;  /* 0x000000260e191981 */ /* 0x0002a4000c1e1100 */
[----:B-1----:R-:W-:Y:S02]  /*53500*/  @P1 IMAD.MOV.U32 R14, RZ, RZ, R3 ;  /* 0x000000ffff0e1224 */ /* 0x002fe400078e0003 */
[----:B------:R-:W-:-:S05]  /*53510*/  @P1 IMAD.MOV.U32 R15, RZ, RZ, R4 ;  /* 0x000000ffff0f1224 */ /* 0x000fca00078e0004 */
[----:B------:R4:W2:Y:S01]  /*53520*/  @P1 LDG.E.U8 R27, desc[UR38][R14.64] ;  /* 0x000000260e1b1981 */ /* 0x0008a2000c1e1100 */
[----:B------:R-:W-:-:S03]  /*53530*/  PRMT R29, RZ, 0x7610, R29 ;  /* 0x00007610ff1d7816 */ /* 0x000fc6000000001d */
[----:B---3--:R-:W-:Y:S01]  /*53540*/  STL [R1+0x516c], R19 ;  /* 0x00516c1301007387 */ /* 0x008fe20000100800 */
[----:B----4-:R-:W-:Y:S02]  /*53550*/  @P1 IMAD.MOV.U32 R14, RZ, RZ, R0 ;  /* 0x000000ffff0e1224 */ /* 0x010fe400078e0000 */
[----:B------:R-:W-:-:S05]  /*53560*/  @P1 IMAD.MOV.U32 R15, RZ, RZ, R2 ;  /* 0x000000ffff0f1224 */ /* 0x000fca00078e0002 */
[----:B------:R-:W3:Y:S04]  /*53570*/  @P1 LDG.E.U8 R29, desc[UR38][R14.64] ;  /* 0x000000260e1d1981 */ /* 0x000ee8000c1e1100 */
[----:B--2---:R-:W-:Y:S01]  /*53580*/  STL [R1+0x5170], R21 ;  /* 0x0051701501007387 */ /* 0x004fe20000100800 */
[----:B------:R-:W1:Y:S01]  /*53590*/  S2R R2, SR_TID.X ;  /* 0x0000000000027919 */ /* 0x000e620000002100 */
[----:B------:R-:W-:Y:S06]  /*535a0*/  BAR.SYNC.DEFER_BLOCKING 0x0 ;  /* 0x0000000000007b1d */ /* 0x000fec0000010000 */
[----:B------:R-:W-:Y:S04]  /*535b0*/  STL [R1+0x5174], R23 ;  /* 0x0051741701007387 */ /* 0x000fe80000100800 */
[----:B------:R-:W-:Y:S04]  /*535c0*/  STL [R1+0x5178], R25 ;  /* 0x0051781901007387 */ /* 0x000fe80000100800 */
[----:B0-----:R-:W2:Y:S04]  /*535d0*/  LDL.LU R12, [R1+0x200c] ;  /* 0x00200c00010c7983 */ /* 0x001ea80000300800 */
[----:B------:R-:W4:Y:S04]  /*535e0*/  LDL.LU R26, [R1+0x2008] ;  /* 0x00200800011a7983 */ /* 0x000f280000300800 */
[----:B------:R-:W4:Y:S04]  /*535f0*/  LDL.LU R16, [R1+0x2004] ;  /* 0x0020040001107983 */ /* 0x000f280000300800 */
[----:B------:R-:W4:Y:S04]  /*53600*/  LDL.LU R18, [R1+0x2000] ;  /* 0x0020000001127983 */ /* 0x000f280000300800 */
[----:B------:R-:W-:Y:S04]  /*53610*/  STL [R1+0x517c], R27 ;  /* 0x00517c1b01007387 */ /* 0x000fe80000100800 */
[----:B------:R-:W4:Y:S04]  /*53620*/  LDL.LU R20, [R1+0x1ffc] ;  /* 0x001ffc0001147983 */ /* 0x000f280000300800 */
        /* <DEDUP_REMOVED lines=13> */
[----:B---3--:R-:W-:Y:S04]  /*53700*/  STL [R1+0x5180], R29 ;  /* 0x0051801d01007387 */ /* 0x008fe80000100800 */
[----:B------:R0:W-:Y:S04]  /*53710*/  STL [R1+0x5150], R14 ;  /* 0x0051500e01007387 */ /* 0x0001e80000100800 */
[----:B-1----:R-:W-:Y:S04]  /*53720*/  STL [R1+0x51f0], R2 ;  /* 0x0051f00201007387 */ /* 0x002fe80000100800 */
[----:B------:R-:W-:Y:S04]  /*53730*/  STL [R1+0x514c], R15 ;  /* 0x00514c0f01007387 */ /* 0x000fe80000100800 */
[----:B------:R-:W-:Y:S04]  /*53740*/  STL [R1+0x5154], R15 ;  /* 0x0051540f01007387 */ /* 0x000fe80000100800 */
[----:B------:R-:W-:Y:S01]  /*53750*/  STL [R1+0x5158], R15 ;  /* 0x0051580f01007387 */ /* 0x000fe20000100800 */
[----:B0-----:R-:W-:-:S05]  /*53760*/  LOP3.LUT R14, R2, 0x3f, RZ, 0xc0, !PT ;  /* 0x0000003f020e7812 */ /* 0x001fca00078ec0ff */
[----:B--2---:R-:W-:Y:S04]  /*53770*/  STS.U8 [R14+UR4], R12 ;  /* 0x0000000c0e007988 */ /* 0x004fe80008000004 */
[----:B----4-:R0:W-:Y:S04]  /*53780*/  STS.U8 [R14+UR4+0x40], R26 ;  /* 0x0000401a0e007988 */ /* 0x0101e80008000004 */
[----:B0-----:R-:W2:Y:S04]  /*53790*/  LDL.LU R26, [R1+0x1e04] ;  /* 0x001e0400011a7983 */ /* 0x001ea80000300800 */
[----:B------:R0:W-:Y:S04]  /*537a0*/  STS.U8 [R14+UR4+0x80], R16 ;  /* 0x000080100e007988 */ /* 0x0001e80008000004 */
[----:B------:R1:W-:Y:S04]  /*537b0*/  STS.U8 [R14+UR4+0xc0], R18 ;  /* 0x0000c0120e007988 */ /* 0x0003e80008000004 */
[----:B------:R3:W-:Y:S04]  /*537c0*/  STS.U8 [R14+UR4+0x100], R20 ;  /* 0x000100140e007988 */ /* 0x0007e80008000004 */
[----:B0-----:R-:W4:Y:S04]  /*537d0*/  LDL.LU R16, [R1+0x1e00] ;  /* 0x001e000001107983 */ /* 0x001f280000300800 */
[----:B-1----:R-:W4:Y:S04]  /*537e0*/  LDL.LU R18, [R1+0x1dfc] ;  /* 0x001dfc0001127983 */ /* 0x002f280000300800 */
[----:B------:R-:W-:Y:S04]  /*537f0*/  STS.U8 [R14+UR4+0x140], R11 ;  /* 0x0001400b0e007988 */ /* 0x000fe80008000004 */
[----:B---3--:R-:W3:Y:S04]  /*53800*/  LDL.LU R20, [R1+0x1df8] ;  /* 0x001df80001147983 */ /* 0x008ee80000300800 */
[----:B------:R-:W-:Y:S04]  /*53810*/  STS.U8 [R14+UR4+0x180], R10 ;  /* 0x0001800a0e007988 */ /* 0x000fe80008000004 */
[----:B------:R0:W-:Y:S04]  /*53820*/  STS.U8 [R14+UR4+0x1c0], R22 ;  /* 0x0001c0160e007988 */ /* 0x0001e80008000004 */
[----:B------:R1:W-:Y:S04]  /*53830*/  STS.U8 [R14+UR4+0x1040], R28 ;  /* 0x0010401c0e007988 */ /* 0x0003e80008000004 */
[----:B------:R-:W-:Y:S04]  /*53840*/  STS.U8 [R14+UR4+0x1000], R9 ;  /* 0x001000090e007988 */ /* 0x000fe80008000004 */
[----:B------:R-:W-:Y:S04]  /*53850*/  STS.U8 [R14+UR4+0x10c0], R8 ;  /* 0x0010c0080e007988 */ /* 0x000fe80008000004 */
[----:B------:R-:W-:Y:S04]  /*53860*/  STS.U8 [R14+UR4+0x1080], R7 ;  /* 0x001080070e007988 */ /* 0x000fe80008000004 */
[----:B------:R-:W-:Y:S04]  /*53870*/  STS.U8 [R14+UR4+0x1140], R6 ;  /* 0x001140060e007988 */ /* 0x000fe80008000004 */
[----:B------:R-:W-:Y:S04]  /*53880*/  STS.U8 [R14+UR4+0x1100], R5 ;  /* 0x001100050e007988 */ /* 0x000fe80008000004 */
[----:B0-----:R-:W3:Y:S04]  /*53890*/  LDL.LU R22, [R1+0x1df4] ;  /* 0x001df40001167983 */ /* 0x001ee80000300800 */
[----:B-1----:R-:W3:Y:S04]  /*538a0*/  LDL.LU R28, [R1+0x1df0] ;  /* 0x001df000011c7983 */ /* 0x002ee80000300800 */
[----:B------:R-:W-:Y:S04]  /*538b0*/  STS.U8 [R14+UR4+0x11c0], R4 ;  /* 0x0011c0040e007988 */ /* 0x000fe80008000004 */
[----:B------:R-:W-:Y:S04]  /*538c0*/  STS.U8 [R14+UR4+0x1180], R3 ;  /* 0x001180030e007988 */ /* 0x000fe80008000004 */
[----:B------:R-:W3:Y:S04]  /*538d0*/  LDL.LU R25, [R1+0x1c98] ;  /* 0x001c980001197983 */ /* 0x000ee80000300800 */
[----:B------:R0:W-:Y:S04]  /*538e0*/  STS.U8 [R14+UR4+0x2000], R24 ;  /* 0x002000180e007988 */ /* 0x0001e80008000004 */
[----:B------:R-:W3:Y:S04]  /*538f0*/  LDL.LU R23, [R1+0x1c94] ;  /* 0x001c940001177983 */ /* 0x000ee80000300800 */
[----:B0-----:R-:W3:Y:S04]  /*53900*/  LDL.LU R24, [R1+0x1c90] ;  /* 0x001c900001187983 */ /* 0x001ee80000300800 */
[----:B------:R-:W3:Y:S04]  /*53910*/  LDL.LU R21, [R1+0x1c8c] ;  /* 0x001c8c0001157983 */ /* 0x000ee80000300800 */
[----:B------:R-:W3:Y:S04]  /*53920*/  LDL.LU R19, [R1+0x1c88] ;  /* 0x001c880001137983 */ /* 0x000ee80000300800 */
[----:B------:R-:W3:Y:S04]  /*53930*/  LDL.LU R17, [R1+0x1c84] ;  /* 0x001c840001117983 */ /* 0x000ee80000300800 */
[----:B------:R-:W3:Y:S04]  /*53940*/  LDL.LU R13, [R1+0x1c80] ;  /* 0x001c8000010d7983 */ /* 0x000ee80000300800 */
[----:B------:R0:W-:Y:S04]  /*53950*/  STS.U8 [R14+UR4+0x2040], R0 ;  /* 0x002040000e007988 */ /* 0x0001e80008000004 */
[----:B------:R-:W3:Y:S04]  /*53960*/  LDL.LU R12, [R1+0x1c7c] ;  /* 0x001c7c00010c7983 */ /* 0x000ee80000300800 */
[----:B0-----:R-:W3:Y:S04]  /*53970*/  LDL.LU R0, [R1+0x1b98] ;  /* 0x001b980001007983 */ /* 0x001ee80000300800 */
[----:B------:R-:W3:Y:S04]  /*53980*/  LDL.LU R3, [R1+0x1b94] ;  /* 0x001b940001037983 */ /* 0x000ee80000300800 */
[----:B--2---:R0:W-:Y:S04]  /*53990*/  STS.U8 [R14+UR4+0x2080], R26 ;  /* 0x0020801a0e007988 */ /* 0x0041e80008000004 */
[----:B0-----:R-:W2:Y:S04]  /*539a0*/  LDL.LU R26, [R1+0x1b90] ;  /* 0x001b9000011a7983 */ /* 0x001ea80000300800 */
[----:B----4-:R0:W-:Y:S04]  /*539b0*/  STS.U8 [R14+UR4+0x20c0], R16 ;  /* 0x0020c0100e007988 */ /* 0x0101e80008000004 */
[----:B------:R1:W-:Y:S04]  /*539c0*/  STS.U8 [R14+UR4+0x2100], R18 ;  /* 0x002100120e007988 */ /* 0x0003e80008000004 */
[----:B---3--:R3:W-:Y:S04]  /*539d0*/  STS.U8 [R14+UR4+0x2140], R20 ;  /* 0x002140140e007988 */ /* 0x0087e80008000004 */
[----:B0-----:R-:W4:Y:S04]  /*539e0*/  LDL.LU R16, [R1+0x1b8c] ;  /* 0x001b8c0001107983 */ /* 0x001f280000300800 */
[----:B------:R-:W4:Y:S04]  /*539f0*/  LDL.LU R11, [R1+0x1b88] ;  /* 0x001b8800010b7983 */ /* 0x000f280000300800 */
[----:B------:R-:W4:Y:S04]  /*53a00*/  LDL.LU R10, [R1+0x1b84] ;  /* 0x001b8400010a7983 */ /* 0x000f280000300800 */
[----:B-1----:R-:W4:Y:S04]  /*53a10*/  LDL.LU R18, [R1+0x1b80] ;  /* 0x001b800001127983 */ /* 0x002f280000300800 */
[----:B---3--:R-:W3:Y:S04]  /*53a20*/  LDL.LU R20, [R1+0x1b7c] ;  /* 0x001b7c0001147983 */ /* 0x008ee80000300800 */
[----:B------:R-:W3:Y:S04]  /*53a30*/  LDL.LU R9, [R1+0x1a98] ;  /* 0x001a980001097983 */ /* 0x000ee80000300800 */
[----:B------:R-:W3:Y:S04]  /*53a40*/  LDL.LU R8, [R1+0x1a94] ;  /* 0x001a940001087983 */ /* 0x000ee80000300800 */
[----:B------:R-:W3:Y:S04]  /*53a50*/  LDL.LU R7, [R1+0x1a90] ;  /* 0x001a900001077983 */ /* 0x000ee80000300800 */
[----:B------:R-:W3:Y:S04]  /*53a60*/  LDL.LU R6, [R1+0x1a8c] ;  /* 0x001a8c0001067983 */ /* 0x000ee80000300800 */
[----:B------:R-:W3:Y:S04]  /*53a70*/  LDL.LU R5, [R1+0x1a88] ;  /* 0x001a880001057983 */ /* 0x000ee80000300800 */
[----:B------:R0:W-:Y:S04]  /*53a80*/  STS.U8 [R14+UR4+0x2180], R22 ;  /* 0x002180160e007988 */ /* 0x0001e80008000004 */
[----:B------:R-:W3:Y:S04]  /*53a90*/  LDL.LU R4, [R1+0x1a84] ;  /* 0x001a840001047983 */ /* 0x000ee80000300800 */
[----:B------:R1:W-:Y:S04]  /*53aa0*/  STS.U8 [R14+UR4+0x21c0], R28 ;  /* 0x0021c01c0e007988 */ /* 0x0003e80008000004 */
[----:B------:R-:W-:Y:S04]  /*53ab0*/  STS.U8 [R14+UR4+0x3040], R25 ;  /* 0x003040190e007988 */ /* 0x000fe80008000004 */
[----:B------:R-:W-:Y:S04]  /*53ac0*/  STS.U8 [R14+UR4+0x3000], R23 ;  /* 0x003000170e007988 */ /* 0x000fe80008000004 */
[----:B0-----:R-:W3:Y:S04]  /*53ad0*/  LDL.LU R22, [R1+0x1a80] ;  /* 0x001a800001167983 */ /* 0x001ee80000300800 */
[----:B-1----:R-:W3:Y:S04]  /*53ae0*/  LDL.LU R28, [R1+0x1a7c] ;  /* 0x001a7c00011c7983 */ /* 0x002ee80000300800 */
[----:B------:R0:W-:Y:S04]  /*53af0*/  STS.U8 [R14+UR4+0x30c0], R24 ;  /* 0x0030c0180e007988 */ /* 0x0001e80008000004 */
[----:B------:R-:W-:Y:S04]  /*53b00*/  STS.U8 [R14+UR4+0x3080], R21 ;  /* 0x003080150e007988 */ /* 0x000fe80008000004 */
[----:B0-----:R-:W3:Y:S04]  /*53b10*/  LDL.LU R24, [R1+0x1998] ;  /* 0x0019980001187983 */ /* 0x001ee80000300800 */
[----:B------:R-:W-:Y:S04]  /*53b20*/  STS.U8 [R14+UR4+0x3140], R19 ;  /* 0x003140130e007988 */ /* 0x000fe80008000004 */
[----:B------:R-:W-:Y:S04]  /*53b30*/  STS.U8 [R14+UR4+0x3100], R17 ;  /* 0x003100110e007988 */ /* 0x000fe80008000004 */
[----:B------:R-:W-:Y:S04]  /*53b40*/  STS.U8 [R14+UR4+0x31c0], R13 ;  /* 0x0031c00d0e007988 */ /* 0x000fe80008000004 */
[----:B------:R-:W-:Y:S04]  /*53b50*/  STS.U8 [R14+UR4+0x3180], R12 ;  /* 0x0031800c0e007988 */ /* 0x000fe80008000004 */
[----:B------:R0:W-:Y:S04]  /*53b60*/  STS.U8 [R14+UR4+0x4000], R0 ;  /* 0x004000000e007988 */ /* 0x0001e80008000004 */
[----:B0-----:R-:W3:Y:S04]  /*53b70*/  LDL.LU R0, [R1+0x1994] ;  /* 0x0019940001007983 */ /* 0x001ee80000300800 */
[----:B------:R0:W-:Y:S04]  /*53b80*/  STS.U8 [R14+UR4+0x4040], R3 ;  /* 0x004040030e007988 */ /* 0x0001e80008000004 */
[----:B0-----:R-:W3:Y:S04]  /*53b90*/  LDL.LU R3, [R1+0x1990] ;  /* 0x0019900001037983 */ /* 0x001ee80000300800 */
[----:B--2---:R0:W-:Y:S04]  /*53ba0*/  STS.U8 [R14+UR4+0x4080], R26 ;  /* 0x0040801a0e007988 */ /* 0x0041e80008000004 */
[----:B0-----:R-:W2:Y:S04]  /*53bb0*/  LDL.LU R26, [R1+0x198c] ;  /* 0x00198c00011a7983 */ /* 0x001ea80000300800 */
[----:B----4-:R0:W-:Y:S04]  /*53bc0*/  STS.U8 [R14+UR4+0x40c0], R16 ;  /* 0x0040c0100e007988 */ /* 0x0101e80008000004 */
[----:B------:R-:W-:Y:S04]  /*53bd0*/  STS.U8 [R14+UR4+0x4100], R11 ;  /* 0x0041000b0e007988 */ /* 0x000fe80008000004 */
[----:B------:R-:W-:Y:S04]  /*53be0*/  STS.U8 [R14+UR4+0x4140], R10 ;  /* 0x0041400a0e007988 */ /* 0x000fe80008000004 */
[----:B------:R1:W-:Y:S04]  /*53bf0*/  STS.U8 [R14+UR4+0x4180], R18 ;  /* 0x004180120e007988 */ /* 0x0003e80008000004 */
[----:B---3--:R3:W-:Y:S04]  /*53c00*/  STS.U8 [R14+UR4+0x41c0], R20 ;  /* 0x0041c0140e007988 */ /* 0x0087e80008000004 */
[----:B------:R-:W-:Y:S04]  /*53c10*/  STS.U8 [R14+UR4+0x5040], R9 ;  /* 0x005040090e007988 */ /* 0x000fe80008000004 */
[----:B------:R-:W-:Y:S04]  /*53c20*/  STS.U8 [R14+UR4+0x5000], R8 ;  /* 0x005000080e007988 */ /* 0x000fe80008000004 */
[----:B0-----:R-:W4:Y:S04]  /*53c30*/  LDL.LU R16, [R1+0x1988] ;  /* 0x0019880001107983 */ /* 0x001f280000300800 */
[----:B------:R-:W-:Y:S04]  /*53c40*/  STS.U8 [R14+UR4+0x50c0], R7 ;  /* 0x0050c0070e007988 */ /* 0x000fe80008000004 */
[----:B------:R-:W-:Y:S04]  /*53c50*/  STS.U8 [R14+UR4+0x5080], R6 ;  /* 0x005080060e007988 */ /* 0x000fe80008000004 */
[----:B-1----:R-:W4:Y:S04]  /*53c60*/  LDL.LU R18, [R1+0x1984] ;  /* 0x0019840001127983 */ /* 0x002f280000300800 */
[----:B------:R-:W-:Y:S04]  /*53c70*/  STS.U8 [R14+UR4+0x5140], R5 ;  /* 0x005140050e007988 */ /* 0x000fe80008000004 */
[----:B---3--:R-:W3:Y:S04]  /*53c80*/  LDL.LU R20, [R1+0x1980] ;  /* 0x0019800001147983 */ /* 0x008ee80000300800 */
[----:B------:R-:W-:Y:S04]  /*53c90*/  STS.U8 [R14+UR4+0x5100], R4 ;  /* 0x005100040e007988 */ /* 0x000fe80008000004 */
[----:B------:R-:W3:Y:S04]  /*53ca0*/  LDL.LU R25, [R1+0x197c] ;  /* 0x00197c0001197983 */ /* 0x000ee80000300800 */
[----:B------:R-:W3:Y:S04]  /*53cb0*/  LDL.LU R23, [R1+0x14b8] ;  /* 0x0014b80001177983 */ /* 0x000ee80000300800 */
[----:B------:R-:W-:Y:S04]  /*53cc0*/  STS.U8 [R14+UR4+0x51c0], R22 ;  /* 0x0051c0160e007988 */ /* 0x000fe80008000004 */
[----:B------:R0:W-:Y:S04]  /*53cd0*/  STS.U8 [R14+UR4+0x5180], R28 ;  /* 0x0051801c0e007988 */ /* 0x0001e80008000004 */
        /* <DEDUP_REMOVED lines=8> */
[----:B------:R0:W-:Y:S04]  /*53d60*/  STS.U8 [R14+UR4+0x6040], R0 ;  /* 0x006040000e007988 */ /* 0x0001e80008000004 */
[----:B------:R-:W3:Y:S04]  /*53d70*/  LDL.LU R22, [R1+0x838] ;  /* 0x0008380001167983 */ /* 0x000ee80000300800 */
[----:B0-----:R-:W3:Y:S04]  /*53d80*/  LDL.LU R0, [R1+0x834] ;  /* 0x0008340001007983 */ /* 0x001ee80000300800 */
[----:B------:R-:W-:Y:S04]  /*53d90*/  STS.U8 [R14+UR4+0x6080], R3 ;  /* 0x006080030e007988 */ /* 0x000fe80008000004 */
[----:B--2---:R0:W-:Y:S04]  /*53da0*/  STS.U8 [R14+UR4+0x60c0], R26 ;  /* 0x0060c01a0e007988 */ /* 0x0041e80008000004 */
[----:B0-----:R-:W2:Y:S04]  /*53db0*/  LDL.LU R26, [R1+0x830] ;  /* 0x00083000011a7983 */ /* 0x001ea80000300800 */
[----:B------:R-:W2:Y:S04]  /*53dc0*/  LDL.LU R11, [R1+0x82c] ;  /* 0x00082c00010b7983 */ /* 0x000ea80000300800 */
[----:B------:R-:W2:Y:S04]  /*53dd0*/  LDL.LU R10, [R1+0x828] ;  /* 0x00082800010a7983 */ /* 0x000ea80000300800 */
[----:B----4-:R0:W-:Y:S04]  /*53de0*/  STS.U8 [R14+UR4+0x6100], R16 ;  /* 0x006100100e007988 */ /* 0x0101e80008000004 */
[----:B------:R-:W4:Y:S04]  /*53df0*/  LDL.LU R3, [R1+0x824] ;  /* 0x0008240001037983 */ /* 0x000f280000300800 */
[----:B------:R1:W-:Y:S04]  /*53e00*/  STS.U8 [R14+UR4+0x6140], R18 ;  /* 0x006140120e007988 */ /* 0x0003e80008000004 */
[----:B---3--:R3:W-:Y:S04]  /*53e10*/  STS.U8 [R14+UR4+0x6180], R20 ;  /* 0x006180140e007988 */ /* 0x0087e80008000004 */
[----:B0-----:R-:W4:Y:S04]  /*53e20*/  LDL.LU R16, [R1+0x820] ;  /* 0x0008200001107983 */ /* 0x001f280000300800 */
[----:B------:R-:W4:Y:S04]  /*53e30*/  LDL.LU R9, [R1+0x81c] ;  /* 0x00081c0001097983 */ /* 0x000f280000300800 */
[----:B------:R-:W4:Y:S04]  /*53e40*/  LDL.LU R8, [R1+0x6e8] ;  /* 0x0006e80001087983 */ /* 0x000f280000300800 */
[----:B------:R-:W4:Y:S04]  /*53e50*/  LDL.LU R7, [R1+0x6e4] ;  /* 0x0006e40001077983 */ /* 0x000f280000300800 */
[----:B------:R-:W4:Y:S04]  /*53e60*/  LDL.LU R6, [R1+0x6e0] ;  /* 0x0006e00001067983 */ /* 0x000f280000300800 */
[----:B------:R-:W4:Y:S04]  /*53e70*/  LDL.LU R5, [R1+0x6dc] ;  /* 0x0006dc0001057983 */ /* 0x000f280000300800 */
[----:B------:R-:W4:Y:S04]  /*53e80*/  LDL.LU R4, [R1+0x6d8] ;  /* 0x0006d80001047983 */ /* 0x000f280000300800 */
[----:B-1----:R-:W4:Y:S04]  /*53e90*/  LDL.LU R18, [R1+0x6d4] ;  /* 0x0006d40001127983 */ /* 0x002f280000300800 */
[----:B------:R-:W-:Y:S04]  /*53ea0*/  STS.U8 [R14+UR4+0x61c0], R25 ;  /* 0x0061c0190e007988 */ /* 0x000fe80008000004 */
[----:B------:R-:W-:Y:S04]  /*53eb0*/  STS.U8 [R14+UR4+0x7040], R23 ;  /* 0x007040170e007988 */ /* 0x000fe80008000004 */
[----:B------:R0:W-:Y:S04]  /*53ec0*/  STS.U8 [R14+UR4+0x7000], R28 ;  /* 0x0070001c0e007988 */ /* 0x0001e80008000004 */
[----:B------:R-:W-:Y:S04]  /*53ed0*/  STS.U8 [R14+UR4+0x70c0], R21 ;  /* 0x0070c0150e007988 */ /* 0x000fe80008000004 */
[----:B---3--:R-:W3:Y:S04]  /*53ee0*/  LDL.LU R20, [R1+0x6d0] ;  /* 0x0006d00001147983 */ /* 0x008ee80000300800 */
[----:B------:R-:W-:Y:S04]  /*53ef0*/  STS.U8 [R14+UR4+0x7080], R19 ;  /* 0x007080130e007988 */ /* 0x000fe80008000004 */
[----:B------:R-:W-:Y:S04]  /*53f00*/  STS.U8 [R14+UR4+0x7140], R17 ;  /* 0x007140110e007988 */ /* 0x000fe80008000004 */
[----:B------:R-:W-:Y:S04]  /*53f10*/  STS.U8 [R14+UR4+0x7100], R13 ;  /* 0x0071000d0e007988 */ /* 0x000fe80008000004 */
[----:B------:R-:W-:Y:S04]  /*53f20*/  STS.U8 [R14+UR4+0x71c0], R12 ;  /* 0x0071c00c0e007988 */ /* 0x000fe80008000004 */
[----:B0-----:R-:W3:Y:S04]  /*53f30*/  LDL.LU R28, [R1+0x6cc] ;  /* 0x0006cc00011c7983 */ /* 0x001ee80000300800 */
[----:B------:R0:W-:Y:S04]  /*53f40*/  STS.U8 [R14+UR4+0x7180], R24 ;  /* 0x007180180e007988 */ /* 0x0001e80008000004 */
[----:B0-----:R-:W3:Y:S04]  /*53f50*/  LDL.LU R24, [R1+0x5b8] ;  /* 0x0005b80001187983 */ /* 0x001ee80000300800 */
[----:B------:R0:W-:Y:S04]  /*53f60*/  STS.U8 [R14+UR4+0x8000], R22 ;  /* 0x008000160e007988 */ /* 0x0001e80008000004 */
[----:B------:R1:W-:Y:S04]  /*53f70*/  STS.U8 [R14+UR4+0x8040], R0 ;  /* 0x008040000e007988 */ /* 0x0003e80008000004 */
[----:B0-----:R-:W3:Y:S04]  /*53f80*/  LDL.LU R22, [R1+0x5b4] ;  /* 0x0005b40001167983 */ /* 0x001ee80000300800 */
[----:B-1----:R-:W3:Y:S04]  /*53f90*/  LDL.LU R0, [R1+0x5b0] ;  /* 0x0005b00001007983 */ /* 0x002ee80000300800 */
[----:B--2---:R0:W-:Y:S04]  /*53fa0*/  STS.U8 [R14+UR4+0x8080], R26 ;  /* 0x0080801a0e007988 */ /* 0x0041e80008000004 */
[----:B0-----:R-:W2:Y:S04]  /*53fb0*/  LDL.LU R26, [R1+0x5ac] ;  /* 0x0005ac00011a7983 */ /* 0x001ea80000300800 */
[----:B------:R-:W-:Y:S04]  /*53fc0*/  STS.U8 [R14+UR4+0x80c0], R11 ;  /* 0x0080c00b0e007988 */ /* 0x000fe80008000004 */
[----:B------:R-:W-:Y:S04]  /*53fd0*/  STS.U8 [R14+UR4+0x8100], R10 ;  /* 0x0081000a0e007988 */ /* 0x000fe80008000004 */
[----:B----4-:R0:W-:Y:S04]  /*53fe0*/  STS.U8 [R14+UR4+0x8140], R3 ;  /* 0x008140030e007988 */ /* 0x0101e80008000004 */
[----:B------:R1:W-:Y:S04]  /*53ff0*/  STS.U8 [R14+UR4+0x8180], R16 ;  /* 0x008180100e007988 */ /* 0x0003e80008000004 */
[----:B------:R-:W-:Y:S04]  /*54000*/  STS.U8 [R14+UR4+0x81c0], R9 ;  /* 0x0081c0090e007988 */ /* 0x000fe80008000004 */
[----:B------:R-:W-:Y:S04]  /*54010*/  STS.U8 [R14+UR4+0x9040], R8 ;  /* 0x009040080e007988 */ /* 0x000fe80008000004 */
[----:B------:R-:W-:Y:S04]  /*54020*/  STS.U8 [R14+UR4+0x9000], R7 ;  /* 0x009000070e007988 */ /* 0x000fe80008000004 */
[----:B------:R-:W-:Y:S04]  /*54030*/  STS.U8 [R14+UR4+0x90c0], R6 ;  /* 0x0090c0060e007988 */ /* 0x000fe80008000004 */
[----:B------:R-:W-:Y:S04]  /*54040*/  STS.U8 [R14+UR4+0x9080], R5 ;  /* 0x009080050e007988 */ /* 0x000fe80008000004 */
[----:B------:R-:W-:Y:S04]  /*54050*/  STS.U8 [R14+UR4+0x9140], R4 ;  /* 0x009140040e007988 */ /* 0x000fe80008000004 */
[----:B0-----:R-:W4:Y:S04]  /*54060*/  LDL.LU R3, [R1+0x5a8] ;  /* 0x0005a80001037983 */ /* 0x001f280000300800 */
[----:B-1----:R-:W4:Y:S04]  /*54070*/  LDL.LU R16, [R1+0x5a4] ;  /* 0x0005a40001107983 */ /* 0x002f280000300800 */
[----:B------:R-:W4:Y:S04]  /*54080*/  LDL.LU R25, [R1+0x5a0] ;  /* 0x0005a00001197983 */ /* 0x000f280000300800 */
[----:B------:R0:W-:Y:S04]  /*54090*/  STS.U8 [R14+UR4+0x9100], R18 ;  /* 0x009100120e007988 */ /* 0x0001e80008000004 */
[----:B------:R-:W4:Y:S04]  /*540a0*/  LDL.LU R23, [R1+0x59c] ;  /* 0x00059c0001177983 */ /* 0x000f280000300800 */
[----:B---3--:R-:W-:Y:S04]  /*540b0*/  STS.U8 [R14+UR4+0x91c0], R20 ;  /* 0x0091c0140e007988 */ /* 0x008fe80008000004 */
[----:B0-----:R-:W3:Y:S04]  /*540c0*/  LDL.LU R18, [R1+0x4b8] ;  /* 0x0004b80001127983 */ /* 0x001ee80000300800 */
[----:B------:R-:W3:Y:S04]  /*540d0*/  LDL.LU R21, [R1+0x4b4] ;  /* 0x0004b40001157983 */ /* 0x000ee80000300800 */
[----:B------:R-:W3:Y:S04]  /*540e0*/  LDL.LU R19, [R1+0x4b0] ;  /* 0x0004b00001137983 */ /* 0x000ee80000300800 */
[----:B------:R-:W3:Y:S04]  /*540f0*/  LDL.LU R17, [R1+0x4ac] ;  /* 0x0004ac0001117983 */ /* 0x000ee80000300800 */
[----:B------:R-:W3:Y:S04]  /*54100*/  LDL.LU R13, [R1+0x4a8] ;  /* 0x0004a800010d7983 */ /* 0x000ee80000300800 */
[----:B------:R0:W-:Y:S04]  /*54110*/  STS.U8 [R14+UR4+0x9180], R28 ;  /* 0x0091801c0e007988 */ /* 0x0001e80008000004 */
[----:B------:R-:W3:Y:S04]  /*54120*/  LDL.LU R12, [R1+0x4a4] ;  /* 0x0004a400010c7983 */ /* 0x000ee80000300800 */
[----:B------:R1:W-:Y:S04]  /*54130*/  STS.U8 [R14+UR4+0xa000], R24 ;  /* 0x00a000180e007988 */ /* 0x0003e80008000004 */
[----:B0-----:R-:W3:Y:S04]  /*54140*/  LDL.LU R28, [R1+0x4a0] ;  /* 0x0004a000011c7983 */ /* 0x001ee80000300800 */
[----:B------:R-:W3:Y:S04]  /*54150*/  LDL.LU R20, [R1+0x49c] ;  /* 0x00049c0001147983 */ /* 0x000ee80000300800 */
[----:B-1----:R-:W3:Y:S04]  /*54160*/  LDL.LU R24, [R1+0x398] ;  /* 0x0003980001187983 */ /* 0x002ee80000300800 */
[----:B------:R-:W-:Y:S04]  /*54170*/  STS.U8 [R14+UR4+0xa040], R22 ;  /* 0x00a040160e007988 */ /* 0x000fe80008000004 */
[----:B------:R0:W-:Y:S04]  /*54180*/  STS.U8 [R14+UR4+0xa080], R0 ;  /* 0x00a080000e007988 */ /* 0x0001e80008000004 */
[----:B0-----:R-:W3:Y:S04]  /*54190*/  LDL.LU R0, [R1+0x394] ;  /* 0x0003940001007983 */ /* 0x001ee80000300800 */
[----:B------:R-:W3:Y:S04]  /*541a0*/  LDL.LU R11, [R1+0x390] ;  /* 0x00039000010b7983 */ /* 0x000ee80000300800 */
[----:B------:R-:W3:Y:S04]  /*541b0*/  LDL.LU R10, [R1+0x38c] ;  /* 0x00038c00010a7983 */ /* 0x000ee80000300800 */
[----:B------:R-:W3:Y:S04]  /*541c0*/  LDL.LU R22, [R1+0x388] ;  /* 0x0003880001167983 */ /* 0x000ee80000300800 */
[----:B--2---:R0:W-:Y:S04]  /*541d0*/  STS.U8 [R14+UR4+0xa0c0], R26 ;  /* 0x00a0c01a0e007988 */ /* 0x0041e80008000004 */
[----:B0-----:R-:W2:Y:S04]  /*541e0*/  LDL.LU R26, [R1+0x384] ;  /* 0x00038400011a7983 */ /* 0x001ea80000300800 */
[----:B------:R-:W2:Y:S04]  /*541f0*/  LDL.LU R9, [R1+0x380] ;  /* 0x0003800001097983 */ /* 0x000ea80000300800 */
[----:B----4-:R0:W-:Y:S04]  /*54200*/  STS.U8 [R14+UR4+0xa100], R3 ;  /* 0x00a100030e007988 */ /* 0x0101e80008000004 */
[----:B------:R1:W-:Y:S04]  /*54210*/  STS.U8 [R14+UR4+0xa140], R16 ;  /* 0x00a140100e007988 */ /* 0x0003e80008000004 */
[----:B------:R-:W-:Y:S04]  /*54220*/  STS.U8 [R14+UR4+0xa180], R25 ;  /* 0x00a180190e007988 */ /* 0x000fe80008000004 */
[----:B------:R-:W4:Y:S04]  /*54230*/  LDL.LU R8, [R1+0x37c] ;  /* 0x00037c0001087983 */ /* 0x000f280000300800 */
[----:B------:R-:W4:Y:S04]  /*54240*/  LDL.LU R7, [R1+0x298] ;  /* 0x0002980001077983 */ /* 0x000f280000300800 */
[----:B------:R-:W-:Y:S04]  /*54250*/  STS.U8 [R14+UR4+0xa1c0], R23 ;  /* 0x00a1c0170e007988 */ /* 0x000fe80008000004 */
[----:B------:R-:W4:Y:S04]  /*54260*/  LDL.LU R6, [R1+0x294] ;  /* 0x0002940001067983 */ /* 0x000f280000300800 */
[----:B------:R-:W4:Y:S04]  /*54270*/  LDL.LU R5, [R1+0x290] ;  /* 0x0002900001057983 */ /* 0x000f280000300800 */
[----:B------:R-:W4:Y:S04]  /*54280*/  LDL.LU R4, [R1+0x28c] ;  /* 0x00028c0001047983 */ /* 0x000f280000300800 */
[----:B0-----:R-:W4:Y:S04]  /*54290*/  LDL.LU R3, [R1+0x288] ;  /* 0x0002880001037983 */ /* 0x001f280000300800 */
[----:B-1----:R-:W4:Y:S04]  /*542a0*/  LDL.LU R16, [R1+0x284] ;  /* 0x0002840001107983 */ /* 0x002f280000300800 */
[----:B---3--:R0:W-:Y:S04]  /*542b0*/  STS.U8 [R14+UR4+0xb040], R18 ;  /* 0x00b040120e007988 */ /* 0x0081e80008000004 */
[----:B------:R-:W-:Y:S04]  /*542c0*/  STS.U8 [R14+UR4+0xb000], R21 ;  /* 0x00b000150e007988 */ /* 0x000fe80008000004 */
[----:B------:R-:W-:Y:S04]  /*542d0*/  STS.U8 [R14+UR4+0xb0c0], R19 ;  /* 0x00b0c0130e007988 */ /* 0x000fe80008000004 */
[----:B------:R-:W-:Y:S04]  /*542e0*/  STS.U8 [R14+UR4+0xb080], R17 ;  /* 0x00b080110e007988 */ /* 0x000fe80008000004 */
[----:B------:R-:W-:Y:S04]  /*542f0*/  STS.U8 [R14+UR4+0xb140], R13 ;  /* 0x00b1400d0e007988 */ /* 0x000fe80008000004 */
[----:B------:R-:W-:Y:S04]  /*54300*/  STS.U8 [R14+UR4+0xb100], R12 ;  /* 0x00b1000c0e007988 */ /* 0x000fe80008000004 */
[----:B0-----:R-:W3:Y:S04]  /*54310*/  LDL.LU R18, [R1+0x280] ;  /* 0x0002800001127983 */ /* 0x001ee80000300800 */
[----:B------:R0:W-:Y:S04]  /*54320*/  STS.U8 [R14+UR4+0xb1c0], R28 ;  /* 0x00b1c01c0e007988 */ /* 0x0001e80008000004 */
[----:B------:R1:W-:Y:S04]  /*54330*/  STS.U8 [R14+UR4+0xb180], R20 ;  /* 0x00b180140e007988 */ /* 0x0003e80008000004 */
[----:B------:R1:W-:Y:S04]  /*54340*/  STS.U8 [R14+UR4+0xc000], R24 ;  /* 0x00c000180e007988 */ /* 0x0003e80008000004 */
[----:B0-----:R-:W3:Y:S04]  /*54350*/  LDL.LU R28, [R1+0x27c] ;  /* 0x00027c00011c7983 */ /* 0x001ee80000300800 */
[----:B-1----:R-:W3:Y:S04]  /*54360*/  LDL.LU R20, [R1+0x198] ;  /* 0x0001980001147983 */ /* 0x002ee80000300800 */
[----:B------:R-:W3:Y:S04]  /*54370*/  LDL.LU R24, [R1+0x194] ;  /* 0x0001940001187983 */ /* 0x000ee80000300800 */
[----:B------:R0:W-:Y:S04]  /*54380*/  STS.U8 [R14+UR4+0xc040], R0 ;  /* 0x00c040000e007988 */ /* 0x0001e80008000004 */
[----:B0-----:R-:W3:Y:S04]  /*54390*/  LDL.LU R0, [R1+0x190] ;  /* 0x0001900001007983 */ /* 0x001ee80000300800 */
[----:B------:R-:W-:Y:S04]  /*543a0*/  STS.U8 [R14+UR4+0xc080], R11 ;  /* 0x00c0800b0e007988 */ /* 0x000fe80008000004 */
[----:B------:R-:W-:Y:S04]  /*543b0*/  STS.U8 [R14+UR4+0xc0c0], R10 ;  /* 0x00c0c00a0e007988 */ /* 0x000fe80008000004 */
[----:B------:R0:W-:Y:S04]  /*543c0*/  STS.U8 [R14+UR4+0xc100], R22 ;  /* 0x00c100160e007988 */ /* 0x0001e80008000004 */
[----:B0-----:R-:W3:Y:S04]  /*543d0*/  LDL.LU R22, [R1+0x18c] ;  /* 0x00018c0001167983 */ /* 0x001ee80000300800 */
[----:B--2---:R0:W-:Y:S04]  /*543e0*/  STS.U8 [R14+UR4+0xc140], R26 ;  /* 0x00c1401a0e007988 */ /* 0x0041e80008000004 */
[----:B------:R1:W-:Y:S04]  /*543f0*/  STS.U8 [R14+UR4+0xc180], R9 ;  /* 0x00c180090e007988 */ /* 0x0003e80008000004 */
[----:B0-----:R-:W2:Y:S04]  /*54400*/  LDL.LU R26, [R1+0x188] ;  /* 0x00018800011a7983 */ /* 0x001ea80000300800 */
[----:B------:R-:W2:Y:S04]  /*54410*/  LDL.LU R25, [R1+0x184] ;  /* 0x0001840001197983 */ /* 0x000ea80000300800 */
[----:B------:R-:W2:Y:S04]  /*54420*/  LDL.LU R23, [R1+0x180] ;  /* 0x0001800001177983 */ /* 0x000ea80000300800 */
[----:B-1----:R-:W2:Y:S04]  /*54430*/  LDL.LU R9, [R1+0x17c] ;  /* 0x00017c0001097983 */ /* 0x002ea80000300800 */
[----:B----4-:R-:W-:Y:S04]  /*54440*/  STS.U8 [R14+UR4+0xc1c0], R8 ;  /* 0x00c1c0080e007988 */ /* 0x010fe80008000004 */
[----:B------:R-:W-:Y:S04]  /*54450*/  STS.U8 [R14+UR4+0xd040], R7 ;  /* 0x00d040070e007988 */ /* 0x000fe80008000004 */
[----:B------:R0:W-:Y:S04]  /*54460*/  STS.U8 [R14+UR4+0xd000], R6 ;  /* 0x00d000060e007988 */ /* 0x0001e80008000004 */
[----:B------:R-:W4:Y:S04]  /*54470*/  LDL.LU R21, [R1+0x98] ;  /* 0x0000980001157983 */ /* 0x000f280000300800 */
[----:B------:R-:W-:Y:S04]  /*54480*/  STS.U8 [R14+UR4+0xd0c0], R5 ;  /* 0x00d0c0050e007988 */ /* 0x000fe80008000004 */
[----:B------:R-:W4:Y:S04]  /*54490*/  LDL.LU R19, [R1+0x94] ;  /* 0x0000940001137983 */ /* 0x000f280000300800 */
[----:B------:R-:W-:Y:S04]  /*544a0*/  STS.U8 [R14+UR4+0xd080], R4 ;  /* 0x00d080040e007988 */ /* 0x000fe80008000004 */
[----:B------:R-:W4:Y:S04]  /*544b0*/  LDL.LU R17, [R1+0x90] ;  /* 0x0000900001117983 */ /* 0x000f280000300800 */
[----:B------:R-:W-:Y:S04]  /*544c0*/  STS.U8 [R14+UR4+0xd140], R3 ;  /* 0x00d140030e007988 */ /* 0x000fe80008000004 */
[----:B------:R-:W4:Y:S04]  /*544d0*/  LDL.LU R13, [R1+0x8c] ;  /* 0x00008c00010d7983 */ /* 0x000f280000300800 */
[----:B------:R-:W-:Y:S04]  /*544e0*/  STS.U8 [R14+UR4+0xd100], R16 ;  /* 0x00d100100e007988 */ /* 0x000fe80008000004 */
[----:B------:R-:W4:Y:S04]  /*544f0*/  LDL.LU R12, [R1+0x88] ;  /* 0x00008800010c7983 */ /* 0x000f280000300800 */
[----:B---3--:R-:W-:Y:S04]  /*54500*/  STS.U8 [R14+UR4+0xd1c0], R18 ;  /* 0x00d1c0120e007988 */ /* 0x008fe80008000004 */
[----:B0-----:R-:W3:Y:S04]  /*54510*/  LDL.LU R6, [R1+0x84] ;  /* 0x0000840001067983 */ /* 0x001ee80000300800 */
[----:B------:R-:W3:Y:S04]  /*54520*/  LDL.LU R11, [R1+0x80] ;  /* 0x00008000010b7983 */ /* 0x000ee80000300800 */
[----:B------:R0:W-:Y:S04]  /*54530*/  STS.U8 [R14+UR4+0xd180], R28 ;  /* 0x00d1801c0e007988 */ /* 0x0001e80008000004 */
[----:B------:R-:W-:Y:S04]  /*54540*/  STS.U8 [R14+UR4+0xe000], R20 ;  /* 0x00e000140e007988 */ /* 0x000fe80008000004 */
[----:B------:R1:W-:Y:S04]  /*54550*/  STS.U8 [R14+UR4+0xe040], R24 ;  /* 0x00e040180e007988 */ /* 0x0003e80008000004 */
[----:B0-----:R-:W3:Y:S04]  /*54560*/  LDL.LU R28, [R1+0x7c] ;  /* 0x00007c00011c7983 */ /* 0x001ee80000300800 */
[----:B-1----:R-:W3:Y:S04]  /*54570*/  LDL.LU R24, [R1+0x1fec] ;  /* 0x001fec0001187983 */ /* 0x002ee80000300800 */
[----:B------:R-:W3:Y:S04]  /*54580*/  LDL.LU R10, [R1+0x1fe8] ;  /* 0x001fe800010a7983 */ /* 0x000ee80000300800 */
[----:B------:R-:W3:Y:S04]  /*54590*/  LDL.LU R8, [R1+0x1fe4] ;  /* 0x001fe40001087983 */ /* 0x000ee80000300800 */
[----:B------:R0:W-:Y:S04]  /*545a0*/  STS.U8 [R14+UR4+0xe080], R0 ;  /* 0x00e080000e007988 */ /* 0x0001e80008000004 */
[----:B------:R-:W3:Y:S04]  /*545b0*/  LDL.LU R20, [R1+0x1fe0] ;  /* 0x001fe00001147983 */ /* 0x000ee80000300800 */
[----:B0-----:R-:W3:Y:S04]  /*545c0*/  LDL.LU R0, [R1+0x1fdc] ;  /* 0x001fdc0001007983 */ /* 0x001ee80000300800 */
[----:B------:R0:W-:Y:S04]  /*545d0*/  STS.U8 [R14+UR4+0xe0c0], R22 ;  /* 0x00e0c0160e007988 */ /* 0x0001e80008000004 */
[----:B------:R-:W3:Y:S04]  /*545e0*/  LDL.LU R7, [R1+0x1fd8] ;  /* 0x001fd80001077983 */ /* 0x000ee80000300800 */
[----:B------:R-:W3:Y:S04]  /*545f0*/  LDL.LU R5, [R1+0x1fd4] ;  /* 0x001fd40001057983 */ /* 0x000ee80000300800 */
[----:B------:R-:W3:Y:S04]  /*54600*/  LDL.LU R4, [R1+0x1fd0] ;  /* 0x001fd00001047983 */ /* 0x000ee80000300800 */
[----:B------:R-:W3:Y:S04]  /*54610*/  LDL.LU R3, [R1+0x1eec] ;  /* 0x001eec0001037983 */ /* 0x000ee80000300800 */
[----:B------:R-:W3:Y:S04]  /*54620*/  LDL.LU R16, [R1+0x1ee8] ;  /* 0x001ee80001107983 */ /* 0x000ee80000300800 */
[----:B------:R-:W3:Y:S04]  /*54630*/  LDL.LU R18, [R1+0x1ee4] ;  /* 0x001ee40001127983 */ /* 0x000ee80000300800 */
[----:B0-----:R-:W3:Y:S04]  /*54640*/  LDL.LU R22, [R1+0x1ee0] ;  /* 0x001ee00001167983 */ /* 0x001ee80000300800 */
[----:B--2---:R0:W-:Y:S04]  /*54650*/  STS.U8 [R14+UR4+0xe100], R26 ;  /* 0x00e1001a0e007988 */ /* 0x0041e80008000004 */
[----:B------:R-:W-:Y:S04]  /*54660*/  STS.U8 [R14+UR4+0xe140], R25 ;  /* 0x00e140190e007988 */ /* 0x000fe80008000004 */
[----:B------:R-:W-:Y:S04]  /*54670*/  STS.U8 [R14+UR4+0xe180], R23 ;  /* 0x00e180170e007988 */ /* 0x000fe80008000004 */
[----:B------:R1:W-:Y:S04]  /*54680*/  STS.U8 [R14+UR4+0xe1c0], R9 ;  /* 0x00e1c0090e007988 */ /* 0x0003e80008000004 */
[----:B0-----:R-:W2:Y:S01]  /*54690*/  LDL.LU R26, [R1+0x1edc] ;  /* 0x001edc00011a7983 */ /* 0x001ea20000300800 */
[----:B-1----:R-:W0:Y:S03]  /*546a0*/  S2R R9, SR_TID.X ;  /* 0x0000000000097919 */ /* 0x002e260000002100 */
[----:B----4-:R-:W-:Y:S04]  /*546b0*/  STS.U8 [R14+UR4+0xf040], R21 ;  /* 0x00f040150e007988 */ /* 0x010fe80008000004 */
[----:B------:R-:W-:Y:S04]  /*546c0*/  STS.U8 [R14+UR4+0xf000], R19 ;  /* 0x00f000130e007988 */ /* 0x000fe80008000004 */
[----:B------:R-:W-:Y:S04]  /*546d0*/  STS.U8 [R14+UR4+0xf0c0], R17 ;  /* 0x00f0c0110e007988 */ /* 0x000fe80008000004 */
[----:B------:R-:W-:Y:S04]  /*546e0*/  STS.U8 [R14+UR4+0xf080], R13 ;  /* 0x00f0800d0e007988 */ /* 0x000fe80008000004 */
[----:B------:R-:W-:Y:S04]  /*546f0*/  STS.U8 [R14+UR4+0xf140], R12 ;  /* 0x00f1400c0e007988 */ /* 0x000fe80008000004 */
[----:B---3--:R1:W-:Y:S04]  /*54700*/  STS.U8 [R14+UR4+0xf100], R6 ;  /* 0x00f100060e007988 */ /* 0x0083e80008000004 */
[----:B------:R-:W-:Y:S01]  /*54710*/  STS.U8 [R14+UR4+0xf1c0], R11 ;  /* 0x00f1c00b0e007988 */ /* 0x000fe20008000004 */
[----:B0-----:R-:W-:-:S03]  /*54720*/  LOP3.LUT R9, R9, 0x3f, RZ, 0xc0, !PT ;  /* 0x0000003f09097812 */ /* 0x001fc600078ec0ff */
[----:B------:R0:W-:Y:S01]  /*54730*/  STS.U8 [R14+UR4+0xf180], R28 ;  /* 0x00f1801c0e007988 */ /* 0x0001e20008000004 */
[----:B-1----:R-:W-:-:S03]  /*54740*/  LOP3.LUT R6, R9, 0x8, RZ, 0x3c, !PT ;  /* 0x0000000809067812 */ /* 0x002fc600078e3cff */
[----:B0-----:R-:W3:Y:S04]  /*54750*/  LDL.LU R28, [R1+0x1ed8] ;  /* 0x001ed800011c7983 */ /* 0x001ee80000300800 */
[----:B------:R-:W-:Y:S04]  /*54760*/  STL [R1+0x5184], R14 ;  /* 0x0051840e01007387 */ /* 0x000fe80000100800 */
[----:B------:R0:W-:Y:S04]  /*54770*/  STS.U8 [R6+UR4+0x200], R24 ;  /* 0x0002001806007988 */ /* 0x0001e80008000004 */
[----:B0-----:R-:W4:Y:S04]  /*54780*/  LDL.LU R24, [R1+0x1ed4] ;  /* 0x001ed40001187983 */ /* 0x001f280000300800 */
[----:B------:R-:W-:Y:S04]  /*54790*/  STS.U8 [R6+UR4+0x240], R10 ;  /* 0x0002400a06007988 */ /* 0x000fe80008000004 */
[----:B------:R-:W-:Y:S04]  /*547a0*/  STS.U8 [R6+UR4+0x280], R8 ;  /* 0x0002800806007988 */ /* 0x000fe80008000004 */
[----:B------:R0:W-:Y:S04]  /*547b0*/  STS.U8 [R6+UR4+0x2c0], R20 ;  /* 0x0002c01406007988 */ /* 0x0001e80008000004 */
[----:B------:R1:W-:Y:S04]  /*547c0*/  STS.U8 [R6+UR4+0x300], R0 ;  /* 0x0003000006007988 */ /* 0x0003e80008000004 */
[----:B0-----:R-:W4:Y:S04]  /*547d0*/  LDL.LU R20, [R1+0x1ed0] ;  /* 0x001ed00001147983 */ /* 0x001f280000300800 */
[----:B-1----:R-:W4:Y:S04]  /*547e0*/  LDL.LU R0, [R1+0x1dec] ;  /* 0x001dec0001007983 */ /* 0x002f280000300800 */
[----:B------:R-:W4:Y:S04]  /*547f0*/  LDL.LU R14, [R1+0x1de8] ;  /* 0x001de800010e7983 */ /* 0x000f280000300800 */
[----:B------:R-:W4:Y:S04]  /*54800*/  LDL.LU R15, [R1+0x1de4] ;  /* 0x001de400010f7983 */ /* 0x000f280000300800 */
[----:B------:R-:W4:Y:S04]  /*54810*/  LDL.LU R2, [R1+0x1de0] ;  /* 0x001de00001027983 */ /* 0x000f280000300800 */
[----:B------:R-:W4:Y:S04]  /*54820*/  LDL.LU R29, [R1+0x1ddc] ;  /* 0x001ddc00011d7983 */ /* 0x000f280000300800 */
        /* <DEDUP_REMOVED lines=15> */
[----:B------:R-:W4:Y:S04]  /*54920*/  LDL.LU R11, [R1+0x1c64] ;  /* 0x001c6400010b7983 */ /* 0x000f280000300800 */
[----:B--2---:R0:W-:Y:S04]  /*54930*/  STS.U8 [R6+UR4+0x1340], R26 ;  /* 0x0013401a06007988 */ /* 0x0041e80008000004 */
[----:B0-----:R-:W2:Y:S04]  /*54940*/  LDL.LU R26, [R1+0x1c60] ;  /* 0x001c6000011a7983 */ /* 0x001ea80000300800 */
[----:B---3--:R0:W-:Y:S04]  /*54950*/  STS.U8 [R6+UR4+0x1300], R28 ;  /* 0x0013001c06007988 */ /* 0x0081e80008000004 */
[----:B0-----:R-:W3:Y:S04]  /*54960*/  LDL.LU R28, [R1+0x1c5c] ;  /* 0x001c5c00011c7983 */ /* 0x001ee80000300800 */
[----:B------:R-:W3:Y:S04]  /*54970*/  LDL.LU R10, [R1+0x1b78] ;  /* 0x001b7800010a7983 */ /* 0x000ee80000300800 */
[----:B------:R-:W3:Y:S04]  /*54980*/  LDL.LU R8, [R1+0x1b74] ;  /* 0x001b740001087983 */ /* 0x000ee80000300800 */
[----:B----4-:R0:W-:Y:S04]  /*54990*/  STS.U8 [R6+UR4+0x13c0], R24 ;  /* 0x0013c01806007988 */ /* 0x0101e80008000004 */
[----:B------:R-:W4:Y:S04]  /*549a0*/  LDL.LU R22, [R1+0x1b70] ;  /* 0x001b700001167983 */ /* 0x000f280000300800 */
[----:B0-----:R-:W4:Y:S04]  /*549b0*/  LDL.LU R24, [R1+0x1b6c] ;  /* 0x001b6c0001187983 */ /* 0x001f280000300800 */
[----:B------:R-:W4:Y:S04]  /*549c0*/  LDL.LU R7, [R1+0x1b68] ;  /* 0x001b680001077983 */ /* 0x000f280000300800 */
[----:B------:R-:W4:Y:S04]  /*549d0*/  LDL.LU R5, [R1+0x1b64] ;  /* 0x001b640001057983 */ /* 0x000f280000300800 */
[----:B------:R-:W4:Y:S04]  /*549e0*/  LDL.LU R4, [R1+0x1b60] ;  /* 0x001b600001047983 */ /* 0x000f280000300800 */
[----:B------:R-:W4:Y:S04]  /*549f0*/  LDL.LU R3, [R1+0x1b5c] ;  /* 0x001b5c0001037983 */ /* 0x000f280000300800 */
[----:B------:R-:W4:Y:S04]  /*54a00*/  LDL.LU R16, [R1+0x1a78] ;  /* 0x001a780001107983 */ /* 0x000f280000300800 */
[----:B------:R0:W-:Y:S04]  /*54a10*/  STS.U8 [R6+UR4+0x1380], R20 ;  /* 0x0013801406007988 */ /* 0x0001e80008000004 */
[----:B------:R-:W4:Y:S04]  /*54a20*/  LDL.LU R18, [R1+0x1a74] ;  /* 0x001a740001127983 */ /* 0x000f280000300800 */
[----:B------:R1:W-:Y:S04]  /*54a30*/  STS.U8 [R6+UR4+0x2200], R0 ;  /* 0x0022000006007988 */ /* 0x0003e80008000004 */
[----:B0-----:R-:W4:Y:S04]  /*54a40*/  LDL.LU R20, [R1+0x1a70] ;  /* 0x001a700001147983 */ /* 0x001f280000300800 */
[----:B-1----:R-:W4:Y:S04]  /*54a50*/  LDL.LU R0, [R1+0x1a6c] ;  /* 0x001a6c0001007983 */ /* 0x002f280000300800 */
[----:B------:R-:W-:Y:S04]  /*54a60*/  STS.U8 [R6+UR4+0x2240], R14 ;  /* 0x0022400e06007988 */ /* 0x000fe80008000004 */
        /* <DEDUP_REMOVED lines=12> */
[----:B--2---:R0:W-:Y:S04]  /*54b30*/  STS.U8 [R6+UR4+0x33c0], R26 ;  /* 0x0033c01a06007988 */ /* 0x0041e80008000004 */
[----:B0-----:R-:W2:Y:S04]  /*54b40*/  LDL.LU R26, [R1+0x1a68] ;  /* 0x001a6800011a7983 */ /* 0x001ea80000300800 */
[----:B---3--:R0:W-:Y:S04]  /*54b50*/  STS.U8 [R6+UR4+0x3380], R28 ;  /* 0x0033801c06007988 */ /* 0x0081e80008000004 */
[----:B------:R-:W-:Y:S04]  /*54b60*/  STS.U8 [R6+UR4+0x4200], R10 ;  /* 0x0042000a06007988 */ /* 0x000fe80008000004 */
[----:B------:R-:W-:Y:S04]  /*54b70*/  STS.U8 [R6+UR4+0x4240], R8 ;  /* 0x0042400806007988 */ /* 0x000fe80008000004 */
[----:B----4-:R1:W-:Y:S04]  /*54b80*/  STS.U8 [R6+UR4+0x4280], R22 ;  /* 0x0042801606007988 */ /* 0x0103e80008000004 */
[----:B0-----:R-:W3:Y:S04]  /*54b90*/  LDL.LU R28, [R1+0x1a64] ;  /* 0x001a6400011c7983 */ /* 0x001ee80000300800 */
[----:B------:R0:W-:Y:S04]  /*54ba0*/  STS.U8 [R6+UR4+0x42c0], R24 ;  /* 0x0042c01806007988 */ /* 0x0001e80008000004 */
[----:B-1----:R-:W4:Y:S04]  /*54bb0*/  LDL.LU R22, [R1+0x1a60] ;  /* 0x001a600001167983 */ /* 0x002f280000300800 */
[----:B------:R-:W-:Y:S04]  /*54bc0*/  STS.U8 [R6+UR4+0x4300], R7 ;  /* 0x0043000706007988 */ /* 0x000fe80008000004 */
[----:B------:R-:W-:Y:S04]  /*54bd0*/  STS.U8 [R6+UR4+0x4340], R5 ;  /* 0x0043400506007988 */ /* 0x000fe80008000004 */
[----:B0-----:R-:W4:Y:S04]  /*54be0*/  LDL.LU R24, [R1+0x1a5c] ;  /* 0x001a5c0001187983 */ /* 0x001f280000300800 */
[----:B------:R-:W4:Y:S04]  /*54bf0*/  LDL.LU R14, [R1+0x1978] ;  /* 0x00197800010e7983 */ /* 0x000f280000300800 */
[----:B------:R-:W4:Y:S04]  /*54c00*/  LDL.LU R15, [R1+0x1974] ;  /* 0x00197400010f7983 */ /* 0x000f280000300800 */
        /* <DEDUP_REMOVED lines=15> */
[----:B------:R0:W-:Y:S04]  /*54d00*/  STS.U8 [R6+UR4+0x5280], R0 ;  /* 0x0052800006007988 */ /* 0x0001e80008000004 */
[----:B------:R-:W4:Y:S04]  /*54d10*/  LDL.LU R11, [R1+0x1488] ;  /* 0x00148800010b7983 */ /* 0x000f280000300800 */
[----:B0-----:R-:W4:Y:S04]  /*54d20*/  LDL.LU R0, [R1+0x1484] ;  /* 0x0014840001007983 */ /* 0x001f280000300800 */
[----:B--2---:R0:W-:Y:S04]  /*54d30*/  STS.U8 [R6+UR4+0x5340], R26 ;  /* 0x0053401a06007988 */ /* 0x0041e80008000004 */
[----:B0-----:R-:W2:Y:S04]  /*54d40*/  LDL.LU R26, [R1+0x1480] ;  /* 0x00148000011a7983 */ /* 0x001ea80000300800 */
[----:B------:R-:W2:Y:S04]  /*54d50*/  LDL.LU R10, [R1+0x147c] ;  /* 0x00147c00010a7983 */ /* 0x000ea80000300800 */
[----:B------:R-:W2:Y:S04]  /*54d60*/  LDL.LU R8, [R1+0x818] ;  /* 0x0008180001087983 */ /* 0x000ea80000300800 */
[----:B------:R-:W2:Y:S04]  /*54d70*/  LDL.LU R20, [R1+0x814] ;  /* 0x0008140001147983 */ /* 0x000ea80000300800 */
[----:B---3--:R0:W-:Y:S04]  /*54d80*/  STS.U8 [R6+UR4+0x5300], R28 ;  /* 0x0053001c06007988 */ /* 0x0081e80008000004 */
[----:B----4-:R1:W-:Y:S04]  /*54d90*/  STS.U8 [R6+UR4+0x53c0], R22 ;  /* 0x0053c01606007988 */ /* 0x0103e80008000004 */
[----:B0-----:R-:W3:Y:S04]  /*54da0*/  LDL.LU R28, [R1+0x810] ;  /* 0x00081000011c7983 */ /* 0x001ee80000300800 */
[----:B------:R0:W-:Y:S04]  /*54db0*/  STS.U8 [R6+UR4+0x5380], R24 ;  /* 0x0053801806007988 */ /* 0x0001e80008000004 */
[----:B------:R-:W-:Y:S04]  /*54dc0*/  STS.U8 [R6+UR4+0x6200], R14 ;  /* 0x0062000e06007988 */ /* 0x000fe80008000004 */
[----:B------:R-:W-:Y:S04]  /*54dd0*/  STS.U8 [R6+UR4+0x6240], R15 ;  /* 0x0062400f06007988 */ /* 0x000fe80008000004 */
[----:B------:R-:W-:Y:S04]  /*54de0*/  STS.U8 [R6+UR4+0x6280], R2 ;  /* 0x0062800206007988 */ /* 0x000fe80008000004 */
[----:B------:R-:W-:Y:S04]  /*54df0*/  STS.U8 [R6+UR4+0x62c0], R29 ;  /* 0x0062c01d06007988 */ /* 0x000fe80008000004 */
[----:B------:R-:W-:Y:S04]  /*54e00*/  STS.U8 [R6+UR4+0x6300], R27 ;  /* 0x0063001b06007988 */ /* 0x000fe80008000004 */
        /* <DEDUP_REMOVED lines=13> */
[----:B-1----:R-:W4:Y:S04]  /*54ee0*/  LDL.LU R22, [R1+0x6c4] ;  /* 0x0006c40001167983 */ /* 0x002f280000300800 */
[----:B------:R-:W-:Y:S04]  /*54ef0*/  STS.U8 [R6+UR4+0x7340], R11 ;  /* 0x0073400b06007988 */ /* 0x000fe80008000004 */
[----:B0-----:R-:W4:Y:S04]  /*54f00*/  LDL.LU R24, [R1+0x6c0] ;  /* 0x0006c00001187983 */ /* 0x001f280000300800 */
[----:B------:R0:W-:Y:S04]  /*54f10*/  STS.U8 [R6+UR4+0x7300], R0 ;  /* 0x0073000006007988 */ /* 0x0001e80008000004 */
[----:B0-----:R-:W4:Y:S04]  /*54f20*/  LDL.LU R0, [R1+0x6ac] ;  /* 0x0006ac0001007983 */ /* 0x001f280000300800 */
[----:B--2---:R0:W-:Y:S04]  /*54f30*/  STS.U8 [R6+UR4+0x73c0], R26 ;  /* 0x0073c01a06007988 */ /* 0x0041e80008000004 */
[----:B------:R-:W-:Y:S04]  /*54f40*/  STS.U8 [R6+UR4+0x7380], R10 ;  /* 0x0073800a06007988 */ /* 0x000fe80008000004 */
[----:B0-----:R-:W2:Y:S04]  /*54f50*/  LDL.LU R26, [R1+0x6a8] ;  /* 0x0006a800011a7983 */ /* 0x001ea80000300800 */
[----:B------:R-:W-:Y:S04]  /*54f60*/  STS.U8 [R6+UR4+0x8200], R8 ;  /* 0x0082000806007988 */ /* 0x000fe80008000004 */
[----:B------:R0:W-:Y:S04]  /*54f70*/  STS.U8 [R6+UR4+0x8240], R20 ;  /* 0x0082401406007988 */ /* 0x0001e80008000004 */
[----:B0-----:R-:W2:Y:S04]  /*54f80*/  LDL.LU R20, [R1+0x6a4] ;  /* 0x0006a40001147983 */ /* 0x001ea80000300800 */
[----:B---3--:R0:W-:Y:S04]  /*54f90*/  STS.U8 [R6+UR4+0x8280], R28 ;  /* 0x0082801c06007988 */ /* 0x0081e80008000004 */
[----:B0-----:R-:W3:Y:S04]  /*54fa0*/  LDL.LU R28, [R1+0x6a0] ;  /* 0x0006a000011c7983 */ /* 0x001ee80000300800 */
[----:B------:R-:W3:Y:S04]  /*54fb0*/  LDL.LU R14, [R1+0x69c] ;  /* 0x00069c00010e7983 */ /* 0x000ee80000300800 */
[----:B------:R-:W3:Y:S04]  /*54fc0*/  LDL.LU R15, [R1+0x598] ;  /* 0x00059800010f7983 */ /* 0x000ee80000300800 */
[----:B------:R-:W3:Y:S04]  /*54fd0*/  LDL.LU R2, [R1+0x594] ;  /* 0x0005940001027983 */ /* 0x000ee80000300800 */
[----:B------:R-:W3:Y:S04]  /*54fe0*/  LDL.LU R29, [R1+0x590] ;  /* 0x00059000011d7983 */ /* 0x000ee80000300800 */
[----:B------:R-:W3:Y:S04]  /*54ff0*/  LDL.LU R27, [R1+0x58c] ;  /* 0x00058c00011b7983 */ /* 0x000ee80000300800 */
[----:B----4-:R-:W-:Y:S04]  /*55000*/  STS.U8 [R6+UR4+0x82c0], R7 ;  /* 0x0082c00706007988 */ /* 0x010fe80008000004 */
        /* <DEDUP_REMOVED lines=13> */
[----:B------:R-:W-:Y:S04]  /*550e0*/  STS.U8 [R6+UR4+0x92c0], R24 ;  /* 0x0092c01806007988 */ /* 0x000fe80008000004 */
[----:B------:R-:W4:Y:S04]  /*550f0*/  LDL.LU R11, [R1+0x48c] ;  /* 0x00048c00010b7983 */ /* 0x000f280000300800 */
[----:B0-----:R-:W4:Y:S04]  /*55100*/  LDL.LU R22, [R1+0x488] ;  /* 0x0004880001167983 */ /* 0x001f280000300800 */
[----:B------:R0:W-:Y:S04]  /*55110*/  STS.U8 [R6+UR4+0x9280], R0 ;  /* 0x0092800006007988 */ /* 0x0001e80008000004 */
[----:B0-----:R-:W4:Y:S04]  /*55120*/  LDL.LU R0, [R1+0x484] ;  /* 0x0004840001007983 */ /* 0x001f280000300800 */
[----:B------:R-:W4:Y:S04]  /*55130*/  LDL.LU R10, [R1+0x480] ;  /* 0x00048000010a7983 */ /* 0x000f280000300800 */
[----:B------:R-:W4:Y:S04]  /*55140*/  LDL.LU R8, [R1+0x47c] ;  /* 0x00047c0001087983 */ /* 0x000f280000300800 */
[----:B------:R-:W4:Y:S04]  /*55150*/  LDL.LU R24, [R1+0x378] ;  /* 0x0003780001187983 */ /* 0x000f280000300800 */
[----:B--2---:R0:W-:Y:S04]  /*55160*/  STS.U8 [R6+UR4+0x9340], R26 ;  /* 0x0093401a06007988 */ /* 0x0041e80008000004 */
[----:B0-----:R-:W2:Y:S04]  /*55170*/  LDL.LU R26, [R1+0x374] ;  /* 0x00037400011a7983 */ /* 0x001ea80000300800 */
[----:B------:R-:W2:Y:S04]  /*55180*/  LDL.LU R7, [R1+0x370] ;  /* 0x0003700001077983 */ /* 0x000ea80000300800 */
[----:B------:R-:W2:Y:S04]  /*55190*/  LDL.LU R5, [R1+0x36c] ;  /* 0x00036c0001057983 */ /* 0x000ea80000300800 */
[----:B------:R-:W2:Y:S04]  /*551a0*/  LDL.LU R4, [R1+0x368] ;  /* 0x0003680001047983 */ /* 0x000ea80000300800 */
[----:B------:R-:W2:Y:S04]  /*551b0*/  LDL.LU R3, [R1+0x364] ;  /* 0x0003640001037983 */ /* 0x000ea80000300800 */
[----:B------:R0:W-:Y:S04]  /*551c0*/  STS.U8 [R6+UR4+0x9300], R20 ;  /* 0x0093001406007988 */ /* 0x0001e80008000004 */
[----:B------:R-:W2:Y:S04]  /*551d0*/  LDL.LU R16, [R1+0x360] ;  /* 0x0003600001107983 */ /* 0x000ea80000300800 */
[----:B------:R-:W2:Y:S04]  /*551e0*/  LDL.LU R18, [R1+0x35c] ;  /* 0x00035c0001127983 */ /* 0x000ea80000300800 */
[----:B0-----:R-:W2:Y:S04]  /*551f0*/  LDL.LU R20, [R1+0x278] ;  /* 0x0002780001147983 */ /* 0x001ea80000300800 */
[----:B---3--:R0:W-:Y:S04]  /*55200*/  STS.U8 [R6+UR4+0x93c0], R28 ;  /* 0x0093c01c06007988 */ /* 0x0081e80008000004 */
[----:B------:R-:W-:Y:S04]  /*55210*/  STS.U8 [R6+UR4+0x9380], R14 ;  /* 0x0093800e06007988 */ /* 0x000fe80008000004 */
[----:B------:R-:W-:Y:S04]  /*55220*/  STS.U8 [R6+UR4+0xa200], R15 ;  /* 0x00a2000f06007988 */ /* 0x000fe80008000004 */
[----:B------:R-:W-:Y:S04]  /*55230*/  STS.U8 [R6+UR4+0xa240], R2 ;  /* 0x00a2400206007988 */ /* 0x000fe80008000004 */
[----:B------:R-:W-:Y:S04]  /*55240*/  STS.U8 [R6+UR4+0xa280], R29 ;  /* 0x00a2801d06007988 */ /* 0x000fe80008000004 */
[----:B------:R-:W-:Y:S04]  /*55250*/  STS.U8 [R6+UR4+0xa2c0], R27 ;  /* 0x00a2c01b06007988 */ /* 0x000fe80008000004 */
[----:B----4-:R-:W-:Y:S04]  /*55260*/  STS.U8 [R6+UR4+0xa300], R25 ;  /* 0x00a3001906007988 */ /* 0x010fe80008000004 */
[----:B0-----:R-:W3:Y:S04]  /*55270*/  LDL.LU R28, [R1+0x274] ;  /* 0x00027400011c7983 */ /* 0x001ee80000300800 */
[----:B------:R-:W-:Y:S04]  /*55280*/  STS.U8 [R6+UR4+0xa340], R23 ;  /* 0x00a3401706007988 */ /* 0x000fe80008000004 */
[----:B------:R-:W-:Y:S04]  /*55290*/  STS.U8 [R6+UR4+0xa380], R21 ;  /* 0x00a3801506007988 */ /* 0x000fe80008000004 */
[----:B------:R-:W-:Y:S04]  /*552a0*/  STS.U8 [R6+UR4+0xa3c0], R19 ;  /* 0x00a3c01306007988 */ /* 0x000fe80008000004 */
[----:B------:R-:W-:Y:S04]  /*552b0*/  STS.U8 [R6+UR4+0xb240], R17 ;  /* 0x00b2401106007988 */ /* 0x000fe80008000004 */
[----:B------:R-:W-:Y:S04]  /*552c0*/  STS.U8 [R6+UR4+0xb200], R13 ;  /* 0x00b2000d06007988 */ /* 0x000fe80008000004 */
[----:B------:R-:W-:Y:S04]  /*552d0*/  STS.U8 [R6+UR4+0xb2c0], R12 ;  /* 0x00b2c00c06007988 */ /* 0x000fe80008000004 */
[----:B------:R-:W-:Y:S04]  /*552e0*/  STS.U8 [R6+UR4+0xb280], R11 ;  /* 0x00b2800b06007988 */ /* 0x000fe80008000004 */
[----:B------:R0:W-:Y:S04]  /*552f0*/  STS.U8 [R6+UR4+0xb340], R22 ;  /* 0x00b3401606007988 */ /* 0x0001e80008000004 */
[----:B0-----:R-:W4:Y:S04]  /*55300*/  LDL.LU R22, [R1+0x270] ;  /* 0x0002700001167983 */ /* 0x001f280000300800 */
[----:B------:R0:W-:Y:S04]  /*55310*/  STS.U8 [R6+UR4+0xb300], R0 ;  /* 0x00b3000006007988 */ /* 0x0001e80008000004 */
[----:B0-----:R-:W4:Y:S04]  /*55320*/  LDL.LU R0, [R1+0x26c] ;  /* 0x00026c0001007983 */ /* 0x001f280000300800 */
[----:B------:R-:W-:Y:S04]  /*55330*/  STS.U8 [R6+UR4+0xb3c0], R10 ;  /* 0x00b3c00a06007988 */ /* 0x000fe80008000004 */
[----:B------:R-:W-:Y:S04]  /*55340*/  STS.U8 [R6+UR4+0xb380], R8 ;  /* 0x00b3800806007988 */ /* 0x000fe80008000004 */
[----:B------:R0:W-:Y:S04]  /*55350*/  STS.U8 [R6+UR4+0xc200], R24 ;  /* 0x00c2001806007988 */ /* 0x0001e80008000004 */
[----:B0-----:R-:W4:Y:S04]  /*55360*/  LDL.LU R24, [R1+0x268] ;  /* 0x0002680001187983 */ /* 0x001f280000300800 */
[----:B--2---:R0:W-:Y:S04]  /*55370*/  STS.U8 [R6+UR4+0xc240], R26 ;  /* 0x00c2401a06007988 */ /* 0x0041e80008000004 */
[----:B------:R-:W-:Y:S04]  /*55380*/  STS.U8 [R6+UR4+0xc280], R7 ;  /* 0x00c2800706007988 */ /* 0x000fe80008000004 */
[----:B------:R-:W-:Y:S04]  /*55390*/  STS.U8 [R6+UR4+0xc2c0], R5 ;  /* 0x00c2c00506007988 */ /* 0x000fe80008000004 */
[----:B0-----:R-:W2:Y:S04]  /*553a0*/  LDL.LU R26, [R1+0x264] ;  /* 0x00026400011a7983 */ /* 0x001ea80000300800 */
[----:B------:R-:W2:Y:S04]  /*553b0*/  LDL.LU R14, [R1+0x260] ;  /* 0x00026000010e7983 */ /* 0x000ea80000300800 */
[----:B------:R-:W2:Y:S04]  /*553c0*/  LDL.LU R15, [R1+0x25c] ;  /* 0x00025c00010f7983 */ /* 0x000ea80000300800 */
[----:B------:R-:W2:Y:S04]  /*553d0*/  LDL.LU R2, [R1+0x178] ;  /* 0x0001780001027983 */ /* 0x000ea80000300800 */
[----:B------:R-:W2:Y:S04]  /*553e0*/  LDL.LU R29, [R1+0x174] ;  /* 0x00017400011d7983 */ /* 0x000ea80000300800 */
[----:B------:R-:W2:Y:S04]  /*553f0*/  LDL.LU R27, [R1+0x170] ;  /* 0x00017000011b7983 */ /* 0x000ea80000300800 */
[----:B------:R-:W2:Y:S04]  /*55400*/  LDL.LU R25, [R1+0x16c] ;  /* 0x00016c0001197983 */ /* 0x000ea80000300800 */
[----:B------:R-:W2:Y:S04]  /*55410*/  LDL.LU R23, [R1+0x168] ;  /* 0x0001680001177983 */ /* 0x000ea80000300800 */
[----:B------:R-:W-:Y:S04]  /*55420*/  STS.U8 [R6+UR4+0xc300], R4 ;  /* 0x00c3000406007988 */ /* 0x000fe80008000004 */
        /* <DEDUP_REMOVED lines=9> */
[----:B------:R-:W2:Y:S04]  /*554c0*/  LDL.LU R11, [R1+0x70] ;  /* 0x00007000010b7983 */ /* 0x000ea80000300800 */
[----:B---3--:R0:W-:Y:S04]  /*554d0*/  STS.U8 [R6+UR4+0xd200], R28 ;  /* 0x00d2001c06007988 */ /* 0x0081e80008000004 */
[----:B0-----:R-:W3:Y:S04]  /*554e0*/  LDL.LU R28, [R1+0x6c] ;  /* 0x00006c00011c7983 */ /* 0x001ee80000300800 */
[----:B------:R-:W3:Y:S04]  /*554f0*/  LDL.LU R10, [R1+0x68] ;  /* 0x00006800010a7983 */ /* 0x000ee80000300800 */
[----:B------:R-:W3:Y:S04]  /*55500*/  LDL.LU R8, [R1+0x64] ;  /* 0x0000640001087983 */ /* 0x000ee80000300800 */
[----:B------:R-:W3:Y:S04]  /*55510*/  LDL.LU R7, [R1+0x60] ;  /* 0x0000600001077983 */ /* 0x000ee80000300800 */
[----:B----4-:R0:W-:Y:S04]  /*55520*/  STS.U8 [R6+UR4+0xd2c0], R22 ;  /* 0x00d2c01606007988 */ /* 0x0101e80008000004 */
[----:B0-----:R-:W4:Y:S04]  /*55530*/  LDL.LU R22, [R1+0x5c] ;  /* 0x00005c0001167983 */ /* 0x001f280000300800 */
[----:B------:R0:W-:Y:S04]  /*55540*/  STS.U8 [R6+UR4+0xd280], R0 ;  /* 0x00d2800006007988 */ /* 0x0001e80008000004 */
[----:B0-----:R-:W4:Y:S04]  /*55550*/  LDL.LU R0, [R1+0x1fcc] ;  /* 0x001fcc0001007983 */ /* 0x001f280000300800 */
[----:B------:R0:W-:Y:S04]  /*55560*/  STS.U8 [R6+UR4+0xd340], R24 ;  /* 0x00d3401806007988 */ /* 0x0001e80008000004 */
[----:B------:R-:W4:Y:S04]  /*55570*/  LDL.LU R5, [R1+0x1fc8] ;  /* 0x001fc80001057983 */ /* 0x000f280000300800 */
[----:B------:R-:W4:Y:S04]  /*55580*/  LDL.LU R4, [R1+0x1fc4] ;  /* 0x001fc40001047983 */ /* 0x000f280000300800 */
[----:B------:R-:W4:Y:S04]  /*55590*/  LDL.LU R3, [R1+0x1fc0] ;  /* 0x001fc00001037983 */ /* 0x000f280000300800 */
[----:B------:R-:W4:Y:S04]  /*555a0*/  LDL.LU R16, [R1+0x1fbc] ;  /* 0x001fbc0001107983 */ /* 0x000f280000300800 */
[----:B------:R-:W4:Y:S04]  /*555b0*/  LDL.LU R18, [R1+0x1fb8] ;  /* 0x001fb80001127983 */ /* 0x000f280000300800 */
[----:B------:R-:W4:Y:S04]  /*555c0*/  LDL.LU R20, [R1+0x1fb4] ;  /* 0x001fb40001147983 */ /* 0x000f280000300800 */
[----:B0-----:R-:W4:Y:S04]  /*555d0*/  LDL.LU R24, [R1+0x1fb0] ;  /* 0x001fb00001187983 */ /* 0x001f280000300800 */
[----:B--2---:R0:W-:Y:S04]  /*555e0*/  STS.U8 [R6+UR4+0xd300], R26 ;  /* 0x00d3001a06007988 */ /* 0x0041e80008000004 */
[----:B------:R-:W-:Y:S04]  /*555f0*/  STS.U8 [R6+UR4+0xd3c0], R14 ;  /* 0x00d3c00e06007988 */ /* 0x000fe80008000004 */
[----:B------:R-:W-:Y:S04]  /*55600*/  STS.U8 [R6+UR4+0xd380], R15 ;  /* 0x00d3800f06007988 */ /* 0x000fe80008000004 */
[----:B------:R1:W-:Y:S04]  /*55610*/  STS.U8 [R6+UR4+0xe200], R2 ;  /* 0x00e2000206007988 */ /* 0x0003e80008000004 */
[----:B------:R-:W-:Y:S04]  /*55620*/  STS.U8 [R6+UR4+0xe240], R29 ;  /* 0x00e2401d06007988 */ /* 0x000fe80008000004 */
[----:B------:R-:W-:Y:S04]  /*55630*/  STS.U8 [R6+UR4+0xe280], R27 ;  /* 0x00e2801b06007988 */ /* 0x000fe80008000004 */
[----:B------:R-:W-:Y:S04]  /*55640*/  STS.U8 [R6+UR4+0xe2c0], R25 ;  /* 0x00e2c01906007988 */ /* 0x000fe80008000004 */
[----:B------:R-:W-:Y:S04]  /*55650*/  STS.U8 [R6+UR4+0xe300], R23 ;  /* 0x00e3001706007988 */ /* 0x000fe80008000004 */
[----:B------:R-:W-:Y:S04]  /*55660*/  STS.U8 [R6+UR4+0xe340], R21 ;  /* 0x00e3401506007988 */ /* 0x000fe80008000004 */
[----:B------:R-:W-:Y:S04]  /*55670*/  STS.U8 [R6+UR4+0xe380], R19 ;  /* 0x00e3801306007988 */ /* 0x000fe80008000004 */
[----:B0-----:R-:W2:Y:S04]  /*55680*/  LDL.LU R26, [R1+0x1ecc] ;  /* 0x001ecc00011a7983 */ /* 0x001ea80000300800 */
[----:B------:R-:W-:Y:S04]  /*55690*/  STS.U8 [R6+UR4+0xe3c0], R17 ;  /* 0x00e3c01106007988 */ /* 0x000fe80008000004 */
[----:B------:R-:W-:Y:S04]  /*556a0*/  STS.U8 [R6+UR4+0xf240], R13 ;  /* 0x00f2400d06007988 */ /* 0x000fe80008000004 */
[----:B------:R-:W-:Y:S04]  /*556b0*/  STS.U8 [R6+UR4+0xf200], R12 ;  /* 0x00f2000c06007988 */ /* 0x000fe80008000004 */
[----:B------:R-:W-:Y:S01]  /*556c0*/  STS.U8 [R6+UR4+0xf2c0], R11 ;  /* 0x00f2c00b06007988 */ /* 0x000fe20008000004 */
[----:B-1----:R-:W-:-:S03]  /*556d0*/  LOP3.LUT R2, R9, 0x10, RZ, 0x3c, !PT ;  /* 0x0000001009027812 */ /* 0x002fc600078e3cff */
[----:B---3--:R0:W-:Y:S04]  /*556e0*/  STS.U8 [R6+UR4+0xf280], R28 ;  /* 0x00f2801c06007988 */ /* 0x0081e80008000004 */
[----:B------:R-:W-:Y:S04]  /*556f0*/  STS.U8 [R6+UR4+0xf340], R10 ;  /* 0x00f3400a06007988 */ /* 0x000fe80008000004 */
[----:B0-----:R-:W3:Y:S04]  /*55700*/  LDL.LU R28, [R1+0x1ec8] ;  /* 0x001ec800011c7983 */ /* 0x001ee80000300800 */
[----:B------:R-:W-:Y:S04]  /*55710*/  STS.U8 [R6+UR4+0xf300], R8 ;  /* 0x00f3000806007988 */ /* 0x000fe80008000004 */
[----:B------:R-:W-:Y:S04]  /*55720*/  STS.U8 [R6+UR4+0xf3c0], R7 ;  /* 0x00f3c00706007988 */ /* 0x000fe80008000004 */
[----:B----4-:R0:W-:Y:S04]  /*55730*/  STS.U8 [R6+UR4+0xf380], R22 ;  /* 0x00f3801606007988 */ /* 0x0101e80008000004 */
[----:B0-----:R-:W4:Y:S04]  /*55740*/  LDL.LU R22, [R1+0x1ec4] ;  /* 0x001ec40001167983 */ /* 0x001f280000300800 */
[----:B------:R0:W-:Y:S04]  /*55750*/  STS.U8 [R2+UR4+0x400], R0 ;  /* 0x0004000002007988 */ /* 0x0001e80008000004 */
[----:B0-----:R-:W4:Y:S04]  /*55760*/  LDL.LU R0, [R1+0x1ec0] ;  /* 0x001ec00001007983 */ /* 0x001f280000300800 */
        /* <DEDUP_REMOVED lines=21> */
[----:B------:R-:W4:Y:S04]  /*558c0*/  LDL.LU R9, [R1+0x1c50] ;  /* 0x001c500001097983 */ /* 0x000f280000300800 */
[----:B------:R-:W4:Y:S04]  /*558d0*/  LDL.LU R8, [R1+0x1c4c] ;  /* 0x001c4c0001087983 */ /* 0x000f280000300800 */
        /* <DEDUP_REMOVED lines=11> */
[----:B------:R-:W3:Y:S04]  /*55990*/  LDL.LU R20, [R1+0x1b44] ;  /* 0x001b440001147983 */ /* 0x000ee80000300800 */
[----:B----4-:R0:W-:Y:S04]  /*559a0*/  STS.U8 [R2+UR4+0x14c0], R22 ;  /* 0x0014c01602007988 */ /* 0x0101e80008000004 */
[----:B0-----:R-:W4:Y:S04]  /*559b0*/  LDL.LU R22, [R1+0x1b40] ;  /* 0x001b400001167983 */ /* 0x001f280000300800 */
[----:B------:R0:W-:Y:S04]  /*559c0*/  STS.U8 [R2+UR4+0x1480], R0 ;  /* 0x0014800002007988 */ /* 0x0001e80008000004 */
[----:B0-----:R-:W4:Y:S04]  /*559d0*/  LDL.LU R0, [R1+0x1b3c] ;  /* 0x001b3c0001007983 */ /* 0x001f280000300800 */
        /* <DEDUP_REMOVED lines=14> */
[----:B------:R-:W-:Y:S04]  /*55ac0*/  STS.U8 [R2+UR4+0x34c0], R9 ;  /* 0x0034c00902007988 */ /* 0x000fe80008000004 */
[----:B------:R-:W-:Y:S04]  /*55ad0*/  STS.U8 [R2+UR4+0x3480], R8 ;  /* 0x0034800802007988 */ /* 0x000fe80008000004 */
[----:B------:R-:W-:Y:S04]  /*55ae0*/  STS.U8 [R2+UR4+0x3540], R7 ;  /* 0x0035400702007988 */ /* 0x000fe80008000004 */
[----:B------:R-:W-:Y:S04]  /*55af0*/  STS.U8 [R2+UR4+0x3500], R6 ;  /* 0x0035000602007988 */ /* 0x000fe80008000004 */
[----:B0-----:R-:W4:Y:S04]  /*55b00*/  LDL.LU R24, [R1+0x1a58] ;  /* 0x001a580001187983 */ /* 0x001f280000300800 */
[----:B--2---:R0:W-:Y:S04]  /*55b10*/  STS.U8 [R2+UR4+0x35c0], R26 ;  /* 0x0035c01a02007988 */ /* 0x0041e80008000004 */
[----:B0-----:R-:W2:Y:S04]  /*55b20*/  LDL.LU R26, [R1+0x1a54] ;  /* 0x001a5400011a7983 */ /* 0x001ea80000300800 */
[----:B---3--:R0:W-:Y:S04]  /*55b30*/  STS.U8 [R2+UR4+0x3580], R28 ;  /* 0x0035801c02007988 */ /* 0x0081e80008000004 */
[----:B------:R-:W-:Y:S04]  /*55b40*/  STS.U8 [R2+UR4+0x4400], R5 ;  /* 0x0044000502007988 */ /* 0x000fe80008000004 */
[----:B------:R-:W-:Y:S04]  /*55b50*/  STS.U8 [R2+UR4+0x4440], R4 ;  /* 0x0044400402007988 */ /* 0x000fe80008000004 */
[----:B0-----:R-:W3:Y:S04]  /*55b60*/  LDL.LU R28, [R1+0x1a50] ;  /* 0x001a5000011c7983 */ /* 0x001ee80000300800 */
[----:B------:R-:W3:Y:S04]  /*55b70*/  LDL.LU R14, [R1+0x1a4c] ;  /* 0x001a4c00010e7983 */ /* 0x000ee80000300800 */
[----:B------:R-:W3:Y:S04]  /*55b80*/  LDL.LU R15, [R1+0x1a48] ;  /* 0x001a4800010f7983 */ /* 0x000ee80000300800 */
[----:B------:R-:W3:Y:S04]  /*55b90*/  LDL.LU R29, [R1+0x1a44] ;  /* 0x001a4400011d7983 */ /* 0x000ee80000300800 */
[----:B------:R-:W3:Y:S04]  /*55ba0*/  LDL.LU R27, [R1+0x1a40] ;  /* 0x001a4000011b7983 */ /* 0x000ee80000300800 */
[----:B------:R-:W3:Y:S04]  /*55bb0*/  LDL.LU R25, [R1+0x1a3c] ;  /* 0x001a3c0001197983 */ /* 0x000ee80000300800 */
[----:B------:R-:W3:Y:S04]  /*55bc0*/  LDL.LU R23, [R1+0x1958] ;  /* 0x0019580001177983 */ /* 0x000ee80000300800 */
[----:B------:R-:W3:Y:S04]  /*55bd0*/  LDL.LU R21, [R1+0x1954] ;  /* 0x0019540001157983 */ /* 0x000ee80000300800 */
[----:B------:R-:W-:Y:S04]  /*55be0*/  STS.U8 [R2+UR4+0x4480], R3 ;  /* 0x0044800302007988 */ /* 0x000fe80008000004 */
[----:B------:R-:W3:Y:S04]  /*55bf0*/  LDL.LU R19, [R1+0x1950] ;  /* 0x0019500001137983 */ /* 0x000ee80000300800 */
[----:B------:R-:W-:Y:S04]  /*55c00*/  STS.U8 [R2+UR4+0x44c0], R16 ;  /* 0x0044c01002007988 */ /* 0x000fe80008000004 */
[----:B------:R-:W3:Y:S04]  /*55c10*/  LDL.LU R17, [R1+0x194c] ;  /* 0x00194c0001117983 */ /* 0x000ee80000300800 */
[----:B------:R-:W-:Y:S04]  /*55c20*/  STS.U8 [R2+UR4+0x4500], R18 ;  /* 0x0045001202007988 */ /* 0x000fe80008000004 */
[----:B------:R-:W3:Y:S04]  /*55c30*/  LDL.LU R13, [R1+0x1948] ;  /* 0x00194800010d7983 */ /* 0x000ee80000300800 */
[----:B------:R-:W-:Y:S04]  /*55c40*/  STS.U8 [R2+UR4+0x4540], R20 ;  /* 0x0045401402007988 */ /* 0x000fe80008000004 */
[----:B------:R-:W3:Y:S04]  /*55c50*/  LDL.LU R12, [R1+0x1944] ;  /* 0x00194400010c7983 */ /* 0x000ee80000300800 */
[----:B------:R-:W3:Y:S04]  /*55c60*/  LDL.LU R11, [R1+0x1940] ;  /* 0x00194000010b7983 */ /* 0x000ee80000300800 */
[----:B------:R-:W3:Y:S04]  /*55c70*/  LDL.LU R10, [R1+0x193c] ;  /* 0x00193c00010a7983 */ /* 0x000ee80000300800 */
[----:B----4-:R-:W-:Y:S04]  /*55c80*/  STS.U8 [R2+UR4+0x4580], R22 ;  /* 0x0045801602007988 */ /* 0x010fe80008000004 */
[----:B------:R0:W-:Y:S04]  /*55c90*/  STS.U8 [R2+UR4+0x45c0], R0 ;  /* 0x0045c00002007988 */ /* 0x0001e80008000004 */
[----:B0-----:R-:W4:Y:S04]  /*55ca0*/  LDL.LU R0, [R1+0x1478] ;  /* 0x0014780001007983 */ /* 0x001f280000300800 */
[----:B------:R-:W4:Y:S04]  /*55cb0*/  LDL.LU R9, [R1+0x1474] ;  /* 0x0014740001097983 */ /* 0x000f280000300800 */
[----:B------:R-:W4:Y:S04]  /*55cc0*/  LDL.LU R8, [R1+0x1470] ;  /* 0x0014700001087983 */ /* 0x000f280000300800 */
[----:B------:R-:W4:Y:S04]  /*55cd0*/  LDL.LU R7, [R1+0x146c] ;  /* 0x00146c0001077983 */ /* 0x000f280000300800 */
[----:B------:R-:W4:Y:S04]  /*55ce0*/  LDL.LU R6, [R1+0x1468] ;  /* 0x0014680001067983 */ /* 0x000f280000300800 */
[----:B------:R-:W4:Y:S04]  /*55cf0*/  LDL.LU R22, [R1+0x1464] ;  /* 0x0014640001167983 */ /* 0x000f280000300800 */
        /* <DEDUP_REMOVED lines=8> */
[----:B--2---:R0:W-:Y:S04]  /*55d80*/  STS.U8 [R2+UR4+0x5400], R26 ;  /* 0x0054001a02007988 */ /* 0x0041e80008000004 */
[----:B0-----:R-:W2:Y:S04]  /*55d90*/  LDL.LU R26, [R1+0x7d4] ;  /* 0x0007d400011a7983 */ /* 0x001ea80000300800 */
[----:B---3--:R0:W-:Y:S04]  /*55da0*/  STS.U8 [R2+UR4+0x54c0], R28 ;  /* 0x0054c01c02007988 */ /* 0x0081e80008000004 */
        /* <DEDUP_REMOVED lines=9> */
[----:B0-----:R-:W3:Y:S04]  /*55e40*/  LDL.LU R28, [R1+0x7d0] ;  /* 0x0007d000011c7983 */ /* 0x001ee80000300800 */
[----:B------:R-:W-:Y:S04]  /*55e50*/  STS.U8 [R2+UR4+0x6500], R13 ;  /* 0x0065000d02007988 */ /* 0x000fe80008000004 */
[----:B------:R-:W-:Y:S04]  /*55e60*/  STS.U8 [R2+UR4+0x6540], R12 ;  /* 0x0065400c02007988 */ /* 0x000fe80008000004 */
[----:B------:R-:W-:Y:S04]  /*55e70*/  STS.U8 [R2+UR4+0x6580], R11 ;  /* 0x0065800b02007988 */ /* 0x000fe80008000004 */
[----:B------:R-:W-:Y:S04]  /*55e80*/  STS.U8 [R2+UR4+0x65c0], R10 ;  /* 0x0065c00a02007988 */ /* 0x000fe80008000004 */
[----:B----4-:R0:W-:Y:S04]  /*55e90*/  STS.U8 [R2+UR4+0x7440], R0 ;  /* 0x0074400002007988 */ /* 0x0101e80008000004 */
[----:B------:R-:W-:Y:S04]  /*55ea0*/  STS.U8 [R2+UR4+0x7400], R9 ;  /* 0x0074000902007988 */ /* 0x000fe80008000004 */
[----:B0-----:R-:W4:Y:S04]  /*55eb0*/  LDL.LU R0, [R1+0x7cc] ;  /* 0x0007cc0001007983 */ /* 0x001f280000300800 */
[----:B------:R-:W-:Y:S04]  /*55ec0*/  STS.U8 [R2+UR4+0x74c0], R8 ;  /* 0x0074c00802007988 */ /* 0x000fe80008000004 */
[----:B------:R-:W-:Y:S04]  /*55ed0*/  STS.U8 [R2+UR4+0x7480], R7 ;  /* 0x0074800702007988 */ /* 0x000fe80008000004 */
[----:B------:R-:W-:Y:S04]  /*55ee0*/  STS.U8 [R2+UR4+0x7540], R6 ;  /* 0x0075400602007988 */ /* 0x000fe80008000004 */
[----:B------:R0:W-:Y:S04]  /*55ef0*/  STS.U8 [R2+UR4+0x7500], R22 ;  /* 0x0075001602007988 */ /* 0x0001e80008000004 */
[----:B0-----:R-:W4:Y:S04]  /*55f00*/  LDL.LU R22, [R1+0x698] ;  /* 0x0006980001167983 */ /* 0x001f280000300800 */
[----:B------:R0:W-:Y:S04]  /*55f10*/  STS.U8 [R2+UR4+0x75c0], R24 ;  /* 0x0075c01802007988 */ /* 0x0001e80008000004 */
        /* <DEDUP_REMOVED lines=26> */
[----:B---3--:R0:W-:Y:S04]  /*560c0*/  STS.U8 [R2+UR4+0x8580], R28 ;  /* 0x0085801c02007988 */ /* 0x0081e80008000004 */
[----:B0-----:R-:W3:Y:S04]  /*560d0*/  LDL.LU R28, [R1+0x468] ;  /* 0x00046800011c7983 */ /* 0x001ee80000300800 */
[----:B----4-:R0:W-:Y:S04]  /*560e0*/  STS.U8 [R2+UR4+0x85c0], R0 ;  /* 0x0085c00002007988 */ /* 0x0101e80008000004 */
        /* <DEDUP_REMOVED lines=8> */
[----:B0-----:R-:W4:Y:S04]  /*56170*/  LDL.LU R22, [R1+0x348] ;  /* 0x0003480001167983 */ /* 0x001f280000300800 */
[----:B------:R0:W-:Y:S04]  /*56180*/  STS.U8 [R2+UR4+0x9400], R24 ;  /* 0x0094001802007988 */ /* 0x0001e80008000004 */
        /* <DEDUP_REMOVED lines=8> */
[----:B0-----:R-:W4:Y:S04]  /*56210*/  LDL.LU R24, [R1+0x344] ;  /* 0x0003440001187983 */ /* 0x001f280000300800 */
[----:B------:R-:W-:Y:S04]  /*56220*/  STS.U8 [R2+UR4+0xa480], R17 ;  /* 0x00a4801102007988 */ /* 0x000fe80008000004 */
[----:B------:R-:W-:Y:S04]  /*56230*/  STS.U8 [R2+UR4+0xa4c0], R13 ;  /* 0x00a4c00d02007988 */ /* 0x000fe80008000004 */
[----:B------:R-:W-:Y:S04]  /*56240*/  STS.U8 [R2+UR4+0xa500], R12 ;  /* 0x00a5000c02007988 */ /* 0x000fe80008000004 */
[----:B------:R-:W-:Y:S04]  /*56250*/  STS.U8 [R2+UR4+0xa540], R11 ;  /* 0x00a5400b02007988 */ /* 0x000fe80008000004 */
[----:B------:R-:W-:Y:S04]  /*56260*/  STS.U8 [R2+UR4+0xa580], R10 ;  /* 0x00a5800a02007988 */ /* 0x000fe80008000004 */
[----:B--2---:R0:W-:Y:S04]  /*56270*/  STS.U8 [R2+UR4+0xa5c0], R26 ;  /* 0x00a5c01a02007988 */ /* 0x0041e80008000004 */
[----:B------:R-:W-:Y:S04]  /*56280*/  STS.U8 [R2+UR4+0xb440], R9 ;  /* 0x00b4400902007988 */ /* 0x000fe80008000004 */
[----:B------:R-:W-:Y:S04]  /*56290*/  STS.U8 [R2+UR4+0xb400], R8 ;  /* 0x00b4000802007988 */ /* 0x000fe80008000004 */
[----:B------:R-:W-:Y:S04]  /*562a0*/  STS.U8 [R2+UR4+0xb4c0], R7 ;  /* 0x00b4c00702007988 */ /* 0x000fe80008000004 */
[----:B------:R-:W-:Y:S04]  /*562b0*/  STS.U8 [R2+UR4+0xb480], R6 ;  /* 0x00b4800602007988 */ /* 0x000fe80008000004 */
[----:B0-----:R-:W2:Y:S04]  /*562c0*/  LDL.LU R26, [R1+0x340] ;  /* 0x00034000011a7983 */ /* 0x001ea80000300800 */
[----:B---3--:R0:W-:Y:S04]  /*562d0*/  STS.U8 [R2+UR4+0xb540], R28 ;  /* 0x00b5401c02007988 */ /* 0x0081e80008000004 */
[----:B0-----:R-:W3:Y:S04]  /*562e0*/  LDL.LU R28, [R1+0x33c] ;  /* 0x00033c00011c7983 */ /* 0x001ee80000300800 */
[----:B----4-:R0:W-:Y:S04]  /*562f0*/  STS.U8 [R2+UR4+0xb500], R0 ;  /* 0x00b5000002007988 */ /* 0x0101e80008000004 */
        /* <DEDUP_REMOVED lines=26> */
[----:B------:R-:W4:Y:S04]  /*564a0*/  LDL.LU R5, [R1+0x4c] ;  /* 0x00004c0001057983 */ /* 0x000f280000300800 */
[----:B------:R-:W4:Y:S04]  /*564b0*/  LDL.LU R3, [R1+0x48] ;  /* 0x0000480001037983 */ /* 0x000f280000300800 */
[----:B------:R0:W-:Y:S04]  /*564c0*/  STS.U8 [R2+UR4+0xc540], R24 ;  /* 0x00c5401802007988 */ /* 0x0001e80008000004 */
[----:B------:R-:W4:Y:S04]  /*564d0*/  LDL.LU R4, [R1+0x44] ;  /* 0x0000440001047983 */ /* 0x000f280000300800 */
[----:B------:R-:W4:Y:S04]  /*564e0*/  LDL.LU R16, [R1+0x40] ;  /* 0x0000400001107983 */ /* 0x000f280000300800 */
[----:B------:R-:W4:Y:S04]  /*564f0*/  LDL.LU R18, [R1+0x3c] ;  /* 0x00003c0001127983 */ /* 0x000f280000300800 */
[----:B------:R-:W4:Y:S04]  /*56500*/  LDL.LU R20, [R1+0x1fac] ;  /* 0x001fac0001147983 */ /* 0x000f280000300800 */
[----:B0-----:R-:W4:Y:S04]  /*56510*/  LDL.LU R24, [R1+0x1fa8] ;  /* 0x001fa80001187983 */ /* 0x001f280000300800 */
[----:B--2---:R0:W-:Y:S04]  /*56520*/  STS.U8 [R2+UR4+0xc580], R26 ;  /* 0x00c5801a02007988 */ /* 0x0041e80008000004 */
[----:B0-----:R-:W2:Y:S04]  /*56530*/  LDL.LU R26, [R1+0x1fa4] ;  /* 0x001fa400011a7983 */ /* 0x001ea80000300800 */
[----:B---3--:R0:W-:Y:S04]  /*56540*/  STS.U8 [R2+UR4+0xc5c0], R28 ;  /* 0x00c5c01c02007988 */ /* 0x0081e80008000004 */
[----:B0-----:R-:W3:Y:S04]  /*56550*/  LDL.LU R28, [R1+0x1fa0] ;  /* 0x001fa000011c7983 */ /* 0x001ee80000300800 */
[----:B----4-:R0:W-:Y:S04]  /*56560*/  STS.U8 [R2+UR4+0xd440], R0 ;  /* 0x00d4400002007988 */ /* 0x0101e80008000004 */
        /* <DEDUP_REMOVED lines=14> */
[----:B------:R0:W-:Y:S02]  /*56650*/  STS.U8 [R2+UR4+0xe580], R22 ;  /* 0x00e5801602007988 */ /* 0x0001e40008000004 */
[----:B0-----:R-:W0:Y:S02]  /*56660*/  S2R R22, SR_TID.X ;  /* 0x0000000000167919 */ /* 0x001e240000002100 */
[----:B------:R-:W-:Y:S04]  /*56670*/  STS.U8 [R2+UR4+0xe5c0], R9 ;  /* 0x00e5c00902007988 */ /* 0x000fe80008000004 */
[----:B------:R-:W-:Y:S04]  /*56680*/  STS.U8 [R2+UR4+0xf440], R8 ;  /* 0x00f4400802007988 */ /* 0x000fe80008000004 */
[----:B------:R-:W-:Y:S04]  /*56690*/  STS.U8 [R2+UR4+0xf400], R7 ;  /* 0x00f4000702007988 */ /* 0x000fe80008000004 */
[----:B------:R-:W-:Y:S04]  /*566a0*/  STS.U8 [R2+UR4+0xf4c0], R6 ;  /* 0x00f4c00602007988 */ /* 0x000fe80008000004 */
[----:B------:R-:W-:Y:S04]  /*566b0*/  STS.U8 [R2+UR4+0xf480], R5 ;  /* 0x00f4800502007988 */ /* 0x000fe80008000004 */
[----:B------:R1:W-:Y:S01]  /*566c0*/  STS.U8 [R2+UR4+0xf540], R3 ;  /* 0x00f5400302007988 */ /* 0x0003e20008000004 */
[----:B0-----:R-:W-:-:S04]  /*566d0*/  LOP3.LUT R22, R22, 0x3f, RZ, 0xc0, !PT ;  /* 0x0000003f16167812 */ /* 0x001fc800078ec0ff */
[----:B-1----:R-:W-:Y:S01]  /*566e0*/  LOP3.LUT R3, R22, 0x18, RZ, 0x3c, !PT ;  /* 0x0000001816037812 */ /* 0x002fe200078e3cff */
[----:B------:R0:W-:Y:S04]  /*566f0*/  STL [R1+0x529c], R22 ;  /* 0x00529c1601007387 */ /* 0x0001e80000100800 */
[----:B0-----:R-:W2:Y:S04]  /*56700*/  LDL.LU R22, [R1+0x1eac] ;  /* 0x001eac0001167983 */ /* 0x001ea80000300800 */
[----:B--2---:R0:W-:Y:S04]  /*56710*/  STL [R1+0x52bc], R22 ;  /* 0x0052bc1601007387 */ /* 0x0041e80000100800 */
[----:B0-----:R-:W2:Y:S04]  /*56720*/  LDL.LU R22, [R1+0x1f90] ;  /* 0x001f900001167983 */ /* 0x001ea80000300800 */
[----:B--2---:R0:W-:Y:S04]  /*56730*/  STL [R1+0x52c0], R22 ;  /* 0x0052c01601007387 */ /* 0x0041e80000100800 */
[----:B0-----:R-:W2:Y:S04]  /*56740*/  LDL.LU R22, [R1+0x1f94] ;  /* 0x001f940001167983 */ /* 0x001ea80000300800 */
[----:B------:R-:W-:Y:S04]  /*56750*/  STS.U8 [R2+UR4+0xf500], R4 ;  /* 0x00f5000402007988 */ /* 0x000fe80008000004 */
[----:B------:R-:W-:Y:S04]  /*56760*/  STS.U8 [R2+UR4+0xf5c0], R16 ;  /* 0x00f5c01002007988 */ /* 0x000fe80008000004 */
[----:B------:R-:W-:Y:S04]  /*56770*/  STS.U8 [R2+UR4+0xf580], R18 ;  /* 0x00f5801202007988 */ /* 0x000fe80008000004 */
[----:B------:R-:W-:Y:S04]  /*56780*/  STS.U8 [R3+UR4+0x600], R20 ;  /* 0x0006001403007988 */ /* 0x000fe80008000004 */
[----:B--2---:R0:W-:Y:S04]  /*56790*/  STL [R1+0x52c4], R22 ;  /* 0x0052c41601007387 */ /* 0x0041e80000100800 */
        /* <DEDUP_REMOVED lines=23> */
[----:B------:R0:W-:Y:S04]  /*56910*/  STS.U8 [R3+UR4+0x640], R24 ;  /* 0x0006401803007988 */ /* 0x0001e80008000004 */
[----:B------:R-:W2:Y:S04]  /*56920*/  LDL.LU R20, [R1+0x1c1c] ;  /* 0x001c1c0001147983 */ /* 0x000ea80000300800 */
[----:B------:R1:W-:Y:S04]  /*56930*/  STS.U8 [R3+UR4+0x680], R26 ;  /* 0x0006801a03007988 */ /* 0x0003e80008000004 */
[----:B---3--:R3:W-:Y:S04]  /*56940*/  STS.U8 [R3+UR4+0x6c0], R28 ;  /* 0x0006c01c03007988 */ /* 0x0087e80008000004 */
[----:B----4-:R4:W-:Y:S04]  /*56950*/  STS.U8 [R3+UR4+0x700], R0 ;  /* 0x0007000003007988 */ /* 0x0109e80008000004 */
[----:B0-----:R-:W2:Y:S04]  /*56960*/  LDL.LU R24, [R1+0x1b38] ;  /* 0x001b380001187983 */ /* 0x001ea80000300800 */
[----:B-1----:R-:W2:Y:S04]  /*56970*/  LDL.LU R26, [R1+0x1b34] ;  /* 0x001b3400011a7983 */ /* 0x002ea80000300800 */
[----:B---3--:R-:W3:Y:S04]  /*56980*/  LDL.LU R28, [R1+0x1b30] ;  /* 0x001b3000011c7983 */ /* 0x008ee80000300800 */
[----:B----4-:R-:W4:Y:S04]  /*56990*/  LDL.LU R0, [R1+0x1b2c] ;  /* 0x001b2c0001007983 */ /* 0x010f280000300800 */
[----:B--2---:R0:W-:Y:S04]  /*569a0*/  STS.U8 [R3+UR4+0x740], R22 ;  /* 0x0007401603007988 */ /* 0x0041e80008000004 */
[----:B0-----:R-:W2:Y:S04]  /*569b0*/  LDL.LU R22, [R1+0x52c4] ;  /* 0x0052c40001167983 */ /* 0x001ea80000300800 */
[----:B--2---:R0:W-:Y:S04]  /*569c0*/  STS.U8 [R3+UR4+0x780], R22 ;  /* 0x0007801603007988 */ /* 0x0041e80008000004 */
[----:B0-----:R-:W2:Y:S04]  /*569d0*/  LDL.LU R22, [R1+0x52c0] ;  /* 0x0052c00001167983 */ /* 0x001ea80000300800 */
[----:B--2---:R0:W-:Y:S04]  /*569e0*/  STS.U8 [R3+UR4+0x7c0], R22 ;  /* 0x0007c01603007988 */ /* 0x0041e80008000004 */
[----:B0-----:R-:W2:Y:S04]  /*569f0*/  LDL.LU R22, [R1+0x52bc] ;  /* 0x0052bc0001167983 */ /* 0x001ea80000300800 */
[----:B--2---:R0:W-:Y:S04]  /*56a00*/  STS.U8 [R3+UR4+0x1640], R22 ;  /* 0x0016401603007988 */ /* 0x0041e80008000004 */
        /* <DEDUP_REMOVED lines=35> */
[----:B------:R0:W-:Y:S04]  /*56c40*/  STS.U8 [R3+UR4+0x3640], R8 ;  /* 0x0036400803007988 */ /* 0x0001e80008000004 */
[----:B------:R0:W-:Y:S04]  /*56c50*/  STS.U8 [R3+UR4+0x3600], R7 ;  /* 0x0036000703007988 */ /* 0x0001e80008000004 */
[----:B------:R1:W-:Y:S04]  /*56c60*/  STS.U8 [R3+UR4+0x36c0], R6 ;  /* 0x0036c00603007988 */ /* 0x0003e80008000004 */
[----:B------:R3:W-:Y:S04]  /*56c70*/  STS.U8 [R3+UR4+0x3680], R5 ;  /* 0x0036800503007988 */ /* 0x0007e80008000004 */
[----:B0-----:R-:W2:Y:S04]  /*56c80*/  LDL.LU R10, [R1+0x1924] ;  /* 0x00192400010a7983 */ /* 0x001ea80000300800 */
[----:B-1----:R-:W2:Y:S04]  /*56c90*/  LDL.LU R9, [R1+0x1920] ;  /* 0x0019200001097983 */ /* 0x002ea80000300800 */
[----:B------:R-:W2:Y:S04]  /*56ca0*/  LDL.LU R8, [R1+0x191c] ;  /* 0x00191c0001087983 */ /* 0x000ea80000300800 */
[----:B------:R-:W2:Y:S04]  /*56cb0*/  LDL.LU R7, [R1+0x1458] ;  /* 0x0014580001077983 */ /* 0x000ea80000300800 */
[----:B------:R-:W2:Y:S04]  /*56cc0*/  LDL.LU R6, [R1+0x1454] ;  /* 0x0014540001067983 */ /* 0x000ea80000300800 */
[----:B------:R0:W-:Y:S04]  /*56cd0*/  STS.U8 [R3+UR4+0x3740], R4 ;  /* 0x0037400403007988 */ /* 0x0001e80008000004 */
[----:B---3--:R-:W3:Y:S04]  /*56ce0*/  LDL.LU R5, [R1+0x1450] ;  /* 0x0014500001057983 */ /* 0x008ee80000300800 */
[----:B------:R1:W-:Y:S04]  /*56cf0*/  STS.U8 [R3+UR4+0x3700], R16 ;  /* 0x0037001003007988 */ /* 0x0003e80008000004 */
[----:B------:R0:W-:Y:S04]  /*56d00*/  STS.U8 [R3+UR4+0x37c0], R18 ;  /* 0x0037c01203007988 */ /* 0x0001e80008000004 */
[----:B------:R0:W-:Y:S04]  /*56d10*/  STS.U8 [R3+UR4+0x3780], R20 ;  /* 0x0037801403007988 */ /* 0x0001e80008000004 */
[----:B------:R1:W-:Y:S04]  /*56d20*/  STS.U8 [R3+UR4+0x4600], R24 ;  /* 0x0046001803007988 */ /* 0x0003e80008000004 */
[----:B------:R4:W-:Y:S04]  /*56d30*/  STS.U8 [R3+UR4+0x4640], R26 ;  /* 0x0046401a03007988 */ /* 0x0009e80008000004 */
[----:B0-----:R-:W3:Y:S04]  /*56d40*/  LDL.LU R4, [R1+0x144c] ;  /* 0x00144c0001047983 */ /* 0x001ee80000300800 */
[----:B-1----:R-:W3:Y:S04]  /*56d50*/  LDL.LU R16, [R1+0x1448] ;  /* 0x0014480001107983 */ /* 0x002ee80000300800 */
[----:B------:R-:W3:Y:S04]  /*56d60*/  LDL.LU R18, [R1+0x1444] ;  /* 0x0014440001127983 */ /* 0x000ee80000300800 */
[----:B------:R-:W3:Y:S04]  /*56d70*/  LDL.LU R20, [R1+0x1440] ;  /* 0x0014400001147983 */ /* 0x000ee80000300800 */
[----:B------:R-:W3:Y:S04]  /*56d80*/  LDL.LU R24, [R1+0x143c] ;  /* 0x00143c0001187983 */ /* 0x000ee80000300800 */
[----:B------:R0:W-:Y:S04]  /*56d90*/  STS.U8 [R3+UR4+0x4680], R28 ;  /* 0x0046801c03007988 */ /* 0x0001e80008000004 */
[----:B----4-:R-:W4:Y:S04]  /*56da0*/  LDL.LU R26, [R1+0x7c8] ;  /* 0x0007c800011a7983 */ /* 0x010f280000300800 */
[----:B------:R1:W-:Y:S04]  /*56db0*/  STS.U8 [R3+UR4+0x46c0], R0 ;  /* 0x0046c00003007988 */ /* 0x0003e80008000004 */
[----:B0-----:R-:W3:Y:S04]  /*56dc0*/  LDL.LU R28, [R1+0x7c4] ;  /* 0x0007c400011c7983 */ /* 0x001ee80000300800 */
[----:B-1----:R-:W3:Y:S04]  /*56dd0*/  LDL.LU R0, [R1+0x7c0] ;  /* 0x0007c00001007983 */ /* 0x002ee80000300800 */
[----:B--2---:R0:W-:Y:S04]  /*56de0*/  STS.U8 [R3+UR4+0x4700], R22 ;  /* 0x0047001603007988 */ /* 0x0041e80008000004 */
[----:B0-----:R-:W2:Y:S04]  /*56df0*/  LDL.LU R22, [R1+0x52b8] ;  /* 0x0052b80001167983 */ /* 0x001ea80000300800 */
[----:B--2---:R0:W-:Y:S04]  /*56e00*/  STS.U8 [R3+UR4+0x4740], R22 ;  /* 0x0047401603007988 */ /* 0x0041e80008000004 */
[----:B0-----:R-:W2:Y:S04]  /*56e10*/  LDL.LU R22, [R1+0x52b4] ;  /* 0x0052b40001167983 */ /* 0x001ea80000300800 */
[----:B--2---:R0:W-:Y:S04]  /*56e20*/  STS.U8 [R3+UR4+0x4780], R22 ;  /* 0x0047801603007988 */ /* 0x0041e80008000004 */
[----:B0-----:R-:W2:Y:S04]  /*56e30*/  LDL.LU R22, [R1+0x52b0] ;  /* 0x0052b00001167983 */ /* 0x001ea80000300800 */
[----:B--2---:R-:W-:Y:S04]  /*56e40*/  STS.U8 [R3+UR4+0x47c0], R22 ;  /* 0x0047c01603007988 */ /* 0x004fe80008000004 */
        /* <DEDUP_REMOVED lines=18> */
[----:B---3--:R-:W-:Y:S04]  /*56f70*/  STS.U8 [R3+UR4+0x76c0], R5 ;  /* 0x0076c00503007988 */ /* 0x008fe80008000004 */
[----:B------:R-:W-:Y:S04]  /*56f80*/  STS.U8 [R3+UR4+0x7680], R4 ;  /* 0x0076800403007988 */ /* 0x000fe80008000004 */
[----:B------:R-:W-:Y:S04]  /*56f90*/  STS.U8 [R3+UR4+0x7740], R16 ;  /* 0x0077401003007988 */ /* 0x000fe80008000004 */
[----:B------:R-:W-:Y:S04]  /*56fa0*/  STS.U8 [R3+UR4+0x7700], R18 ;  /* 0x0077001203007988 */ /* 0x000fe80008000004 */
[----:B------:R-:W-:Y:S04]  /*56fb0*/  STS.U8 [R3+UR4+0x77c0], R20 ;  /* 0x0077c01403007988 */ /* 0x000fe80008000004 */
[----:B------:R-:W-:Y:S04]  /*56fc0*/  STS.U8 [R3+UR4+0x7780], R24 ;  /* 0x0077801803007988 */ /* 0x000fe80008000004 */
[----:B----4-:R-:W-:Y:S04]  /*56fd0*/  STS.U8 [R3+UR4+0x8600], R26 ;  /* 0x0086001a03007988 */ /* 0x010fe80008000004 */
[----:B------:R0:W-:Y:S04]  /*56fe0*/  STS.U8 [R3+UR4+0x8640], R28 ;  /* 0x0086401c03007988 */ /* 0x0001e80008000004 */
[----:B0-----:R-:W2:Y:S04]  /*56ff0*/  LDL.LU R28, [R1+0x7bc] ;  /* 0x0007bc00011c7983 */ /* 0x001ea80000300800 */
[----:B------:R-:W3:Y:S04]  /*57000*/  LDL.LU R22, [R1+0x7b0] ;  /* 0x0007b00001167983 */ /* 0x000ee80000300800 */
[----:B---3--:R0:W-:Y:S04]  /*57010*/  STL [R1+0x52a8], R22 ;  /* 0x0052a81601007387 */ /* 0x0081e80000100800 */
[----:B0-----:R-:W3:Y:S04]  /*57020*/  LDL.LU R22, [R1+0x7b4] ;  /* 0x0007b40001167983 */ /* 0x001ee80000300800 */
[----:B------:R-:W-:Y:S04]  /*57030*/  STS.U8 [R3+UR4+0x8680], R0 ;  /* 0x0086800003007988 */ /* 0x000fe80008000004 */
[----:B---3--:R0:W-:Y:S04]  /*57040*/  STL [R1+0x52ac], R22 ;  /* 0x0052ac1601007387 */ /* 0x0081e80000100800 */
[----:B0-----:R-:W3:Y:S04]  /*57050*/  LDL.LU R22, [R1+0x7b8] ;  /* 0x0007b80001167983 */ /* 0x001ee80000300800 */
        /* <DEDUP_REMOVED lines=25> */
[----:B--2---:R0:W-:Y:S04]  /*571f0*/  STS.U8 [R3+UR4+0x86c0], R28 ;  /* 0x0086c01c03007988 */ /* 0x0041e80008000004 */
[----:B------:R-:W2:Y:S04]  /*57200*/  LDL.LU R26, [R1+0x338] ;  /* 0x00033800011a7983 */ /* 0x000ea80000300800 */
[----:B0-----:R-:W2:Y:S04]  /*57210*/  LDL.LU R28, [R1+0x334] ;  /* 0x00033400011c7983 */ /* 0x001ea80000300800 */
[----:B---3--:R0:W-:Y:S04]  /*57220*/  STS.U8 [R3+UR4+0x8700], R22 ;  /* 0x0087001603007988 */ /* 0x0081e80008000004 */
[----:B0-----:R-:W3:Y:S04]  /*57230*/  LDL.LU R22, [R1+0x52ac] ;  /* 0x0052ac0001167983 */ /* 0x001ee80000300800 */
[----:B---3--:R0:W-:Y:S04]  /*57240*/  STS.U8 [R3+UR4+0x8740], R22 ;  /* 0x0087401603007988 */ /* 0x0081e80008000004 */
[----:B0-----:R-:W3:Y:S04]  /*57250*/  LDL.LU R22, [R1+0x52a8] ;  /* 0x0052a80001167983 */ /* 0x001ee80000300800 */
[----:B---3--:R-:W-:Y:S04]  /*57260*/  STS.U8 [R3+UR4+0x8780], R22 ;  /* 0x0087801603007988 */ /* 0x008fe80008000004 */
[----:B----4-:R-:W-:Y:S04]  /*57270*/  STS.U8 [R3+UR4+0x87c0], R14 ;  /* 0x0087c00e03007988 */ /* 0x010fe80008000004 */
        /* <DEDUP_REMOVED lines=24> */
[----:B0-----:R-:W3:Y:S04]  /*57400*/  LDL.LU R0, [R1+0x330] ;  /* 0x0003300001007983 */ /* 0x001ee80000300800 */
[----:B------:R-:W4:Y:S04]  /*57410*/  LDL.LU R22, [R1+0x324] ;  /* 0x0003240001167983 */ /* 0x000f280000300800 */
[----:B----4-:R0:W-:Y:S04]  /*57420*/  STL [R1+0x52a0], R22 ;  /* 0x0052a01601007387 */ /* 0x0101e80000100800 */
[----:B0-----:R-:W4:Y:S04]  /*57430*/  LDL.LU R22, [R1+0x328] ;  /* 0x0003280001167983 */ /* 0x001f280000300800 */
[----:B--2---:R-:W-:Y:S04]  /*57440*/  STS.U8 [R3+UR4+0xc600], R26 ;  /* 0x00c6001a03007988 */ /* 0x004fe80008000004 */
[----:B----4-:R0:W-:Y:S04]  /*57450*/  STL [R1+0x52a4], R22 ;  /* 0x0052a41601007387 */ /* 0x0101e80000100800 */
[----:B0-----:R-:W2:Y:S04]  /*57460*/  LDL.LU R22, [R1+0x32c] ;  /* 0x00032c0001167983 */ /* 0x001ea80000300800 */
        /* <DEDUP_REMOVED lines=26> */
[----:B---3--:R1:W-:Y:S04]  /*57610*/  STS.U8 [R3+UR4+0xc680], R0 ;  /* 0x00c6800003007988 */ /* 0x0083e80008000004 */
[----:B0-----:R-:W3:Y:S04]  /*57620*/  LDL.LU R28, [R1+0x1c] ;  /* 0x00001c00011c7983 */ /* 0x001ee80000300800 */
[----:B-1----:R-:W3:Y:S04]  /*57630*/  LDL.LU R0, [R1+0x1f8c] ;  /* 0x001f8c0001007983 */ /* 0x002ee80000300800 */
[----:B--2---:R0:W-:Y:S04]  /*57640*/  STS.U8 [R3+UR4+0xc6c0], R22 ;  /* 0x00c6c01603007988 */ /* 0x0041e80008000004 */
[----:B0-----:R-:W2:Y:S04]  /*57650*/  LDL.LU R22, [R1+0x52a4] ;  /* 0x0052a40001167983 */ /* 0x001ea80000300800 */
[----:B--2---:R0:W-:Y:S04]  /*57660*/  STS.U8 [R3+UR4+0xc700], R22 ;  /* 0x00c7001603007988 */ /* 0x0041e80008000004 */
[----:B0-----:R-:W2:Y:S04]  /*57670*/  LDL.LU R22, [R1+0x52a0] ;  /* 0x0052a00001167983 */ /* 0x001ea80000300800 */
[----:B--2---:R0:W-:Y:S04]  /*57680*/  STS.U8 [R3+UR4+0xc740], R22 ;  /* 0x00c7401603007988 */ /* 0x0041e80008000004 */
[----:B----4-:R1:W-:Y:S04]  /*57690*/  STS.U8 [R3+UR4+0xc780], R14 ;  /* 0x00c7800e03007988 */ /* 0x0103e80008000004 */
[----:B0-----:R-:W2:Y:S04]  /*576a0*/  LDL.LU R22, [R1+0x529c] ;  /* 0x00529c0001167983 */ /* 0x001ea80000300800 */
[----:B-1----:R-:W4:Y:S04]  /*576b0*/  LDL.LU R14, [R1+0x1f7c] ;  /* 0x001f7c00010e7983 */ /* 0x002f280000300800 */
[----:B----4-:R0:W-:Y:S04]  /*576c0*/  STL [R1+0x5290], R14 ;  /* 0x0052900e01007387 */ /* 0x0101e80000100800 */
[----:B0-----:R-:W4:Y:S04]  /*576d0*/  LDL.LU R14, [R1+0x1f80] ;  /* 0x001f8000010e7983 */ /* 0x001f280000300800 */
[----:B----4-:R0:W-:Y:S04]  /*576e0*/  STL [R1+0x5294], R14 ;  /* 0x0052940e01007387 */ /* 0x0101e80000100800 */
        /* <DEDUP_REMOVED lines=17> */
[----:B----4-:R0:W-:Y:S04]  /*57800*/  STL [R1+0x5298], R14 ;  /* 0x0052980e01007387 */ /* 0x0101e80000100800 */
        /* <DEDUP_REMOVED lines=13> */
[----:B------:R-:W4:Y:S04]  /*578e0*/  LDL.LU R11, [R1+0x1e70] ;  /* 0x001e7000010b7983 */ /* 0x000f280000300800 */
        /* <DEDUP_REMOVED lines=9> */
[----:B0-----:R-:W4:Y:S04]  /*57980*/  LDL.LU R6, [R1+0x1d3c] ;  /* 0x001d3c0001067983 */ /* 0x001f280000300800 */
[----:B------:R-:W-:Y:S04]  /*57990*/  STS.U8 [R3+UR4+0xf7c0], R26 ;  /* 0x00f7c01a03007988 */ /* 0x000fe80008000004 */
[----:B-1----:R-:W4:Y:S04]  /*579a0*/  LDL.LU R5, [R1+0x1d38] ;  /* 0x001d380001057983 */ /* 0x002f280000300800 */
[----:B---3--:R0:W-:Y:S04]  /*579b0*/  STS.U8 [R3+UR4+0xf780], R28 ;  /* 0x00f7801c03007988 */ /* 0x0081e80008000004 */
[----:B------:R-:W3:Y:S01]  /*579c0*/  LDL.LU R4, [R1+0x1d34] ;  /* 0x001d340001047983 */ /* 0x000ee20000300800 */
[----:B--2---:R-:W-:-:S03]  /*579d0*/  LOP3.LUT R2, R22, 0x20, RZ, 0x3c, !PT ;  /* 0x0000002016027812 */ /* 0x004fc600078e3cff */
[----:B0-----:R-:W2:Y:S04]  /*579e0*/  LDL.LU R3, [R1+0x1d30] ;  /* 0x001d300001037983 */ /* 0x001ea80000300800 */
        /* <DEDUP_REMOVED lines=8> */
[----:B0-----:R-:W2:Y:S04]  /*57a70*/  LDL.LU R0, [R1+0x1bfc] ;  /* 0x001bfc0001007983 */ /* 0x001ea80000300800 */
[----:B----4-:R0:W-:Y:S04]  /*57a80*/  STS.U8 [R2+UR4+0x840], R14 ;  /* 0x0008400e02007988 */ /* 0x0101e80008000004 */
[----:B0-----:R-:W4:Y:S04]  /*57a90*/  LDL.LU R14, [R1+0x5298] ;  /* 0x00529800010e7983 */ /* 0x001f280000300800 */
[----:B----4-:R0:W-:Y:S04]  /*57aa0*/  STS.U8 [R2+UR4+0x880], R14 ;  /* 0x0008800e02007988 */ /* 0x0101e80008000004 */
[----:B0-----:R-:W4:Y:S04]  /*57ab0*/  LDL.LU R14, [R1+0x5294] ;  /* 0x00529400010e7983 */ /* 0x001f280000300800 */
[----:B----4-:R0:W-:Y:S04]  /*57ac0*/  STS.U8 [R2+UR4+0x8c0], R14 ;  /* 0x0008c00e02007988 */ /* 0x0101e80008000004 */
[----:B0-----:R-:W4:Y:S04]  /*57ad0*/  LDL.LU R14, [R1+0x5290] ;  /* 0x00529000010e7983 */ /* 0x001f280000300800 */
[----:B----4-:R0:W-:Y:S04]  /*57ae0*/  STS.U8 [R2+UR4+0x900], R14 ;  /* 0x0009000e02007988 */ /* 0x0101e80008000004 */
[----:B0-----:R-:W4:Y:S04]  /*57af0*/  LDL.LU R14, [R1+0x1b0c] ;  /* 0x001b0c00010e7983 */ /* 0x001f280000300800 */
        /* <DEDUP_REMOVED lines=34> */
[----:B------:R0:W-:Y:S04]  /*57d20*/  STS.U8 [R2+UR4+0x2900], R6 ;  /* 0x0029000602007988 */ /* 0x0001e80008000004 */
[----:B------:R0:W-:Y:S04]  /*57d30*/  STS.U8 [R2+UR4+0x2940], R5 ;  /* 0x0029400502007988 */ /* 0x0001e80008000004 */
[----:B---3--:R3:W-:Y:S04]  /*57d40*/  STS.U8 [R2+UR4+0x2980], R4 ;  /* 0x0029800402007988 */ /* 0x0087e80008000004 */
[----:B--2---:R2:W-:Y:S04]  /*57d50*/  STS.U8 [R2+UR4+0x29c0], R3 ;  /* 0x0029c00302007988 */ /* 0x0045e80008000004 */
[----:B0-----:R-:W4:Y:S04]  /*57d60*/  LDL.LU R8, [R1+0x1914] ;  /* 0x0019140001087983 */ /* 0x001f280000300800 */
[----:B-1----:R-:W4:Y:S04]  /*57d70*/  LDL.LU R7, [R1+0x1910] ;  /* 0x0019100001077983 */ /* 0x002f280000300800 */
[----:B------:R-:W4:Y:S04]  /*57d80*/  LDL.LU R6, [R1+0x190c] ;  /* 0x00190c0001067983 */ /* 0x000f280000300800 */
[----:B------:R-:W4:Y:S04]  /*57d90*/  LDL.LU R5, [R1+0x1908] ;  /* 0x0019080001057983 */ /* 0x000f280000300800 */
[----:B---3--:R-:W3:Y:S04]  /*57da0*/  LDL.LU R4, [R1+0x1904] ;  /* 0x0019040001047983 */ /* 0x008ee80000300800 */
[----:B------:R0:W-:Y:S04]  /*57db0*/  STS.U8 [R2+UR4+0x3840], R16 ;  /* 0x0038401002007988 */ /* 0x0001e80008000004 */
[----:B--2---:R-:W2:Y:S04]  /*57dc0*/  LDL.LU R3, [R1+0x1900] ;  /* 0x0019000001037983 */ /* 0x004ea80000300800 */
        /* <DEDUP_REMOVED lines=11> */
[----:B------:R-:W2:Y:S04]  /*57e80*/  LDL.LU R26, [R1+0x1428] ;  /* 0x00142800011a7983 */ /* 0x000ea80000300800 */
[----:B------:R1:W-:Y:S04]  /*57e90*/  STS.U8 [R2+UR4+0x3980], R0 ;  /* 0x0039800002007988 */ /* 0x0003e80008000004 */
[----:B0-----:R-:W2:Y:S04]  /*57ea0*/  LDL.LU R28, [R1+0x1424] ;  /* 0x00142400011c7983 */ /* 0x001ea80000300800 */
[----:B-1----:R-:W2:Y:S04]  /*57eb0*/  LDL.LU R0, [R1+0x1420] ;  /* 0x0014200001007983 */ /* 0x002ea80000300800 */
        /* <DEDUP_REMOVED lines=102> */
[----:B0-----:R-:W2:Y:S04]  /*58520*/  LDL.LU R0, [R1+0x314] ;  /* 0x0003140001007983 */ /* 0x001ea80000300800 */
[----:B--2---:R0:W-:Y:S04]  /*58530*/  STL [R1+0x526c], R0 ;  /* 0x00526c0001007387 */ /* 0x0041e80000100800 */
[----:B0-----:R-:W2:Y:S04]  /*58540*/  LDL.LU R0, [R1+0x318] ;  /* 0x0003180001007983 */ /* 0x001ea80000300800 */
[----:B--2---:R0:W-:Y:S04]  /*58550*/  STL [R1+0x5270], R0 ;  /* 0x0052700001007387 */ /* 0x0041e80000100800 */
[----:B0-----:R-:W2:Y:S04]  /*58560*/  LDL.LU R0, [R1+0x41c] ;  /* 0x00041c0001007983 */ /* 0x001ea80000300800 */
[----:B--2---:R0:W-:Y:S04]  /*58570*/  STL [R1+0x5274], R0 ;  /* 0x0052740001007387 */ /* 0x0041e80000100800 */
[----:B0-----:R-:W2:Y:S04]  /*58580*/  LDL.LU R0, [R1+0x420] ;  /* 0x0004200001007983 */ /* 0x001ea80000300800 */
[----:B------:R-:W3:Y:S04]  /*58590*/  LDL.LU R14, [R1+0x310] ;  /* 0x00031000010e7983 */ /* 0x000ee80000300800 */
[----:B------:R-:W4:Y:S04]  /*585a0*/  LDL.LU R15, [R1+0x30c] ;  /* 0x00030c00010f7983 */ /* 0x000f280000300800 */
        /* <DEDUP_REMOVED lines=25> */
[----:B--2---:R0:W-:Y:S04]  /*58740*/  STS.U8 [R2+UR4+0xb9c0], R0 ;  /* 0x00b9c00002007988 */ /* 0x0041e80008000004 */
[----:B0-----:R-:W2:Y:S04]  /*58750*/  LDL.LU R0, [R1+0x5274] ;  /* 0x0052740001007983 */ /* 0x001ea80000300800 */
[----:B--2---:R0:W-:Y:S04]  /*58760*/  STS.U8 [R2+UR4+0xb980], R0 ;  /* 0x00b9800002007988 */ /* 0x0041e80008000004 */
[----:B0-----:R-:W2:Y:S04]  /*58770*/  LDL.LU R0, [R1+0x5270] ;  /* 0x0052700001007983 */ /* 0x001ea80000300800 */
[----:B--2---:R0:W-:Y:S04]  /*58780*/  STS.U8 [R2+UR4+0xc800], R0 ;  /* 0x00c8000002007988 */ /* 0x0041e80008000004 */
[----:B0-----:R-:W2:Y:S04]  /*58790*/  LDL.LU R0, [R1+0x526c] ;  /* 0x00526c0001007983 */ /* 0x001ea80000300800 */
[----:B--2---:R0:W-:Y:S04]  /*587a0*/  STS.U8 [R2+UR4+0xc840], R0 ;  /* 0x00c8400002007988 */ /* 0x0041e80008000004 */
        /* <DEDUP_REMOVED lines=28> */
[----:B0-----:R-:W3:Y:S04]  /*58970*/  LDL.LU R28, [R1] ;  /* 0x00000000011c7983 */ /* 0x001ee80000300800 */
[----:B------:R-:W4:Y:S04]  /*58980*/  LDL.LU R14, [R1+0x1f6c] ;  /* 0x001f6c00010e7983 */ /* 0x000f280000300800 */
[----:B--2---:R0:W-:Y:S02]  /*58990*/  STS.U8 [R2+UR4+0xf900], R0 ;  /* 0x00f9000002007988 */ /* 0x0041e40008000004 */
[----:B0-----:R-:W0:Y:S02]  /*589a0*/  S2R R0, SR_TID.X ;  /* 0x0000000000007919 */ /* 0x001e240000002100 */
[----:B----4-:R1:W-:Y:S04]  /*589b0*/  STL [R1+0x5260], R14 ;  /* 0x0052600e01007387 */ /* 0x0103e80000100800 */
[----:B------:R-:W2:Y:S04]  /*589c0*/  LDL.LU R15, [R1+0x1f68] ;  /* 0x001f6800010f7983 */ /* 0x000ea80000300800 */
[----:B------:R-:W4:Y:S04]  /*589d0*/  LDL.LU R29, [R1+0x1f64] ;  /* 0x001f6400011d7983 */ /* 0x000f280000300800 */
        /* <DEDUP_REMOVED lines=14> */
[----:B------:R-:W2:Y:S01]  /*58ac0*/  LDL.LU R5, [R1+0x1d28] ;  /* 0x001d280001057983 */ /* 0x000ea20000300800 */
[----:B0-----:R-:W-:-:S03]  /*58ad0*/  LOP3.LUT R2, R0, 0x3f, RZ, 0xc0, !PT ;  /* 0x0000003f00027812 */ /* 0x001fc600078ec0ff */
[----:B------:R-:W2:Y:S04]  /*58ae0*/  LDL.LU R4, [R1+0x1d24] ;  /* 0x001d240001047983 */ /* 0x000ea80000300800 */
[----:B------:R-:W2:Y:S04]  /*58af0*/  LDL.LU R3, [R1+0x1d20] ;  /* 0x001d200001037983 */ /* 0x000ea80000300800 */
[----:B------:R-:W2:Y:S04]  /*58b00*/  LDL.LU R16, [R1+0x1d1c] ;  /* 0x001d1c0001107983 */ /* 0x000ea80000300800 */
[----:B------:R-:W2:Y:S01]  /*58b10*/  LDL.LU R18, [R1+0x1d18] ;  /* 0x001d180001127983 */ /* 0x000ea20000300800 */
[----:B-1----:R-:W-:-:S03]  /*58b20*/  LOP3.LUT R14, R2, 0x20, RZ, 0x3c, !PT ;  /* 0x00000020020e7812 */ /* 0x002fc600078e3cff */
[----:B------:R-:W2:Y:S04]  /*58b30*/  LDL.LU R20, [R1+0x1d14] ;  /* 0x001d140001147983 */ /* 0x000ea80000300800 */
[----:B------:R-:W2:Y:S04]  /*58b40*/  LDL.LU R22, [R1+0x1d10] ;  /* 0x001d100001167983 */ /* 0x000ea80000300800 */
[----:B------:R-:W2:Y:S04]  /*58b50*/  LDL.LU R24, [R1+0x1bf8] ;  /* 0x001bf80001187983 */ /* 0x000ea80000300800 */
[----:B------:R-:W2:Y:S04]  /*58b60*/  LDL.LU R26, [R1+0x1bf4] ;  /* 0x001bf400011a7983 */ /* 0x000ea80000300800 */
[----:B------:R-:W2:Y:S04]  /*58b70*/  LDL.LU R0, [R1+0x1bf0] ;  /* 0x001bf00001007983 */ /* 0x000ea80000300800 */
[----:B---3--:R0:W-:Y:S04]  /*58b80*/  STS.U8 [R14+UR4+0xf9c0], R28 ;  /* 0x00f9c01c0e007988 */ /* 0x0081e80008000004 */
[----:B0-----:R-:W3:Y:S04]  /*58b90*/  LDL.LU R28, [R1+0x5264] ;  /* 0x00526400011c7983 */ /* 0x001ee80000300800 */
[----:B---3--:R0:W-:Y:S04]  /*58ba0*/  STS.U8 [R14+UR4+0xf980], R28 ;  /* 0x00f9801c0e007988 */ /* 0x0081e80008000004 */
[----:B0-----:R-:W3:Y:S04]  /*58bb0*/  LDL.LU R14, [R1+0x5260] ;  /* 0x00526000010e7983 */ /* 0x001ee80000300800 */
[----:B------:R0:W-:Y:S04]  /*58bc0*/  STL [R1+0x5188], R28 ;  /* 0x0051881c01007387 */ /* 0x0001e80000100800 */
[----:B0-----:R-:W2:Y:S04]  /*58bd0*/  LDL.LU R28, [R1+0x1be0] ;  /* 0x001be000011c7983 */ /* 0x001ea80000300800 */
[----:B--2---:R0:W-:Y:S04]  /*58be0*/  STL [R1+0x5254], R28 ;  /* 0x0052541c01007387 */ /* 0x0041e80000100800 */
[----:B0-----:R-:W2:Y:S04]  /*58bf0*/  LDL.LU R28, [R1+0x1be4] ;  /* 0x001be400011c7983 */ /* 0x001ea80000300800 */
[----:B--2---:R0:W-:Y:S04]  /*58c00*/  STL [R1+0x5258], R28 ;  /* 0x0052581c01007387 */ /* 0x0041e80000100800 */
[----:B0-----:R-:W2:Y:S01]  /*58c10*/  LDL.LU R28, [R1+0x1be8] ;  /* 0x001be800011c7983 */ /* 0x001ea20000300800 */
[----:B------:R-:W-:-:S05]  /*58c20*/  LOP3.LUT R2, R2, 0x28, RZ, 0x3c, !PT ;  /* 0x0000002802027812 */ /* 0x000fca00078e3cff */
[----:B---3--:R-:W-:Y:S04]  /*58c30*/  STS.U8 [R2+UR4+0xa00], R14 ;  /* 0x000a000e02007988 */ /* 0x008fe80008000004 */
[----:B------:R-:W-:Y:S04]  /*58c40*/  STS.U8 [R2+UR4+0xa40], R15 ;  /* 0x000a400f02007988 */ /* 0x000fe80008000004 */
        /* <DEDUP_REMOVED lines=50> */
[----:B0-----:R-:W3:Y:S04]  /*58f70*/  LDL.LU R22, [R1+0x18e0] ;  /* 0x0018e00001167983 */ /* 0x001ee80000300800 */
[----:B-1----:R-:W3:Y:S04]  /*58f80*/  LDL.LU R24, [R1+0x18dc] ;  /* 0x0018dc0001187983 */ /* 0x002ee80000300800 */
        /* <DEDUP_REMOVED lines=137> */
[----:B0-----:R-:W3:Y:S04]  /*59820*/  LDL.LU R0, [R1+0xdc] ;  /* 0x0000dc0001007983 */ /* 0x001ee80000300800 */
[----:B--2---:R0:W-:Y:S04]  /*59830*/  STS.U8 [R2+UR4+0xba00], R4 ;  /* 0x00ba000402007988 */ /* 0x0041e80008000004 */
[----:B0-----:R-:W2:Y:S04]  /*59840*/  LDL.LU R4, [R1+0x5244] ;  /* 0x0052440001047983 */ /* 0x001ea80000300800 */
[----:B--2---:R0:W-:Y:S04]  /*59850*/  STS.U8 [R2+UR4+0xbac0], R4 ;  /* 0x00bac00402007988 */ /* 0x0041e80008000004 */
[----:B0-----:R-:W2:Y:S04]  /*59860*/  LDL.LU R4, [R1+0x5240] ;  /* 0x0052400001047983 */ /* 0x001ea80000300800 */
[----:B--2---:R0:W-:Y:S04]  /*59870*/  STS.U8 [R2+UR4+0xba80], R4 ;  /* 0x00ba800402007988 */ /* 0x0041e80008000004 */
[----:B0-----:R-:W2:Y:S04]  /*59880*/  LDL.LU R4, [R1+0x523c] ;  /* 0x00523c0001047983 */ /* 0x001ea80000300800 */
[----:B--2---:R0:W-:Y:S04]  /*59890*/  STS.U8 [R2+UR4+0xbb40], R4 ;  /* 0x00bb400402007988 */ /* 0x0041e80008000004 */
[----:B---3--:R1:W-:Y:S04]  /*598a0*/  STS.U8 [R2+UR4+0xbb00], R3 ;  /* 0x00bb000302007988 */ /* 0x0083e80008000004 */
[----:B----4-:R2:W-:Y:S04]  /*598b0*/  STS.U8 [R2+UR4+0xbbc0], R16 ;  /* 0x00bbc01002007988 */ /* 0x0105e80008000004 */
[----:B------:R3:W-:Y:S04]  /*598c0*/  STS.U8 [R2+UR4+0xbb80], R18 ;  /* 0x00bb801202007988 */ /* 0x0007e80008000004 */
[----:B------:R4:W-:Y:S04]  /*598d0*/  STS.U8 [R2+UR4+0xca00], R20 ;  /* 0x00ca001402007988 */ /* 0x0009e80008000004 */
[----:B------:R2:W-:Y:S04]  /*598e0*/  STS.U8 [R2+UR4+0xca40], R22 ;  /* 0x00ca401602007988 */ /* 0x0005e80008000004 */
[----:B0-----:R-:W4:Y:S04]  /*598f0*/  LDL.LU R4, [R1+0x5238] ;  /* 0x0052380001047983 */ /* 0x001f280000300800 */
[----:B-1----:R-:W4:Y:S04]  /*59900*/  LDL.LU R3, [R1+0x5234] ;  /* 0x0052340001037983 */ /* 0x002f280000300800 */
[----:B--2---:R-:W2:Y:S04]  /*59910*/  LDL.LU R16, [R1+0x5230] ;  /* 0x0052300001107983 */ /* 0x004ea80000300800 */
[----:B---3--:R-:W3:Y:S04]  /*59920*/  LDL.LU R18, [R1+0x522c] ;  /* 0x00522c0001127983 */ /* 0x008ee80000300800 */
[----:B----4-:R-:W4:Y:S04]  /*59930*/  LDL.LU R20, [R1+0x5228] ;  /* 0x0052280001147983 */ /* 0x010f280000300800 */
[----:B------:R-:W2:Y:S04]  /*59940*/  LDL.LU R22, [R1+0x5224] ;  /* 0x0052240001167983 */ /* 0x000ea80000300800 */
[----:B------:R0:W-:Y:S04]  /*59950*/  STS.U8 [R2+UR4+0xca80], R24 ;  /* 0x00ca801802007988 */ /* 0x0001e80008000004 */
[----:B------:R1:W-:Y:S04]  /*59960*/  STS.U8 [R2+UR4+0xcac0], R26 ;  /* 0x00cac01a02007988 */ /* 0x0003e80008000004 */
[----:B------:R1:W-:Y:S04]  /*59970*/  STS.U8 [R2+UR4+0xcb00], R28 ;  /* 0x00cb001c02007988 */ /* 0x0003e80008000004 */
[----:B0-----:R-:W2:Y:S04]  /*59980*/  LDL.LU R24, [R1+0x5220] ;  /* 0x0052200001187983 */ /* 0x001ea80000300800 */
[----:B-1----:R-:W2:Y:S04]  /*59990*/  LDL.LU R26, [R1+0x521c] ;  /* 0x00521c00011a7983 */ /* 0x002ea80000300800 */
[----:B------:R-:W2:Y:S04]  /*599a0*/  LDL.LU R28, [R1+0x1f30] ;  /* 0x001f3000011c7983 */ /* 0x000ea80000300800 */
        /* <DEDUP_REMOVED lines=18> */
[----:B------:R0:W-:Y:S02]  /*59ad0*/  STS.U8 [R2+UR4+0xebc0], R0 ;  /* 0x00ebc00002007988 */ /* 0x0001e40008000004 */
[----:B0-----:R-:W0:Y:S02]  /*59ae0*/  S2R R0, SR_TID.X ;  /* 0x0000000000007919 */ /* 0x001e240000002100 */
[----:B0-----:R-:W-:Y:S01]  /*59af0*/  LOP3.LUT R13, R0, 0x3f, RZ, 0xc0, !PT ;  /* 0x0000003f000d7812 */ /* 0x001fe200078ec0ff */
[----:B--2---:R0:W-:Y:S04]  /*59b00*/  STL [R1+0x5218], R28 ;  /* 0x0052181c01007387 */ /* 0x0041e80000100800 */
        /* <DEDUP_REMOVED lines=19> */
[----:B------:R-:W2:Y:S04]  /*59c40*/  LDL.LU R0, [R1+0x1bd0] ;  /* 0x001bd00001007983 */ /* 0x000ea80000300800 */
[----:B------:R-:W-:Y:S04]  /*59c50*/  STS.U8 [R28+UR4+0xfa40], R26 ;  /* 0x00fa401a1c007988 */ /* 0x000fe80008000004 */
[----:B------:R0:W-:Y:S04]  /*59c60*/  STL [R1+0x518c], R26 ;  /* 0x00518c1a01007387 */ /* 0x0001e80000100800 */
[----:B------:R-:W-:Y:S04]  /*59c70*/  STS.U8 [R28+UR4+0xfa00], R24 ;  /* 0x00fa00181c007988 */ /* 0x000fe80008000004 */
[----:B------:R-:W-:Y:S04]  /*59c80*/  STS.U8 [R28+UR4+0xfac0], R22 ;  /* 0x00fac0161c007988 */ /* 0x000fe80008000004 */
[----:B----4-:R-:W-:Y:S04]  /*59c90*/  STS.U8 [R28+UR4+0xfa80], R20 ;  /* 0x00fa80141c007988 */ /* 0x010fe80008000004 */
[----:B0-----:R-:W4:Y:S04]  /*59ca0*/  LDL.LU R26, [R1+0x1f34] ;  /* 0x001f3400011a7983 */ /* 0x001f280000300800 */
[----:B------:R0:W-:Y:S04]  /*59cb0*/  STL [R1+0x5190], R24 ;  /* 0x0051901801007387 */ /* 0x0001e80000100800 */
[----:B---3--:R-:W-:Y:S04]  /*59cc0*/  STS.U8 [R28+UR4+0xfb40], R18 ;  /* 0x00fb40121c007988 */ /* 0x008fe80008000004 */
[----:B------:R-:W-:Y:S04]  /*59cd0*/  STS.U8 [R28+UR4+0xfb00], R16 ;  /* 0x00fb00101c007988 */ /* 0x000fe80008000004 */
[----:B0-----:R-:W3:Y:S04]  /*59ce0*/  LDL.LU R24, [R1+0x1f38] ;  /* 0x001f380001187983 */ /* 0x001ee80000300800 */
[----:B------:R0:W-:Y:S04]  /*59cf0*/  STL [R1+0x5194], R22 ;  /* 0x0051941601007387 */ /* 0x0001e80000100800 */
[----:B------:R-:W-:Y:S04]  /*59d00*/  STS.U8 [R28+UR4+0xfbc0], R3 ;  /* 0x00fbc0031c007988 */ /* 0x000fe80008000004 */
[----:B------:R-:W-:Y:S04]  /*59d10*/  STS.U8 [R28+UR4+0xfb80], R4 ;  /* 0x00fb80041c007988 */ /* 0x000fe80008000004 */
        /* <DEDUP_REMOVED lines=9> */
[----:B------:R-:W2:Y:S04]  /*59db0*/  LDL.LU R28, [R1+0x5218] ;  /* 0x00521800011c7983 */ /* 0x000ea80000300800 */
[----:B------:R-:W2:Y:S04]  /*59dc0*/  LDL.LU R4, [R1+0x1bc0] ;  /* 0x001bc00001047983 */ /* 0x000ea80000300800 */
[----:B--2---:R0:W-:Y:S04]  /*59dd0*/  STL [R1+0x520c], R4 ;  /* 0x00520c0401007387 */ /* 0x0041e80000100800 */
[----:B0-----:R-:W2:Y:S04]  /*59de0*/  LDL.LU R4, [R1+0x1bc4] ;  /* 0x001bc40001047983 */ /* 0x001ea80000300800 */
[----:B--2---:R0:W-:Y:S04]  /*59df0*/  STL [R1+0x5210], R4 ;  /* 0x0052100401007387 */ /* 0x0041e80000100800 */
[----:B0-----:R-:W2:Y:S01]  /*59e00*/  LDL.LU R4, [R1+0x1bc8] ;  /* 0x001bc80001047983 */ /* 0x001ea20000300800 */
[----:B------:R-:W-:-:S05]  /*59e10*/  LOP3.LUT R13, R13, 0x30, RZ, 0x3c, !PT ;  /* 0x000000300d0d7812 */ /* 0x000fca00078e3cff */
[----:B------:R-:W-:Y:S04]  /*59e20*/  STS.U8 [R13+UR4+0xc00], R3 ;  /* 0x000c00030d007988 */ /* 0x000fe80008000004 */
[----:B------:R-:W-:Y:S04]  /*59e30*/  STS.U8 [R13+UR4+0xc40], R16 ;  /* 0x000c40100d007988 */ /* 0x000fe80008000004 */
[----:B------:R-:W-:Y:S04]  /*59e40*/  STS.U8 [R13+UR4+0xc80], R18 ;  /* 0x000c80120d007988 */ /* 0x000fe80008000004 */
[----:B------:R-:W-:Y:S04]  /*59e50*/  STS.U8 [R13+UR4+0xcc0], R20 ;  /* 0x000cc0140d007988 */ /* 0x000fe80008000004 */
[----:B------:R-:W-:Y:S04]  /*59e60*/  STS.U8 [R13+UR4+0xd00], R22 ;  /* 0x000d00160d007988 */ /* 0x000fe80008000004 */
[----:B---3--:R-:W-:Y:S04]  /*59e70*/  STS.U8 [R13+UR4+0xd40], R24 ;  /* 0x000d40180d007988 */ /* 0x008fe80008000004 */
[----:B----4-:R-:W-:Y:S04]  /*59e80*/  STS.U8 [R13+UR4+0xd80], R26 ;  /* 0x000d801a0d007988 */ /* 0x010fe80008000004 */
        /* <DEDUP_REMOVED lines=208> */
[----:B------:R-:W3:Y:S04]  /*5ab90*/  LDL.LU R5, [R1+0x51d0] ;  /* 0x0051d00001057983 */ /* 0x000ee80000300800 */
        /* <DEDUP_REMOVED lines=18> */
[----:B------:R1:W-:Y:S04]  /*5acc0*/  STS.U8 [R13+UR4+0xedc0], R0 ;  /* 0x00edc0000d007988 */ /* 0x0003e80008000004 */
[----:B0-----:R-:W4:Y:S04]  /*5acd0*/  LDL.LU R17, [R1+0x1f2c] ;  /* 0x001f2c0001117983 */ /* 0x001f280000300800 */
[----:B-1----:R-:W4:Y:S01]  /*5ace0*/  LDL.LU R0, [R1+0x1f28] ;  /* 0x001f280001007983 */ /* 0x002f220000300800 */
[----:B------:R-:W-:-:S03]  /*5acf0*/  LOP3.LUT R2, R2, 0x3f, RZ, 0xc0, !PT ;  /* 0x0000003f02027812 */ /* 0x000fc600078ec0ff */
[----:B--2---:R-:W-:Y:S04]  /*5ad00*/  STL [R1+0x51a8], R6 ;  /* 0x0051a80601007387 */ /* 0x004fe80000100800 */
[----:B---3--:R-:W-:Y:S04]  /*5ad10*/  STS.U8 [R13+UR4+0xfc40], R5 ;  /* 0x00fc40050d007988 */ /* 0x008fe80008000004 */
[----:B------:R-:W-:Y:S04]  /*5ad20*/  STS.U8 [R13+UR4+0xfc00], R6 ;  /* 0x00fc00060d007988 */ /* 0x000fe80008000004 */
[----:B------:R-:W-:Y:S04]  /*5ad30*/  STL [R1+0x51ac], R7 ;  /* 0x0051ac0701007387 */ /* 0x000fe80000100800 */
[----:B------:R-:W-:Y:S04]  /*5ad40*/  STS.U8 [R13+UR4+0xfcc0], R7 ;  /* 0x00fcc0070d007988 */ /* 0x000fe80008000004 */
[----:B------:R-:W-:Y:S04]  /*5ad50*/  STL [R1+0x51b0], R8 ;  /* 0x0051b00801007387 */ /* 0x000fe80000100800 */
[----:B------:R0:W-:Y:S04]  /*5ad60*/  STS.U8 [R13+UR4+0xfc80], R8 ;  /* 0x00fc80080d007988 */ /* 0x0001e80008000004 */
[----:B----4-:R-:W-:Y:S04]  /*5ad70*/  STL [R1+0x51b4], R9 ;  /* 0x0051b40901007387 */ /* 0x010fe80000100800 */
[----:B0-----:R-:W2:Y:S04]  /*5ad80*/  LDL.LU R8, [R1+0x1f24] ;  /* 0x001f240001087983 */ /* 0x001ea80000300800 */
[----:B------:R-:W3:Y:S04]  /*5ad90*/  LDL.LU R7, [R1+0x1f20] ;  /* 0x001f200001077983 */ /* 0x000ee80000300800 */
        /* <DEDUP_REMOVED lines=15> */
[----:B------:R-:W2:Y:S04]  /*5ae90*/  LDL.LU R25, [R1+0x1ce4] ;  /* 0x001ce40001197983 */ /* 0x000ea80000300800 */
[----:B------:R-:W2:Y:S04]  /*5aea0*/  LDL.LU R23, [R1+0x1ce0] ;  /* 0x001ce00001177983 */ /* 0x000ea80000300800 */
[----:B------:R-:W2:Y:S01]  /*5aeb0*/  LDL.LU R21, [R1+0x1cdc] ;  /* 0x001cdc0001157983 */ /* 0x000ea20000300800 */
[----:B------:R-:W-:-:S03]  /*5aec0*/  LOP3.LUT R15, R2, 0x38, RZ, 0x3c, !PT ;  /* 0x00000038020f7812 */ /* 0x000fc600078e3cff */
[----:B------:R-:W2:Y:S01]  /*5aed0*/  LDL.LU R19, [R1+0x1cd8] ;  /* 0x001cd80001137983 */ /* 0x000ea20000300800 */
[----:B0-----:R-:W-:-:S03]  /*5aee0*/  LOP3.LUT R9, R2, 0x30, RZ, 0x3c, !PT ;  /* 0x0000003002097812 */ /* 0x001fc600078e3cff */
[----:B------:R-:W2:Y:S04]  /*5aef0*/  LDL.LU R13, [R1+0x1cd4] ;  /* 0x001cd400010d7983 */ /* 0x000ea80000300800 */
[----:B------:R-:W2:Y:S04]  /*5af00*/  LDL.LU R2, [R1+0x1c9c] ;  /* 0x001c9c0001027983 */ /* 0x000ea80000300800 */
[----:B------:R-:W-:Y:S04]  /*5af10*/  STL [R1+0x51b8], R10 ;  /* 0x0051b80a01007387 */ /* 0x000fe80000100800 */
[----:B------:R-:W-:Y:S04]  /*5af20*/  STS.U8 [R9+UR4+0xfd00], R10 ;  /* 0x00fd000a09007988 */ /* 0x000fe80008000004 */
[----:B------:R-:W-:Y:S04]  /*5af30*/  STS.U8 [R9+UR4+0xfdc0], R11 ;  /* 0x00fdc00b09007988 */ /* 0x000fe80008000004 */
[----:B------:R-:W-:Y:S04]  /*5af40*/  STL [R1+0x51bc], R11 ;  /* 0x0051bc0b01007387 */ /* 0x000fe80000100800 */
[----:B------:R-:W-:Y:S04]  /*5af50*/  STS.U8 [R9+UR4+0xfd80], R12 ;  /* 0x00fd800c09007988 */ /* 0x000fe80008000004 */
[----:B------:R-:W-:Y:S04]  /*5af60*/  STL [R1+0x51c0], R12 ;  /* 0x0051c00c01007387 */ /* 0x000fe80000100800 */
[----:B------:R0:W-:Y:S04]  /*5af70*/  STS.U8 [R15+UR4+0xe00], R17 ;  /* 0x000e00110f007988 */ /* 0x0001e80008000004 */
[----:B------:R1:W-:Y:S04]  /*5af80*/  STS.U8 [R15+UR4+0xe40], R0 ;  /* 0x000e40000f007988 */ /* 0x0003e80008000004 */
[----:B0-----:R-:W2:Y:S04]  /*5af90*/  LDL.LU R17, [R1+0x1bb8] ;  /* 0x001bb80001117983 */ /* 0x001ea80000300800 */
[----:B-1----:R-:W2:Y:S04]  /*5afa0*/  LDL.LU R0, [R1+0x1bb4] ;  /* 0x001bb40001007983 */ /* 0x002ea80000300800 */
[----:B------:R-:W2:Y:S04]  /*5afb0*/  LDL.LU R12, [R1+0x1bac] ;  /* 0x001bac00010c7983 */ /* 0x000ea80000300800 */
[----:B--2---:R0:W-:Y:S04]  /*5afc0*/  STL [R1+0x51cc], R12 ;  /* 0x0051cc0c01007387 */ /* 0x0041e80000100800 */
[----:B0-----:R-:W2:Y:S04]  /*5afd0*/  LDL.LU R12, [R1+0x1bb0] ;  /* 0x001bb000010c7983 */ /* 0x001ea80000300800 */
[----:B------:R-:W-:Y:S04]  /*5afe0*/  STS.U8 [R15+UR4+0xe80], R8 ;  /* 0x000e80080f007988 */ /* 0x000fe80008000004 */
        /* <DEDUP_REMOVED lines=19> */
[----:B------:R-:W3:Y:S04]  /*5b120*/  LDL.LU R11, [R1+0x1ba8] ;  /* 0x001ba800010b7983 */ /* 0x000ee80000300800 */
[----:B------:R0:W-:Y:S04]  /*5b130*/  STS.U8 [R15+UR4+0x2f80], R13 ;  /* 0x002f800d0f007988 */ /* 0x0001e80008000004 */
[----:B------:R-:W4:Y:S04]  /*5b140*/  LDL.LU R10, [R1+0x1ba4] ;  /* 0x001ba400010a7983 */ /* 0x000f280000300800 */
[----:B------:R1:W-:Y:S04]  /*5b150*/  STS.U8 [R15+UR4+0x2fc0], R2 ;  /* 0x002fc0020f007988 */ /* 0x0003e80008000004 */
[----:B0-----:R-:W3:Y:S04]  /*5b160*/  LDL.LU R13, [R1+0x1ba0] ;  /* 0x001ba000010d7983 */ /* 0x001ee80000300800 */
[----:B-1----:R-:W3:Y:S04]  /*5b170*/  LDL.LU R2, [R1+0x1b9c] ;  /* 0x001b9c0001027983 */ /* 0x002ee80000300800 */
        /* <DEDUP_REMOVED lines=27> */
[----:B--2---:R-:W-:Y:S04]  /*5b330*/  STS.U8 [R15+UR4+0x3e80], R12 ;  /* 0x003e800c0f007988 */ /* 0x004fe80008000004 */
[----:B---3--:R-:W-:Y:S04]  /*5b340*/  STS.U8 [R15+UR4+0x3f40], R11 ;  /* 0x003f400b0f007988 */ /* 0x008fe80008000004 */
[----:B----4-:R-:W-:Y:S04]  /*5b350*/  STS.U8 [R15+UR4+0x3f00], R10 ;  /* 0x003f000a0f007988 */ /* 0x010fe80008000004 */
[----:B------:R0:W-:Y:S04]  /*5b360*/  STS.U8 [R15+UR4+0x3fc0], R13 ;  /* 0x003fc00d0f007988 */ /* 0x0001e80008000004 */
[----:B------:R1:W-:Y:S04]  /*5b370*/  STS.U8 [R15+UR4+0x3f80], R2 ;  /* 0x003f80020f007988 */ /* 0x0003e80008000004 */
[----:B0-----:R-:W2:Y:S04]  /*5b380*/  LDL.LU R13, [R1+0x14bc] ;  /* 0x0014bc00010d7983 */ /* 0x001ea80000300800 */
[----:B-1----:R-:W3:Y:S04]  /*5b390*/  LDL.LU R2, [R1+0x868] ;  /* 0x0008680001027983 */ /* 0x002ee80000300800 */
[----:B------:R-:W4:Y:S04]  /*5b3a0*/  LDL.LU R12, [R1+0x860] ;  /* 0x00086000010c7983 */ /* 0x000f280000300800 */
        /* <DEDUP_REMOVED lines=51> */
[----:B---3--:R1:W-:Y:S04]  /*5b6e0*/  STS.U8 [R15+UR4+0x7e40], R2 ;  /* 0x007e40020f007988 */ /* 0x0083e80008000004 */
[----:B0-----:R-:W3:Y:S04]  /*5b6f0*/  LDL.LU R13, [R1+0x4c8] ;  /* 0x0004c800010d7983 */ /* 0x001ee80000300800 */
[----:B-1----:R-:W2:Y:S04]  /*5b700*/  LDL.LU R2, [R1+0x4c4] ;  /* 0x0004c40001027983 */ /* 0x002ea80000300800 */
[----:B----4-:R0:W-:Y:S04]  /*5b710*/  STS.U8 [R15+UR4+0x7e00], R12 ;  /* 0x007e000c0f007988 */ /* 0x0101e80008000004 */
[----:B0-----:R-:W4:Y:S04]  /*5b720*/  LDL.LU R12, [R1+0x51c8] ;  /* 0x0051c800010c7983 */ /* 0x001f280000300800 */
[----:B----4-:R-:W-:Y:S04]  /*5b730*/  STS.U8 [R15+UR4+0x7ec0], R12 ;  /* 0x007ec00c0f007988 */ /* 0x010fe80008000004 */
[----:B------:R-:W-:Y:S04]  /*5b740*/  STS.U8 [R15+UR4+0x7e80], R11 ;  /* 0x007e800b0f007988 */ /* 0x000fe80008000004 */
[----:B------:R0:W-:Y:S04]  /*5b750*/  STS.U8 [R15+UR4+0x7f40], R17 ;  /* 0x007f40110f007988 */ /* 0x0001e80008000004 */
[----:B------:R1:W-:Y:S04]  /*5b760*/  STS.U8 [R15+UR4+0x7f00], R0 ;  /* 0x007f00000f007988 */ /* 0x0003e80008000004 */
[----:B0-----:R-:W4:Y:S04]  /*5b770*/  LDL.LU R17, [R1+0x4c0] ;  /* 0x0004c00001117983 */ /* 0x001f280000300800 */
[----:B-1----:R-:W4:Y:S04]  /*5b780*/  LDL.LU R0, [R1+0x4bc] ;  /* 0x0004bc0001007983 */ /* 0x002f280000300800 */
        /* <DEDUP_REMOVED lines=22> */
[----:B--2---:R-:W-:Y:S04]  /*5b8f0*/  STS.U8 [R15+UR4+0xaec0], R19 ;  /* 0x00aec0130f007988 */ /* 0x004fe80008000004 */
[----:B---3--:R-:W-:Y:S04]  /*5b900*/  STS.U8 [R15+UR4+0xaf00], R13 ;  /* 0x00af000d0f007988 */ /* 0x008fe80008000004 */
[----:B------:R-:W-:Y:S04]  /*5b910*/  STS.U8 [R15+UR4+0xaf40], R2 ;  /* 0x00af40020f007988 */ /* 0x000fe80008000004 */
[----:B----4-:R0:W-:Y:S04]  /*5b920*/  STL [R1+0x51c4], R12 ;  /* 0x0051c40c01007387 */ /* 0x0101e80000100800 */
        /* <DEDUP_REMOVED lines=82> */
[----:B0-----:R-:W2:Y:S04]  /*5be50*/  LDL.LU R17, [R1+0x5168] ;  /* 0x0051680001117983 */ /* 0x001ea80000300800 */
[----:B-1----:R-:W2:Y:S04]  /*5be60*/  LDL.LU R0, [R1+0x5164] ;  /* 0x0051640001007983 */ /* 0x002ea80000300800 */
[----:B------:R0:W-:Y:S04]  /*5be70*/  STS.U8 [R15+UR4+0xeec0], R5 ;  /* 0x00eec0050f007988 */ /* 0x0001e80008000004 */
[----:B------:R1:W-:Y:S04]  /*5be80*/  STS.U8 [R15+UR4+0xef00], R4 ;  /* 0x00ef00040f007988 */ /* 0x0003e80008000004 */
[----:B0-----:R-:W3:Y:S04]  /*5be90*/  LDL R5, [R1+0x4c1c] ;  /* 0x004c1c0001057983 */ /* 0x001ee80000100800 */
[----:B-1----:R-:W3:Y:S04]  /*5bea0*/  LDL R4, [R1+0x4c20] ;  /* 0x004c200001047983 */ /* 0x002ee80000100800 */
[----:B--2---:R-:W-:Y:S04]  /*5beb0*/  STS.U8 [R15+UR4+0xef40], R0 ;  /* 0x00ef40000f007988 */ /* 0x004fe80008000004 */
[----:B------:R0:W-:Y:S04]  /*5bec0*/  STS.U8 [R15+UR4+0xef80], R13 ;  /* 0x00ef800d0f007988 */ /* 0x0001e80008000004 */
[----:B0-----:R-:W2:Y:S04]  /*5bed0*/  LDL.LU R13, [R1+0x5160] ;  /* 0x00516000010d7983 */ /* 0x001ea80000300800 */
[----:B------:R0:W-:Y:S04]  /*5bee0*/  STS.U8 [R15+UR4+0xefc0], R2 ;  /* 0x00efc0020f007988 */ /* 0x0001e80008000004 */
[----:B0-----:R-:W3:Y:S04]  /*5bef0*/  LDL.LU R2, [R1+0x515c] ;  /* 0x00515c0001027983 */ /* 0x001ee80000300800 */
[----:B--2---:R-:W-:Y:S04]  /*5bf00*/  STS.U8 [R15+UR4+0xfe40], R13 ;  /* 0x00fe400d0f007988 */ /* 0x004fe80008000004 */
[----:B------:R-:W-:Y:S04]  /*5bf10*/  STS.U8 [R15+UR4+0xfe00], R17 ;  /* 0x00fe00110f007988 */ /* 0x000fe80008000004 */
[----:B------:R-:W-:Y:S04]  /*5bf20*/  STS.U8 [R15+UR4+0xfec0], R19 ;  /* 0x00fec0130f007988 */ /* 0x000fe80008000004 */
[----:B------:R-:W-:Y:S04]  /*5bf30*/  STS.U8 [R15+UR4+0xfe80], R21 ;  /* 0x00fe80150f007988 */ /* 0x000fe80008000004 */
[----:B------:R-:W-:Y:S04]  /*5bf40*/  STS.U8 [R15+UR4+0xff40], R23 ;  /* 0x00ff40170f007988 */ /* 0x000fe80008000004 */
[----:B------:R-:W-:Y:S04]  /*5bf50*/  STS.U8 [R15+UR4+0xff00], R25 ;  /* 0x00ff00190f007988 */ /* 0x000fe80008000004 */
[----:B------:R-:W-:Y:S04]  /*5bf60*/  STS.U8 [R15+UR4+0xffc0], R27 ;  /* 0x00ffc01b0f007988 */ /* 0x000fe80008000004 */
[----:B------:R0:W-:Y:S04]  /*5bf70*/  STS.U8 [R15+UR4+0xff80], R29 ;  /* 0x00ff801d0f007988 */ /* 0x0001e80008000004 */
[----:B0-----:R-:W2:Y:S02]  /*5bf80*/  LDL.LU R15, [R1+0x5158] ;  /* 0x00515800010f7983 */ /* 0x001ea40000300800 */
[----:B--2---:R-:W-:-:S05]  /*5bf90*/  PRMT R15, RZ, 0x7610, R15 ;  /* 0x00007610ff0f7816 */ /* 0x004fca000000000f */
[----:B------:R0:W-:Y:S04]  /*5bfa0*/  STL.S16 [R1+0x394], R15 ;  /* 0x0003940f01007387 */ /* 0x0001e80000100600 */
[----:B0-----:R-:W2:Y:S01]  /*5bfb0*/  LDL.LU R15, [R1+0x5154] ;  /* 0x00515400010f7983 */ /* 0x001ea20000300800 */
[C---:B------:R-:W-:Y:S02]  /*5bfc0*/  LOP3.LUT R0, R14.reuse, 0x40, RZ, 0xfc, !PT ;  /* 0x000000400e007812 */ /* 0x040fe400078efcff */
[CC--:B---3--:R-:W-:Y:S02]  /*5bfd0*/  ISETP.GE.AND P1, PT, R14.reuse, R2.reuse, PT ;  /* 0x000000020e00720c */ /* 0x0c8fe40003f26270 */
[-C--:B------:R-:W-:Y:S02]  /*5bfe0*/  ISETP.GE.AND P2, PT, R14, R2.reuse, PT ;  /* 0x000000020e00720c */ /* 0x080fe40003f46270 */
[----:B------:R-:W3:Y:S01]  /*5bff0*/  LDL.LU R14, [R1+0x5150] ;  /* 0x00515000010e7983 */ /* 0x000ee20000300800 */
[----:B------:R-:W-:-:S02]  /*5c000*/  ISETP.GE.AND P3, PT, R0, R2, PT ;  /* 0x000000020000720c */ /* 0x000fc40003f66270 */
[----:B------:R-:W-:Y:S02]  /*5c010*/  ISETP.GE.AND P0, PT, R0, R2, PT ;  /* 0x000000020000720c */ /* 0x000fe40003f06270 */
[----:B--2---:R-:W-:-:S05]  /*5c020*/  PRMT R15, RZ, 0x7610, R15 ;  /* 0x00007610ff0f7816 */ /* 0x004fca000000000f */
[----:B------:R0:W-:Y:S04]  /*5c030*/  STL.S16 [R1+0x390], R15 ;  /* 0x0003900f01007387 */ /* 0x0001e80000100600 */
[----:B0-----:R-:W2:Y:S04]  /*5c040*/  LDL.LU R15, [R1+0x514c] ;  /* 0x00514c00010f7983 */ /* 0x001ea80000300800 */
[----:B------:R-:W2:Y:S04]  /*5c050*/  LDL.LU R0, [R1+0x5148] ;  /* 0x0051480001007983 */ /* 0x000ea80000300800 */
[----:B------:R0:W-:Y:S04]  /*5c060*/  STL [R1+0x6d7c], R2 ;  /* 0x006d7c0201007387 */ /* 0x0001e80000100800 */
[----:B0-----:R-:W2:Y:S01]  /*5c070*/  LDL R2, [R1+0x394] ;  /* 0x0003940001027983 */ /* 0x001ea20000100800 */
[----:B------:R-:W-:Y:S06]  /*5c080*/  BAR.SYNC.DEFER_BLOCKING 0x0 ;  /* 0x0000000000007b1d */ /* 0x000fec0000010000 */
        /* <DEDUP_REMOVED lines=72> */
[----:B--2---:R-:W2:Y:S04]  /*5c510*/  @!P3 LDG.E.U8 R2, desc[UR38][R4.64] ;  /* 0x000000260402b981 */ /* 0x004ea8000c1e1100 */
        /* <DEDUP_REMOVED lines=121> */
[----:B0-----:R-:W2:Y:S04]  /*5ccb0*/  LDL R13, [R1+0x390] ;  /* 0x00039000010d7983 */ /* 0x001ea80000100800 */
[----:B------:R-:W-:Y:S04]  /*5ccc0*/  STL [R1+0x6a6c], R9 ;  /* 0x006a6c0901007387 */ /* 0x000fe80000100800 */
[----:B------:R-:W-:Y:S04]  /*5ccd0*/  STL [R1+0x6b94], R9 ;  /* 0x006b940901007387 */ /* 0x000fe80000100800 */
[----:B------:R-:W-:Y:S04]  /*5cce0*/  STL [R1+0x6a68], R7 ;  /* 0x006a680701007387 */ /* 0x000fe80000100800 */
[----:B------:R-:W-:Y:S04]  /*5ccf0*/  STL [R1+0x6b98], R7 ;  /* 0x006b980701007387 */ /* 0x000fe80000100800 */
[----:B------:R-:W-:Y:S04]  /*5cd00*/  STL [R1+0x6a64], R8 ;  /* 0x006a640801007387 */ /* 0x000fe80000100800 */
[----:B------:R-:W-:Y:S04]  /*5cd10*/  STL [R1+0x6a60], R6 ;  /* 0x006a600601007387 */ /* 0x000fe80000100800 */
[----:B------:R-:W-:Y:S04]  /*5cd20*/  STL [R1+0x6a5c], R15 ;  /* 0x006a5c0f01007387 */ /* 0x000fe80000100800 */
[----:B---3--:R-:W-:Y:S04]  /*5cd30*/  STL [R1+0x6a58], R14 ;  /* 0x006a580e01007387 */ /* 0x008fe80000100800 */
[----:B------:R-:W-:Y:S04]  /*5cd40*/  STL [R1+0x6a54], R11 ;  /* 0x006a540b01007387 */ /* 0x000fe80000100800 */
[----:B----4-:R-:W-:Y:S04]  /*5cd50*/  STL [R1+0x6a50], R10 ;  /* 0x006a500a01007387 */ /* 0x010fe80000100800 */
        /* <DEDUP_REMOVED lines=15> */
[----:B--2---:R0:W-:Y:S01]  /*5ce50*/  @!P3 STL [R1+0x394], R2 ;  /* 0x000394020100b387 */ /* 0x0041e20000100800 */
[----:B------:R-:W-:Y:S01]  /*5ce60*/  PRMT R3, RZ, 0x7610, R3 ;  /* 0x00007610ff037816 */ /* 0x000fe20000000003 */
[----:B------:R-:W1:Y:S02]  /*5ce70*/  S2R R12, SR_TID.X ;  /* 0x00000000000c7919 */ /* 0x000e640000002100 */
[----:B0-----:R-:W2:Y:S04]  /*5ce80*/  LDL.LU R2, [R1+0x6d7c] ;  /* 0x006d7c0001027983 */ /* 0x001ea80000300800 */
[----:B------:R-:W3:Y:S04]  /*5ce90*/  LDL R4, [R1+0x23e4] ;  /* 0x0023e40001047983 */ /* 0x000ee80000100800 */
[----:B------:R-:W3:Y:S01]  /*5cea0*/  LDL R5, [R1+0x43c0] ;  /* 0x0043c00001057983 */ /* 0x000ee20000100800 */
[----:B-1----:R-:W-:-:S04]  /*5ceb0*/  LOP3.LUT R7, R12, 0x3f, RZ, 0xc0, !PT ;  /* 0x0000003f0c077812 */ /* 0x002fc800078ec0ff */
[----:B------:R-:W-:Y:S02]  /*5cec0*/  LOP3.LUT R12, R7, 0x40, RZ, 0xfc, !PT ;  /* 0x00000040070c7812 */ /* 0x000fe400078efcff */
[----:B---3--:R-:W-:-:S04]  /*5ced0*/  @!P1 LOP3.LUT R5, R5, R4, RZ, 0x3c, !PT ;  /* 0x0000000405059212 */ /* 0x008fc800078e3cff */
[----:B------:R-:W-:-:S04]  /*5cee0*/  @!P1 LOP3.LUT R4, R5, R4, RZ, 0x3c, !PT ;  /* 0x0000000405049212 */ /* 0x000fc800078e3cff */
[----:B------:R-:W-:-:S05]  /*5cef0*/  @!P1 LOP3.LUT R5, R5, R4, RZ, 0x3c, !PT ;  /* 0x0000000405059212 */ /* 0x000fca00078e3cff */
[----:B------:R-:W3:Y:S04]  /*5cf00*/  @!P1 LDG.E.U8 R13, desc[UR38][R4.64] ;  /* 0x00000026040d9981 */ /* 0x000ee8000c1e1100 */
[----:B---3--:R0:W-:Y:S04]  /*5cf10*/  @!P1 STL [R1+0x390], R13 ;  /* 0x0003900d01009387 */ /* 0x0081e80000100800 */
[----:B0-----:R-:W3:Y:S04]  /*5cf20*/  LDL.LU R13, [R1+0x6d78] ;  /* 0x006d7800010d7983 */ /* 0x001ee80000300800 */
[----:B------:R-:W4:Y:S04]  /*5cf30*/  LDL R4, [R1+0x4b80] ;  /* 0x004b800001047983 */ /* 0x000f280000100800 */
[----:B------:R-:W4:Y:S02]  /*5cf40*/  LDL R5, [R1+0x4b98] ;  /* 0x004b980001057983 */ /* 0x000f240000100800 */
[----:B----4-:R-:W-:-:S04]  /*5cf50*/  @!P2 LOP3.LUT R5, R5, R4, RZ, 0x3c, !PT ;  /* 0x000000040505a212 */ /* 0x010fc800078e3cff */
[----:B------:R-:W-:-:S04]  /*5cf60*/  @!P2 LOP3.LUT R4, R5, R4, RZ, 0x3c, !PT ;  /* 0x000000040504a212 */ /* 0x000fc800078e3cff */
[----:B------:R-:W-:-:S05]  /*5cf70*/  @!P2 LOP3.LUT R5, R5, R4, RZ, 0x3c, !PT ;  /* 0x000000040505a212 */ /* 0x000fca00078e3cff */
[----:B------:R-:W4:Y:S04]  /*5cf80*/  @!P2 LDG.E.U8 R3, desc[UR38][R4.64] ;  /* 0x000000260403a981 */ /* 0x000f28000c1e1100 */
[----:B----4-:R0:W-:Y:S04]  /*5cf90*/  STL [R1+0x38c], R3 ;  /* 0x00038c0301007387 */ /* 0x0101e80000100800 */
[----:B0-----:R-:W4:Y:S04]  /*5cfa0*/  LDL.LU R3, [R1+0x6d74] ;  /* 0x006d740001037983 */ /* 0x001f280000300800 */
[----:B------:R-:W2:Y:S04]  /*5cfb0*/  LDL R4, [R1+0x4b74] ;  /* 0x004b740001047983 */ /* 0x000ea80000100800 */
[----:B------:R-:W2:Y:S01]  /*5cfc0*/  LDL R5, [R1+0x4b94] ;  /* 0x004b940001057983 */ /* 0x000ea20000100800 */
[----:B---3--:R-:W-:-:S02]  /*5cfd0*/  PRMT R13, RZ, 0x7610, R13 ;  /* 0x00007610ff0d7816 */ /* 0x008fc4000000000d */
[----:B--2---:R-:W-:-:S04]  /*5cfe0*/  @!P0 LOP3.LUT R5, R5, R4, RZ, 0x3c, !PT ;  /* 0x0000000405058212 */ /* 0x004fc800078e3cff */
[----:B------:R-:W-:-:S04]  /*5cff0*/  @!P0 LOP3.LUT R4, R5, R4, RZ, 0x3c, !PT ;  /* 0x0000000405048212 */ /* 0x000fc800078e3cff */
[----:B------:R-:W-:-:S05]  /*5d000*/  @!P0 LOP3.LUT R5, R5, R4, RZ, 0x3c, !PT ;  /* 0x0000000405058212 */ /* 0x000fca00078e3cff */
[----:B------:R-:W2:Y:S01]  /*5d010*/  @!P0 LDG.E.U8 R13, desc[UR38][R4.64] ;  /* 0x00000026040d8981 */ /* 0x000ea2000c1e1100 */
[----:B------:R-:W-:-:S03]  /*5d020*/  ISETP.GE.AND P3, PT, R12, R2, PT ;  /* 0x000000020c00720c */ /* 0x000fc60003f66270 */
[----:B--2---:R0:W-:Y:S04]  /*5d030*/  STL [R1+0x388], R13 ;  /* 0x0003880d01007387 */ /* 0x0041e80000100800 */
[----:B0-----:R-:W2:Y:S04]  /*5d040*/  LDL.LU R13, [R1+0x6d70] ;  /* 0x006d7000010d7983 */ /* 0x001ea80000300800 */
[----:B------:R-:W3:Y:S04]  /*5d050*/  LDL R4, [R1+0x4b68] ;  /* 0x004b680001047983 */ /* 0x000ee80000100800 */
[----:B------:R-:W3:Y:S01]  /*5d060*/  LDL R5, [R1+0x4b90] ;  /* 0x004b900001057983 */ /* 0x000ee20000100800 */
[----:B----4-:R-:W-:-:S02]  /*5d070*/  PRMT R3, RZ, 0x7610, R3 ;  /* 0x00007610ff037816 */ /* 0x010fc40000000003 */
[----:B---3--:R-:W-:-:S04]  /*5d080*/  @!P3 LOP3.LUT R5, R5, R4, RZ, 0x3c, !PT ;  /* 0x000000040505b212 */ /* 0x008fc800078e3cff */
[----:B------:R-:W-:-:S04]  /*5d090*/  @!P3 LOP3.LUT R4, R5, R4, RZ, 0x3c, !PT ;  /* 0x000000040504b212 */ /* 0x000fc800078e3cff */
[----:B------:R-:W-:-:S05]  /*5d0a0*/  @!P3 LOP3.LUT R5, R5, R4, RZ, 0x3c, !PT ;  /* 0x000000040505b212 */ /* 0x000fca00078e3cff */
[----:B------:R-:W3:Y:S01]  /*5d0b0*/  @!P3 LDG.E.U8 R3, desc[UR38][R4.64] ;  /* 0x000000260403b981 */ /* 0x000ee2000c1e1100 */
[----:B------:R-:W-:-:S03]  /*5d0c0*/  ISETP.GE.AND P1, PT, R12, R2, PT ;  /* 0x000000020c00720c */ /* 0x000fc60003f26270 */
[----:B---3--:R0:W-:Y:S04]  /*5d0d0*/  STL [R1+0x384], R3 ;  /* 0x0003840301007387 */ /* 0x0081e80000100800 */
[----:B0-----:R-:W3:Y:S04]  /*5d0e0*/  LDL.LU R3, [R1+0x6d6c] ;  /* 0x006d6c0001037983 */ /* 0x001ee80000300800 */
[----:B------:R-:W4:Y:S04]  /*5d0f0*/  LDL R4, [R1+0x4b58] ;  /* 0x004b580001047983 */ /* 0x000f280000100800 */
[----:B------:R-:W4:Y:S01]  /*5d100*/  LDL R5, [R1+0x4b88] ;  /* 0x004b880001057983 */ /* 0x000f220000100800 */
[----:B--2---:R-:W-:-:S02]  /*5d110*/  PRMT R13, RZ, 0x7610, R13 ;  /* 0x00007610ff0d7816 */ /* 0x004fc4000000000d */
[----:B----4-:R-:W-:-:S04]  /*5d120*/  @!P1 LOP3.LUT R5, R5, R4, RZ, 0x3c, !PT ;  /* 0x0000000405059212 */ /* 0x010fc800078e3cff */
[----:B------:R-:W-:-:S04]  /*5d130*/  @!P1 LOP3.LUT R4, R5, R4, RZ, 0x3c, !PT ;  /* 0x0000000405049212 */ /* 0x000fc800078e3cff */
[----:B------:R-:W-:-:S05]  /*5d140*/  @!P1 LOP3.LUT R5, R5, R4, RZ, 0x3c, !PT ;  /* 0x0000000405059212 */ /* 0x000fca00078e3cff */
[----:B------:R-:W2:Y:S01]  /*5d150*/  @!P1 LDG.E.U8 R13, desc[UR38][R4.64] ;  /* 0x00000026040d9981 */ /* 0x000ea2000c1e1100 */
[----:B------:R-:W-:-:S03]  /*5d160*/  ISETP.GE.AND P2, PT, R12, R2, PT ;  /* 0x000000020c00720c */ /* 0x000fc60003f46270 */
[----:B--2---:R0:W-:Y:S04]  /*5d170*/  STL [R1+0x380], R13 ;  /* 0x0003800d01007387 */ /* 0x0041e80000100800 */
[----:B0-----:R-:W2:Y:S04]  /*5d180*/  LDL.LU R13, [R1+0x6d68] ;  /* 0x006d6800010d7983 */ /* 0x001ea80000300800 */
[----:B------:R-:W4:Y:S04]  /*5d190*/  LDL R4, [R1+0x4b48] ;  /* 0x004b480001047983 */ /* 0x000f280000100800 */
[----:B------:R-:W4:Y:S01]  /*5d1a0*/  LDL R5, [R1+0x4b7c] ;  /* 0x004b7c0001057983 */ /* 0x000f220000100800 */
[----:B---3--:R-:W-:-:S02]  /*5d1b0*/  PRMT R3, RZ, 0x7610, R3 ;  /* 0x00007610ff037816 */ /* 0x008fc40000000003 */
[----:B----4-:R-:W-:-:S04]  /*5d1c0*/  @!P2 LOP3.LUT R5, R5, R4, RZ, 0x3c, !PT ;  /* 0x000000040505a212 */ /* 0x010fc800078e3cff */
        /* <DEDUP_REMOVED lines=1142> */
[----:B------:R0:W3:Y:S04]  /*61930*/  @!P3 LDG.E.U8 R3, desc[UR38][R4.64] ;  /* 0x000000260403b981 */ /* 0x0000e8000c1e1100 */
[----:B------:R-:W0:Y:S04]  /*61940*/  LDL R4, [R1+0x4418] ;  /* 0x0044180001047983 */ /* 0x000e280000100800 */
[----:B------:R-:W0:Y:S01]  /*61950*/  LDL R5, [R1+0x4450] ;  /* 0x0044500001057983 */ /* 0x000e220000100800 */
[----:B------:R-:W-:Y:S02]  /*61960*/  ISETP.GE.AND P1, PT, R12, R2, PT ;  /* 0x000000020c00720c */ /* 0x000fe40003f26270 */
[----:B--2---:R-:W-:-:S11]  /*61970*/  PRMT R13, RZ, 0x7610, R13 ;  /* 0x00007610ff0d7816 */ /* 0x004fd6000000000d */
[----:B0-----:R-:W-:-:S04]  /*61980*/  @!P1 LOP3.LUT R5, R5, R4, RZ, 0x3c, !PT ;  /* 0x0000000405059212 */ /* 0x001fc800078e3cff */
[----:B------:R-:W-:-:S04]  /*61990*/  @!P1 LOP3.LUT R4, R5, R4, RZ, 0x3c, !PT ;  /* 0x0000000405049212 */ /* 0x000fc800078e3cff */
[----:B------:R-:W-:-:S05]  /*619a0*/  @!P1 LOP3.LUT R5, R5, R4, RZ, 0x3c, !PT ;  /* 0x0000000405059212 */ /* 0x000fca00078e3cff */
[----:B------:R-:W2:Y:S04]  /*619b0*/  @!P1 LDG.E.U8 R13, desc[UR38][R4.64] ;  /* 0x00000026040d9981 */ /* 0x000ea8000c1e1100 */
[----:B---3--:R0:W-:Y:S04]  /*619c0*/  STL [R1+0x1e4], R3 ;  /* 0x0001e40301007387 */ /* 0x0081e80000100800 */
[----:B0-----:R-:W3:Y:S04]  /*619d0*/  LDL R3, [R1+0x4b8c] ;  /* 0x004b8c0001037983 */ /* 0x001ee80000100800 */
[----:B--2---:R0:W-:Y:S04]  /*619e0*/  STL [R1+0x1dc], R13 ;  /* 0x0001dc0d01007387 */ /* 0x0041e80000100800 */
[----:B0-----:R-:W2:Y:S04]  /*619f0*/  LDL.LU R13, [R1+0x6b9c] ;  /* 0x006b9c00010d7983 */ /* 0x001ea80000300800 */
[----:B------:R-:W4:Y:S04]  /*61a00*/  LDL R4, [R1+0x4408] ;  /* 0x0044080001047983 */ /* 0x000f280000100800 */
[----:B------:R-:W4:Y:S01]  /*61a10*/  LDL R5, [R1+0x4440] ;  /* 0x0044400001057983 */ /* 0x000f220000100800 */
[----:B------:R-:W-:-:S02]  /*61a20*/  ISETP.GE.AND P2, PT, R12, R2, PT ;  /* 0x000000020c00720c */ /* 0x000fc40003f46270 */
[----:B------:R-:W-:-:S11]  /*61a30*/  PRMT R9, RZ, 0x7610, R9 ;  /* 0x00007610ff097816 */ /* 0x000fd60000000009 */
[----:B----4-:R-:W-:-:S04]  /*61a40*/  @!P2 LOP3.LUT R5, R5, R4, RZ, 0x3c, !PT ;  /* 0x000000040505a212 */ /* 0x010fc800078e3cff */
[----:B------:R-:W-:-:S04]  /*61a50*/  @!P2 LOP3.LUT R4, R5, R4, RZ, 0x3c, !PT ;  /* 0x000000040504a212 */ /* 0x000fc800078e3cff */
[----:B------:R-:W-:-:S05]  /*61a60*/  @!P2 LOP3.LUT R5, R5, R4, RZ, 0x3c, !PT ;  /* 0x000000040505a212 */ /* 0x000fca00078e3cff */
[----:B------:R-:W4:Y:S01]  /*61a70*/  @!P2 LDG.E.U8 R9, desc[UR38][R4.64] ;  /* 0x000000260409a981 */ /* 0x000f22000c1e1100 */
[----:B------:R-:W-:-:S03]  /*61a80*/  ISETP.GE.AND P0, PT, R7, R2, PT ;  /* 0x000000020700720c */ /* 0x000fc60003f06270 */
[----:B------:R-:W2:Y:S01]  /*61a90*/  LDL.LU R7, [R1+0x6b98] ;  /* 0x006b980001077983 */ /* 0x000ea20000300800 */
[----:B------:R-:W-:-:S03]  /*61aa0*/  ISETP.GE.AND P4, PT, R12, R2, PT ;  /* 0x000000020c00720c */ /* 0x000fc60003f86270 */
[----:B----4-:R0:W-:Y:S04]  /*61ab0*/  STL [R1+0x1d8], R9 ;  /* 0x0001d80901007387 */ /* 0x0101e80000100800 */
[----:B0-----:R-:W4:Y:S04]  /*61ac0*/  LDL.LU R9, [R1+0x6b94] ;  /* 0x006b940001097983 */ /* 0x001f280000300800 */
[----:B------:R-:W3:Y:S04]  /*61ad0*/  LDL R4, [R1+0x43f8] ;  /* 0x0043f80001047983 */ /* 0x000ee80000100800 */
[----:B------:R-:W3:Y:S01]  /*61ae0*/  LDL R5, [R1+0x4430] ;  /* 0x0044300001057983 */ /* 0x000ee20000100800 */
[----:B--2---:R-:W-:-:S02]  /*61af0*/  PRMT R13, RZ, 0x7610, R13 ;  /* 0x00007610ff0d7816 */ /* 0x004fc4000000000d */
[----:B---3--:R-:W-:-:S04]  /*61b00*/  @!P4 LOP3.LUT R5, R5, R4, RZ, 0x3c, !PT ;  /* 0x000000040505c212 */ /* 0x008fc800078e3cff */
[----:B------:R-:W-:-:S04]  /*61b10*/  @!P4 LOP3.LUT R4, R5, R4, RZ, 0x3c, !PT ;  /* 0x000000040504c212 */ /* 0x000fc800078e3cff */
[----:B------:R-:W-:-:S05]  /*61b20*/  @!P4 LOP3.LUT R5, R5, R4, RZ, 0x3c, !PT ;  /* 0x000000040505c212 */ /* 0x000fca00078e3cff */
[----:B------:R-:W2:Y:S01]  /*61b30*/  @!P4 LDG.E.U8 R13, desc[UR38][R4.64] ;  /* 0x00000026040dc981 */ /* 0x000ea2000c1e1100 */
[CC--:B------:R-:W-:Y:S02]  /*61b40*/  ISETP.GE.AND P1, PT, R12.reuse, R2.reuse, PT ;  /* 0x000000020c00720c */ /* 0x0c0fe40003f26270 */
[CC--:B------:R-:W-:Y:S02]  /*61b50*/  ISETP.GE.AND P2, PT, R12.reuse, R2.reuse, PT ;  /* 0x000000020c00720c */ /* 0x0c0fe40003f46270 */
[CC--:B------:R-:W-:Y:S02]  /*61b60*/  ISETP.GE.AND P3, PT, R12.reuse, R2.reuse, PT ;  /* 0x000000020c00720c */ /* 0x0c0fe40003f66270 */
[CC--:B------:R-:W-:Y:S02]  /*61b70*/  ISETP.GE.AND P4, PT, R12.reuse, R2.reuse, PT ;  /* 0x000000020c00720c */ /* 0x0c0fe40003f86270 */
[CC--:B------:R-:W-:Y:S02]  /*61b80*/  ISETP.GE.AND P5, PT, R12.reuse, R2.reuse, PT ;  /* 0x000000020c00720c */ /* 0x0c0fe40003fa6270 */
[----:B------:R-:W-:Y:S01]  /*61b90*/  ISETP.GE.AND P6, PT, R12, R2, PT ;  /* 0x000000020c00720c */ /* 0x000fe20003fc6270 */
[----:B--2---:R0:W-:Y:S04]  /*61ba0*/  STL [R1+0x1d4], R13 ;  /* 0x0001d40d01007387 */ /* 0x0041e80000100800 */
[----:B0-----:R-:W2:Y:S04]  /*61bb0*/  LDL.LU R13, [R1+0x6b90] ;  /* 0x006b9000010d7983 */ /* 0x001ea80000300800 */
[----:B------:R-:W3:Y:S04]  /*61bc0*/  LDL.LU R12, [R1+0x6b8c] ;  /* 0x006b8c00010c7983 */ /* 0x000ee80000300800 */
[----:B------:R-:W3:Y:S01]  /*61bd0*/  LDL R2, [R1+0x4b64] ;  /* 0x004b640001027983 */ /* 0x000ee20000100800 */
[----:B--2---:R-:W-:-:S02]  /*61be0*/  PRMT R13, RZ, 0x7610, R13 ;  /* 0x00007610ff0d7816 */ /* 0x004fc4000000000d */
[----:B---3--:R-:W-:-:S04]  /*61bf0*/  @!P0 LOP3.LUT R3, R3, R2, RZ, 0x3c, !PT ;  /* 0x0000000203038212 */ /* 0x008fc800078e3cff */
[----:B------:R-:W-:-:S04]  /*61c00*/  @!P0 LOP3.LUT R2, R3, R2, RZ, 0x3c, !PT ;  /* 0x0000000203028212 */ /* 0x000fc800078e3cff */
[----:B------:R-:W-:-:S05]  /*61c10*/  @!P0 LOP3.LUT R3, R3, R2, RZ, 0x3c, !PT ;  /* 0x0000000203038212 */ /* 0x000fca00078e3cff */
[----:B------:R-:W2:Y:S04]  /*61c20*/  @!P0 LDG.E.U8 R13, desc[UR38][R2.64] ;  /* 0x00000026020d8981 */ /* 0x000ea8000c1e1100 */
[----:B--2---:R0:W-:Y:S04]  /*61c30*/  STL [R1+0x1a4], R13 ;  /* 0x0001a40d01007387 */ /* 0x0041e80000100800 */
[----:B0-----:R-:W2:Y:S04]  /*61c40*/  LDL.LU R13, [R1+0x6b88] ;  /* 0x006b8800010d7983 */ /* 0x001ea80000300800 */
[----:B------:R-:W3:Y:S04]  /*61c50*/  LDL R2, [R1+0x43e8] ;  /* 0x0043e80001027983 */ /* 0x000ee80000100800 */
[----:B------:R-:W3:Y:S01]  /*61c60*/  LDL R3, [R1+0x4420] ;  /* 0x0044200001037983 */ /* 0x000ee20000100800 */
[----:B------:R-:W-:-:S02]  /*61c70*/  PRMT R12, RZ, 0x7610, R12 ;  /* 0x00007610ff0c7816 */ /* 0x000fc4000000000c */
[----:B---3--:R-:W-:-:S04]  /*61c80*/  @!P1 LOP3.LUT R3, R3, R2, RZ, 0x3c, !PT ;  /* 0x0000000203039212 */ /* 0x008fc800078e3cff */
[----:B------:R-:W-:-:S04]  /*61c90*/  @!P1 LOP3.LUT R2, R3, R2, RZ, 0x3c, !PT ;  /* 0x0000000203029212 */ /* 0x000fc800078e3cff */
[----:B------:R-:W-:-:S05]  /*61ca0*/  @!P1 LOP3.LUT R3, R3, R2, RZ, 0x3c, !PT ;  /* 0x0000000203039212 */ /* 0x000fca00078e3cff */
[----:B------:R-:W3:Y:S04]  /*61cb0*/  @!P1 LDG.E.U8 R12, desc[UR38][R2.64] ;  /* 0x00000026020c9981 */ /* 0x000ee8000c1e1100 */
[----:B---3--:R0:W-:Y:S04]  /*61cc0*/  STL [R1+0x178], R12 ;  /* 0x0001780c01007387 */ /* 0x0081e80000100800 */
[----:B0-----:R-:W3:Y:S04]  /*61cd0*/  LDL.LU R12, [R1+0x6b84] ;  /* 0x006b8400010c7983 */ /* 0x001ee80000300800 */
[----:B------:R-:W3:Y:S04]  /*61ce0*/  LDL R2, [R1+0x43d8] ;  /* 0x0043d80001027983 */ /* 0x000ee80000100800 */
        /* <DEDUP_REMOVED lines=626> */
[----:B------:R-:W3:Y:S04]  /*64410*/  @!P0 LDG.E.U8 R9, desc[UR38][R2.64] ;  /* 0x0000002602098981 */ /* 0x000ee8000c1e1100 */
[----:B---3--:R0:W-:Y:S04]  /*64420*/  STL [R1+0x88], R9 ;  /* 0x0000880901007387 */ /* 0x0081e80000100800 */
[----:B0-----:R-:W3:Y:S04]  /*64430*/  LDL.LU R9, [R1+0x6a6c] ;  /* 0x006a6c0001097983 */ /* 0x001ee80000300800 */
[----:B------:R-:W4:Y:S04]  /*64440*/  LDL R2, [R1+0x47a4] ;  /* 0x0047a40001027983 */ /* 0x000f280000100800 */
[----:B------:R-:W4:Y:S01]  /*64450*/  LDL R3, [R1+0x47e0] ;  /* 0x0047e00001037983 */ /* 0x000f220000100800 */
[----:B------:R-:W-:-:S02]  /*64460*/  PRMT R7, RZ, 0x7610, R7 ;  /* 0x00007610ff077816 */ /* 0x000fc40000000007 */
        /* <DEDUP_REMOVED lines=8> */
[----:B------:R-:W-:-:S02]  /*644f0*/  PRMT R8, RZ, 0x7610, R8 ;  /* 0x00007610ff087816 */ /* 0x000fc40000000008 */
[----:B--2---:R-:W-:-:S04]  /*64500*/  @!P0 LOP3.LUT R3, R3, R2, RZ, 0x3c, !PT ;  /* 0x0000000203038212 */ /* 0x004fc800078e3cff */
[----:B------:R-:W-:-:S04]  /*64510*/  @!P0 LOP3.LUT R2, R3, R2, RZ, 0x3c, !PT ;  /* 0x0000000203028212 */ /* 0x000fc800078e3cff */
[----:B------:R-:W-:-:S05]  /*64520*/  @!P0 LOP3.LUT R3, R3, R2, RZ, 0x3c, !PT ;  /* 0x0000000203038212 */ /* 0x000fca00078e3cff */
[----:B------:R-:W2:Y:S04]  /*64530*/  @!P0 LDG.E.U8 R8, desc[UR38][R2.64] ;  /* 0x0000002602088981 */ /* 0x000ea8000c1e1100 */
[----:B--2---:R0:W-:Y:S04]  /*64540*/  STL [R1+0x80], R8 ;  /* 0x0000800801007387 */ /* 0x0041e80000100800 */
[----:B0-----:R-:W2:Y:S04]  /*64550*/  LDL.LU R8, [R1+0x6a64] ;  /* 0x006a640001087983 */ /* 0x001ea80000300800 */
        /* <DEDUP_REMOVED lines=96> */
[----:B------:R0:W2:Y:S04]  /*64b60*/  @!P0 LDG.E.U8 R12, desc[UR38][R2.64] ;  /* 0x00000026020c8981 */ /* 0x0000a8000c1e1100 */
[----:B------:R-:W0:Y:S04]  /*64b70*/  LDL R2, [R1+0x4874] ;  /* 0x0048740001027983 */ /* 0x000e280000100800 */
[----:B------:R-:W0:Y:S01]  /*64b80*/  LDL R3, [R1+0x48b0] ;  /* 0x0048b00001037983 */ /* 0x000e220000100800 */
[----:B------:R-:W-:Y:S02]  /*64b90*/  PRMT R20, RZ, 0x7610, R20 ;  /* 0x00007610ff147816 */ /* 0x000fe40000000014 */
[----:B0-----:R-:W-:-:S04]  /*64ba0*/  @!P0 LOP3.LUT R3, R3, R2, RZ, 0x3c, !PT ;  /* 0x0000000203038212 */ /* 0x001fc800078e3cff */
[----:B------:R-:W-:-:S04]  /*64bb0*/  @!P0 LOP3.LUT R2, R3, R2, RZ, 0x3c, !PT ;  /* 0x0000000203028212 */ /* 0x000fc800078e3cff */
[----:B------:R-:W-:-:S05]  /*64bc0*/  @!P0 LOP3.LUT R3, R3, R2, RZ, 0x3c, !PT ;  /* 0x0000000203038212 */ /* 0x000fca00078e3cff */
[----:B------:R-:W3:Y:S04]  /*64bd0*/  @!P0 LDG.E.U8 R20, desc[UR38][R2.64] ;  /* 0x0000002602148981 */ /* 0x000ee8000c1e1100 */
[----:B--2---:R0:W-:Y:S04]  /*64be0*/  STL [R1+0x54], R12 ;  /* 0x0000540c01007387 */ /* 0x0041e80000100800 */
[----:B0-----:R-:W2:Y:S04]  /*64bf0*/  LDL R12, [R1+0x4900] ;  /* 0x00490000010c7983 */ /* 0x001ea80000100800 */
[----:B---3--:R0:W-:Y:S04]  /*64c00*/  STL [R1+0x50], R20 ;  /* 0x0000501401007387 */ /* 0x0081e80000100800 */
[----:B0-----:R-:W3:Y:S04]  /*64c10*/  LDL.LU R20, [R1+0x6a38] ;  /* 0x006a380001147983 */ /* 0x001ee80000300800 */
        /* <DEDUP_REMOVED lines=36> */
[----:B------:R-:W2:Y:S01]  /*64e60*/  LDL R3, [R1+0x48c4] ;  /* 0x0048c40001037983 */ /* 0x000ea20000100800 */
[----:B------:R-:W-:Y:S01]  /*64e70*/  PRMT R19, RZ, 0x7610, R19 ;  /* 0x00007610ff137816 */ /* 0x000fe20000000013 */
[----:B------:R-:W-:-:S02]  /*64e80*/  @!P0 IMAD.MOV.U32 R2, RZ, RZ, R12 ;  /* 0x000000ffff028224 */ /* 0x000fc400078e000c */
[----:B------:R-:W3:Y:S04]  /*64e90*/  LDL R12, [R1+0x4950] ;  /* 0x00495000010c7983 */ /* 0x000ee80000100800 */
[----:B--2---:R-:W2:Y:S04]  /*64ea0*/  @!P0 LDG.E.U8 R19, desc[UR38][R2.64] ;  /* 0x0000002602138981 */ /* 0x004ea8000c1e1100 */
        /* <DEDUP_REMOVED lines=26> */
[----:B------:R-:W2:Y:S01]  /*65050*/  @!P0 LDG.E.U8 R24, desc[UR38][R2.64] ;  /* 0x0000002602188981 */ /* 0x000ea2000c1e1100 */
[----:B------:R-:W-:-:S03]  /*65060*/  PRMT R9, RZ, 0x7610, R9 ;  /* 0x00007610ff097816 */ /* 0x000fc60000000009 */
[----:B--2---:R0:W-:Y:S04]  /*65070*/  STL [R1+0x30], R24 ;  /* 0x0000301801007387 */ /* 0x0041e80000100800 */
[----:B0-----:R-:W2:Y:S04]  /*65080*/  LDL.LU R24, [R1+0x6a1c] ;  /* 0x006a1c0001187983 */ /* 0x001ea80000300800 */
[----:B------:R-:W2:Y:S01]  /*65090*/  LDL R3, [R1+0x4904] ;  /* 0x0049040001037983 */ /* 0x000ea20000100800 */
[----:B------:R-:W-:Y:S01]  /*650a0*/  @!P0 IMAD.MOV.U32 R2, RZ, RZ, R13 ;  /* 0x000000ffff028224 */ /* 0x000fe200078e000d */
[----:B----4-:R-:W-:-:S02]  /*650b0*/  PRMT R7, RZ, 0x7610, R7 ;  /* 0x00007610ff077816 */ /* 0x010fc40000000007 */
[----:B------:R-:W4:Y:S04]  /*650c0*/  LDL R13, [R1+0x4954] ;  /* 0x00495400010d7983 */ /* 0x000f280000100800 */
[----:B--2---:R3:W2:Y:S04]  /*650d0*/  @!P0 LDG.E.U8 R9, desc[UR38][R2.64] ;  /* 0x0000002602098981 */ /* 0x0046a8000c1e1100 */
[----:B------:R-:W4:Y:S01]  /*650e0*/  LDL R3, [R1+0x4914] ;  /* 0x0049140001037983 */ /* 0x000f220000100800 */
[----:B---3--:R-:W-:-:S03]  /*650f0*/  @!P0 IMAD.MOV.U32 R2, RZ, RZ, R12 ;  /* 0x000000ffff028224 */ /* 0x008fc600078e000c */
[----:B--2---:R0:W-:Y:S01]  /*65100*/  STL [R1+0x2c], R9 ;  /* 0x00002c0901007387 */ /* 0x0041e20000100800 */
[----:B------:R-:W-:-:S03]  /*65110*/  PRMT R25, RZ, 0x7610, R25 ;  /* 0x00007610ff197816 */ /* 0x000fc60000000019 */
[----:B------:R-:W2:Y:S04]  /*65120*/  LDL R12, [R1+0x4964] ;  /* 0x00496400010c7983 */ /* 0x000ea80000100800 */
[----:B----4-:R1:W3:Y:S04]  /*65130*/  @!P0 LDG.E.U8 R7, desc[UR38][R2.64] ;  /* 0x0000002602078981 */ /* 0x0102e8000c1e1100 */
[----:B0-----:R-:W4:Y:S04]  /*65140*/  LDL R9, [R1+0x4990] ;  /* 0x0049900001097983 */ /* 0x001f280000100800 */
[----:B------:R-:W1:Y:S04]  /*65150*/  LDL R2, [R1+0x4924] ;  /* 0x0049240001027983 */ /* 0x000e680000100800 */
[----:B------:R-:W1:Y:S02]  /*65160*/  LDL R3, [R1+0x4960] ;  /* 0x0049600001037983 */ /* 0x000e640000100800 */
[----:B-1----:R-:W-:-:S04]  /*65170*/  @!P0 LOP3.LUT R3, R3, R2, RZ, 0x3c, !PT ;  /* 0x0000000203038212 */ /* 0x002fc800078e3cff */
[----:B------:R-:W-:-:S04]  /*65180*/  @!P0 LOP3.LUT R2, R3, R2, RZ, 0x3c, !PT ;  /* 0x0000000203028212 */ /* 0x000fc800078e3cff */
[----:B------:R-:W-:-:S05]  /*65190*/  @!P0 LOP3.LUT R3, R3, R2, RZ, 0x3c, !PT ;  /* 0x0000000203038212 */ /* 0x000fca00078e3cff */
[----:B------:R-:W2:Y:S04]  /*651a0*/  @!P0 LDG.E.U8 R25, desc[UR38][R2.64] ;  /* 0x0000002602198981 */ /* 0x000ea8000c1e1100 */
[----:B---3--:R0:W-:Y:S04]  /*651b0*/  STL [R1+0x28], R7 ;  /* 0x0000280701007387 */ /* 0x0081e80000100800 */
[----:B0-----:R-:W3:Y:S04]  /*651c0*/  LDL R7, [R1+0x49a0] ;  /* 0x0049a00001077983 */ /* 0x001ee80000100800 */
        /* <DEDUP_REMOVED lines=12> */
[----:B------:R-:W-:-:S02]  /*65290*/  PRMT R8, RZ, 0x7610, R8 ;  /* 0x00007610ff087816 */ /* 0x000fc40000000008 */
[----:B0-----:R-:W-:-:S04]  /*652a0*/  @!P0 LOP3.LUT R3, R3, R2, RZ, 0x3c, !PT ;  /* 0x0000000203038212 */ /* 0x001fc800078e3cff */
[----:B------:R-:W-:-:S04]  /*652b0*/  @!P0 LOP3.LUT R2, R3, R2, RZ, 0x3c, !PT ;  /* 0x0000000203028212 */ /* 0x000fc800078e3cff */
[----:B------:R-:W-:-:S05]  /*652c0*/  @!P0 LOP3.LUT R3, R3, R2, RZ, 0x3c, !PT ;  /* 0x0000000203038212 */ /* 0x000fca00078e3cff */
[----:B------:R4:W3:Y:S02]  /*652d0*/  @!P0 LDG.E.U8 R0, desc[UR38][R2.64] ;  /* 0x0000002602008981 */ /* 0x0008e4000c1e1100 */
[----:B----4-:R-:W-:Y:S02]  /*652e0*/  @!P0 IMAD.MOV.U32 R2, RZ, RZ, R9 ;  /* 0x000000ffff028224 */ /* 0x010fe400078e0009 */
[----:B------:R-:W-:-:S05]  /*652f0*/  @!P0 IMAD.MOV.U32 R3, RZ, RZ, R13 ;  /* 0x000000ffff038224 */ /* 0x000fca00078e000d */
[----:B------:R3:W4:Y:S01]  /*65300*/  @!P0 LDG.E.U8 R8, desc[UR38][R2.64] ;  /* 0x0000002602088981 */ /* 0x000722000c1e1100 */
[----:B------:R-:W-:-:S03]  /*65310*/  PRMT R6, RZ, 0x7610, R6 ;  /* 0x00007610ff067816 */ /* 0x000fc60000000006 */
[----:B--2---:R0:W-:Y:S01]  /*65320*/  STL [R1+0x20], R5 ;  /* 0x0000200501007387 */ /* 0x0041e20000100800 */
[----:B---3--:R-:W-:Y:S02]  /*65330*/  @!P0 IMAD.MOV.U32 R2, RZ, RZ, R7 ;  /* 0x000000ffff028224 */ /* 0x008fe400078e0007 */
[----:B------:R-:W-:Y:S01]  /*65340*/  @!P0 IMAD.MOV.U32 R3, RZ, RZ, R12 ;  /* 0x000000ffff038224 */ /* 0x000fe200078e000c */
[----:B0-----:R-:W2:Y:S04]  /*65350*/  LDL R5, [R1+0x49b0] ;  /* 0x0049b00001057983 */ /* 0x001ea80000100800 */
[----:B------:R2:W3:Y:S04]  /*65360*/  @!P0 LDG.E.U8 R6, desc[UR38][R2.64] ;  /* 0x0000002602068981 */ /* 0x0004e8000c1e1100 */
[----:B------:R0:W-:Y:S04]  /*65370*/  STL [R1+0x1c], R0 ;  /* 0x00001c0001007387 */ /* 0x0001e80000100800 */
[----:B0-----:R-:W3:Y:S04]  /*65380*/  LDL.LU R0, [R1+0x6a14] ;  /* 0x006a140001007983 */ /* 0x001ee80000300800 */
[----:B------:R-:W3:Y:S04]  /*65390*/  LDL R9, [R1+0x4994] ;  /* 0x0049940001097983 */ /* 0x000ee80000100800 */
[----:B----4-:R0:W-:Y:S04]  /*653a0*/  STL [R1+0x18], R8 ;  /* 0x0000180801007387 */ /* 0x0101e80000100800 */
[----:B------:R-:W4:Y:S01]  /*653b0*/  LDL R3, [R1+0x4974] ;  /* 0x0049740001037983 */ /* 0x000f220000100800 */
[----:B------:R-:W-:-:S03]  /*653c0*/  PRMT R4, RZ, 0x7610, R4 ;  /* 0x00007610ff047816 */ /* 0x000fc60000000004 */
[----:B------:R-:W4:Y:S04]  /*653d0*/  LDL R13, [R1+0x49a4] ;  /* 0x0049a400010d7983 */ /* 0x000f280000100800 */
[----:B------:R-:W4:Y:S04]  /*653e0*/  LDL R12, [R1+0x49e0] ;  /* 0x0049e000010c7983 */ /* 0x000f280000100800 */
[----:B------:R-:W4:Y:S04]  /*653f0*/  LDL R7, [R1+0x49b4] ;  /* 0x0049b40001077983 */ /* 0x000f280000100800 */
[----:B0-----:R-:W4:Y:S01]  /*65400*/  LDL R8, [R1+0x49d0] ;  /* 0x0049d00001087983 */ /* 0x001f220000100800 */
[----:B--2---:R-:W-:-:S03]  /*65410*/  @!P0 IMAD.MOV.U32 R2, RZ, RZ, R5 ;  /* 0x000000ffff028224 */ /* 0x004fc600078e0005 */
[----:B---3--:R0:W-:Y:S04]  /*65420*/  STL [R1+0x14], R6 ;  /* 0x0000140601007387 */ /* 0x0081e80000100800 */
[----:B------:R-:W2:Y:S04]  /*65430*/  LDL R5, [R1+0x49c4] ;  /* 0x0049c40001057983 */ /* 0x000ea80000100800 */
[----:B0-----:R-:W3:Y:S04]  /*65440*/  LDL R6, [R1+0x49f0] ;  /* 0x0049f00001067983 */ /* 0x001ee80000100800 */
[----:B----4-:R-:W4:Y:S04]  /*65450*/  @!P0 LDG.E.U8 R4, desc[UR38][R2.64] ;  /* 0x0000002602048981 */ /* 0x010f28000c1e1100 */
[----:B------:R-:W2:Y:S04]  /*65460*/  LDL R2, [R1+0x4984] ;  /* 0x0049840001027983 */ /* 0x000ea80000100800 */
[----:B------:R-:W2:Y:S01]  /*65470*/  LDL R3, [R1+0x49c0] ;  /* 0x0049c00001037983 */ /* 0x000ea20000100800 */
[----:B------:R-:W-:-:S02]  /*65480*/  PRMT R15, RZ, 0x7610, R15 ;  /* 0x00007610ff0f7816 */ /* 0x000fc4000000000f */
[----:B------:R-:W-:Y:S01]  /*65490*/  PRMT R14, RZ, 0x7610, R14 ;  /* 0x00007610ff0e7816 */ /* 0x000fe2000000000e */
[----:B----4-:R0:W-:Y:S04]  /*654a0*/  STL [R1+0x10], R4 ;  /* 0x0000100401007387 */ /* 0x0101e80000100800 */
[----:B0-----:R-:W4:Y:S01]  /*654b0*/  LDL R4, [R1+0x4a00] ;  /* 0x004a000001047983 */ /* 0x001f220000100800 */
[----:B--2---:R-:W-:-:S04]  /*654c0*/  @!P0 LOP3.LUT R3, R3, R2, RZ, 0x3c, !PT ;  /* 0x0000000203038212 */ /* 0x004fc800078e3cff */
[----:B------:R-:W-:-:S04]  /*654d0*/  @!P0 LOP3.LUT R2, R3, R2, RZ, 0x3c, !PT ;  /* 0x0000000203028212 */ /* 0x000fc800078e3cff */
[----:B------:R-:W-:-:S05]  /*654e0*/  @!P0 LOP3.LUT R3, R3, R2, RZ, 0x3c, !PT ;  /* 0x0000000203038212 */ /* 0x000fca00078e3cff */
[----:B------:R0:W2:Y:S02]  /*654f0*/  @!P0 LDG.E.U8 R15, desc[UR38][R2.64] ;  /* 0x00000026020f8981 */ /* 0x0000a4000c1e1100 */
[----:B0-----:R-:W-:Y:S02]  /*65500*/  @!P0 IMAD.MOV.U32 R2, RZ, RZ, R8 ;  /* 0x000000ffff028224 */ /* 0x001fe400078e0008 */
[----:B------:R-:W-:Y:S01]  /*65510*/  @!P0 IMAD.MOV.U32 R3, RZ, RZ, R9 ;  /* 0x000000ffff038224 */ /* 0x000fe200078e0009 */
[----:B------:R-:W2:Y:S04]  /*65520*/  LDL R8, [R1+0x4a10] ;  /* 0x004a100001087983 */ /* 0x000ea80000100800 */
[----:B------:R-:W2:Y:S01]  /*65530*/  LDL R9, [R1+0x49d4] ;  /* 0x0049d40001097983 */ /* 0x000ea20000100800 */
[----:B------:R-:W-:-:S03]  /*65540*/  PRMT R11, RZ, 0x7610, R11 ;  /* 0x00007610ff0b7816 */ /* 0x000fc6000000000b */
[----:B------:R0:W2:Y:S01]  /*65550*/  @!P0 LDG.E.U8 R14, desc[UR38][R2.64] ;  /* 0x00000026020e8981 */ /* 0x0000a2000c1e1100 */
[----:B------:R-:W-:Y:S01]  /*65560*/  PRMT R10, RZ, 0x7610, R10 ;  /* 0x00007610ff0a7816 */ /* 0x000fe2000000000a */
[----:B0-----:R-:W-:Y:S02]  /*65570*/  @!P0 IMAD.MOV.U32 R2, RZ, RZ, R12 ;  /* 0x000000ffff028224 */ /* 0x001fe400078e000c */
[----:B------:R-:W-:-:S05]  /*65580*/  @!P0 IMAD.MOV.U32 R3, RZ, RZ, R13 ;  /* 0x000000ffff038224 */ /* 0x000fca00078e000d */
[----:B------:R3:W2:Y:S01]  /*65590*/  @!P0 LDG.E.U8 R11, desc[UR38][R2.64] ;  /* 0x00000026020b8981 */ /* 0x0006a2000c1e1100 */
[----:B------:R-:W-:Y:S01]  /*655a0*/  PRMT R29, RZ, 0x7610, R29 ;  /* 0x00007610ff1d7816 */ /* 0x000fe2000000001d */
[----:B---3--:R-:W-:Y:S02]  /*655b0*/  @!P0 IMAD.MOV.U32 R2, RZ, RZ, R6 ;  /* 0x000000ffff028224 */ /* 0x008fe400078e0006 */
[----:B------:R-:W-:Y:S01]  /*655c0*/  @!P0 IMAD.MOV.U32 R3, RZ, RZ, R7 ;  /* 0x000000ffff038224 */ /* 0x000fe200078e0007 */
[----:B------:R-:W-:Y:S01]  /*655d0*/  PRMT R28, RZ, 0x7610, R28 ;  /* 0x00007610ff1c7816 */ /* 0x000fe2000000001c */
[----:B------:R-:W3:Y:S04]  /*655e0*/  LDL R7, [R1+0x49e4] ;  /* 0x0049e40001077983 */ /* 0x000ee80000100800 */
[----:B------:R0:W3:Y:S04]  /*655f0*/  @!P0 LDG.E.U8 R10, desc[UR38][R2.64] ;  /* 0x00000026020a8981 */ /* 0x0000e8000c1e1100 */
[----:B------:R-:W3:Y:S01]  /*65600*/  LDL R6, [R1+0x4a20] ;  /* 0x004a200001067983 */ /* 0x000ee20000100800 */
[----:B0-----:R-:W-:-:S03]  /*65610*/  @!P0 IMAD.MOV.U32 R3, RZ, RZ, R5 ;  /* 0x000000ffff038224 */ /* 0x001fc600078e0005 */
[----:B------:R-:W3:Y:S01]  /*65620*/  LDL R5, [R1+0x49f4] ;  /* 0x0049f40001057983 */ /* 0x000ee20000100800 */
[----:B----4-:R-:W-:-:S03]  /*65630*/  @!P0 IMAD.MOV.U32 R2, RZ, RZ, R4 ;  /* 0x000000ffff028224 */ /* 0x010fc600078e0004 */
[----:B------:R-:W4:Y:S04]  /*65640*/  LDL R4, [R1+0x4a30] ;  /* 0x004a300001047983 */ /* 0x000f280000100800 */
[----:B------:R2:W4:Y:S02]  /*65650*/  @!P0 LDG.E.U8 R29, desc[UR38][R2.64] ;  /* 0x00000026021d8981 */ /* 0x000524000c1e1100 */
[----:B--2---:R-:W-:Y:S02]  /*65660*/  @!P0 IMAD.MOV.U32 R2, RZ, RZ, R8 ;  /* 0x000000ffff028224 */ /* 0x004fe400078e0008 */
[----:B------:R-:W-:-:S05]  /*65670*/  @!P0 IMAD.MOV.U32 R3, RZ, RZ, R9 ;  /* 0x000000ffff038224 */ /* 0x000fca00078e0009 */
[----:B------:R3:W2:Y:S01]  /*65680*/  @!P0 LDG.E.U8 R28, desc[UR38][R2.64] ;  /* 0x00000026021c8981 */ /* 0x0006a2000c1e1100 */
[----:B------:R-:W-:Y:S01]  /*65690*/  PRMT R27, RZ, 0x7610, R27 ;  /* 0x00007610ff1b7816 */ /* 0x000fe2000000001b */
[----:B---3--:R-:W-:Y:S02]  /*656a0*/  @!P0 IMAD.MOV.U32 R3, RZ, RZ, R7 ;  /* 0x000000ffff038224 */ /* 0x008fe400078e0007 */
[----:B------:R-:W-:-:S05]  /*656b0*/  @!P0 IMAD.MOV.U32 R2, RZ, RZ, R6 ;  /* 0x000000ffff028224 */ /* 0x000fca00078e0006 */
[----:B------:R0:W3:Y:S04]  /*656c0*/  @!P0 LDG.E.U8 R27, desc[UR38][R2.64] ;  /* 0x00000026021b8981 */ /* 0x0000e8000c1e1100 */
[----:B----4-:R-:W-:Y:S04]  /*656d0*/  STL [R1+0x69d4], R29 ;  /* 0x0069d41d01007387 */ /* 0x010fe80000100800 */
[----:B------:R1:W-:Y:S04]  /*656e0*/  STL [R1+0x4], R11 ;  /* 0x0000040b01007387 */ /* 0x0003e80000100800 */
[----:B-1----:R-:W4:Y:S04]  /*656f0*/  LDL R11, [R1+0x4a04] ;  /* 0x004a0400010b7983 */ /* 0x002f280000100800 */
[----:B------:R1:W-:Y:S04]  /*65700*/  STL [R1], R10 ;  /* 0x0000000a01007387 */ /* 0x0003e80000100800 */
[----:B------:R-:W4:Y:S04]  /*65710*/  LDL R9, [R1+0x4a14] ;  /* 0x004a140001097983 */ /* 0x000f280000100800 */
[----:B------:R-:W4:Y:S04]  /*65720*/  LDL R8, [R1+0x4a50] ;  /* 0x004a500001087983 */ /* 0x000f280000100800 */
[----:B-1----:R-:W4:Y:S04]  /*65730*/  LDL R10, [R1+0x4a40] ;  /* 0x004a4000010a7983 */ /* 0x002f280000100800 */
[----:B--2---:R-:W-:Y:S04]  /*65740*/  STL [R1+0x69a0], R28 ;  /* 0x0069a01c01007387 */ /* 0x004fe80000100800 */
[----:B------:R-:W-:Y:S04]  /*65750*/  STL [R1+0xc], R15 ;  /* 0x00000c0f01007387 */ /* 0x000fe80000100800 */
[----:B------:R-:W2:Y:S04]  /*65760*/  LDL R7, [R1+0x4a24] ;  /* 0x004a240001077983 */ /* 0x000ea80000100800 */
[----:B------:R-:W2:Y:S01]  /*65770*/  LDL R6, [R1+0x4a60] ;  /* 0x004a600001067983 */ /* 0x000ea20000100800 */
[----:B------:R-:W-:Y:S01]  /*65780*/  PRMT R26, RZ, 0x7610, R26 ;  /* 0x00007610ff1a7816 */ /* 0x000fe2000000001a */
[----:B0-----:R-:W-:-:S02]  /*65790*/  @!P0 IMAD.MOV.U32 R2, RZ, RZ, R4 ;  /* 0x000000ffff028224 */ /* 0x001fc400078e0004 */
[----:B------:R-:W-:Y:S01]  /*657a0*/  @!P0 IMAD.MOV.U32 R3, RZ, RZ, R5 ;  /* 0x000000ffff038224 */ /* 0x000fe200078e0005 */
[----:B------:R-:W-:-:S04]  /*657b0*/  PRMT R22, RZ, 0x7610, R22 ;  /* 0x00007610ff167816 */ /* 0x000fc80000000016 */
[----:B------:R4:W2:Y:S01]  /*657c0*/  @!P0 LDG.E.U8 R26, desc[UR38][R2.64] ;  /* 0x00000026021a8981 */ /* 0x0008a2000c1e1100 */
[----:B------:R-:W-:Y:S02]  /*657d0*/  PRMT R20, RZ, 0x7610, R20 ;  /* 0x00007610ff147816 */ /* 0x000fe40000000014 */
[----:B------:R-:W-:Y:S01]  /*657e0*/  PRMT R18, RZ, 0x7610, R18 ;  /* 0x00007610ff127816 */ /* 0x000fe20000000012 */
[----:B---3--:R-:W-:Y:S04]  /*657f0*/  STL [R1+0x69a4], R27 ;  /* 0x0069a41b01007387 */ /* 0x008fe80000100800 */
[----:B------:R0:W-:Y:S04]  /*65800*/  STL [R1+0x8], R14 ;  /* 0x0000080e01007387 */ /* 0x0001e80000100800 */
[----:B------:R-:W3:Y:S04]  /*65810*/  LDL R5, [R1+0x4a34] ;  /* 0x004a340001057983 */ /* 0x000ee80000100800 */
[----:B------:R-:W3:Y:S01]  /*65820*/  LDL R4, [R1+0x4a70] ;  /* 0x004a700001047983 */ /* 0x000ee20000100800 */
[----:B----4-:R-:W-:-:S02]  /*65830*/  @!P0 IMAD.MOV.U32 R3, RZ, RZ, R11 ;  /* 0x000000ffff038224 */ /* 0x010fc400078e000b */
[----:B------:R-:W-:-:S05]  /*65840*/  @!P0 IMAD.MOV.U32 R2, RZ, RZ, R10 ;  /* 0x000000ffff028224 */ /* 0x000fca00078e000a */
[----:B------:R1:W4:Y:S02]  /*65850*/  @!P0 LDG.E.U8 R22, desc[UR38][R2.64] ;  /* 0x0000002602168981 */ /* 0x000324000c1e1100 */
[----:B-1----:R-:W-:Y:S02]  /*65860*/  @!P0 IMAD.MOV.U32 R2, RZ, RZ, R8 ;  /* 0x000000ffff028224 */ /* 0x002fe400078e0008 */
[----:B------:R-:W-:-:S05]  /*65870*/  @!P0 IMAD.MOV.U32 R3, RZ, RZ, R9 ;  /* 0x000000ffff038224 */ /* 0x000fca00078e0009 */
[----:B------:R2:W4:Y:S02]  /*65880*/  @!P0 LDG.E.U8 R20, desc[UR38][R2.64] ;  /* 0x0000002602148981 */ /* 0x000524000c1e1100 */
[----:B--2---:R-:W-:Y:S02]  /*65890*/  @!P0 IMAD.MOV.U32 R2, RZ, RZ, R6 ;  /* 0x000000ffff028224 */ /* 0x004fe400078e0006 */
[----:B------:R-:W-:-:S05]  /*658a0*/  @!P0 IMAD.MOV.U32 R3, RZ, RZ, R7 ;  /* 0x000000ffff038224 */ /* 0x000fca00078e0007 */
[----:B------:R-:W2:Y:S04]  /*658b0*/  @!P0 LDG.E.U8 R18, desc[UR38][R2.64] ;  /* 0x0000002602128981 */ /* 0x000ea8000c1e1100 */
[----:B------:R-:W-:Y:S01]  /*658c0*/  STL [R1+0x69f8], R26 ;  /* 0x0069f81a01007387 */ /* 0x000fe20000100800 */
[----:B------:R-:W-:-:S06]  /*658d0*/  PRMT R16, RZ, 0x7610, R16 ;  /* 0x00007610ff107816 */ /* 0x000fcc0000000010 */
[----:B---3--:R-:W3:Y:S04]  /*658e0*/  @!P0 LDG.E.U8 R16, desc[UR38][R4.64] ;  /* 0x0000002604108981 */ /* 0x008ee8000c1e1100 */
[----:B----4-:R-:W-:Y:S04]  /*658f0*/  STL [R1+0x69d8], R22 ;  /* 0x0069d81601007387 */ /* 0x010fe80000100800 */
[----:B------:R-:W4:Y:S04]  /*65900*/  LDL R11, [R1+0x4a44] ;  /* 0x004a4400010b7983 */ /* 0x000f280000100800 */
[----:B------:R-:W4:Y:S04]  /*65910*/  LDL R10, [R1+0x4a80] ;  /* 0x004a8000010a7983 */ /* 0x000f280000100800 */
[----:B------:R-:W-:Y:S04]  /*65920*/  STL [R1+0x69a8], R20 ;  /* 0x0069a81401007387 */ /* 0x000fe80000100800 */
[----:B------:R-:W4:Y:S04]  /*65930*/  LDL R7, [R1+0x4a54] ;  /* 0x004a540001077983 */ /* 0x000f280000100800 */
[----:B------:R-:W4:Y:S04]  /*65940*/  LDL R6, [R1+0x4a90] ;  /* 0x004a900001067983 */ /* 0x000f280000100800 */
[----:B--2---:R-:W-:Y:S04]  /*65950*/  STL [R1+0x69ac], R18 ;  /* 0x0069ac1201007387 */ /* 0x004fe80000100800 */
[----:B0-----:R-:W2:Y:S04]  /*65960*/  LDL R14, [R1+0x4a64] ;  /* 0x004a6400010e7983 */ /* 0x001ea80000100800 */
[----:B------:R-:W2:Y:S04]  /*65970*/  LDL R13, [R1+0x4aa0] ;  /* 0x004aa000010d7983 */ /* 0x000ea80000100800 */
[----:B------:R-:W2:Y:S04]  /*65980*/  LDL R9, [R1+0x4a74] ;  /* 0x004a740001097983 */ /* 0x000ea80000100800 */
[----:B------:R-:W2:Y:S01]  /*65990*/  LDL R8, [R1+0x4ab0] ;  /* 0x004ab00001087983 */ /* 0x000ea20000100800 */
[----:B------:R-:W-:-:S02]  /*659a0*/  PRMT R2, RZ, 0x7610, R2 ;  /* 0x00007610ff027816 */ /* 0x000fc40000000002 */
[----:B------:R-:W-:Y:S01]  /*659b0*/  PRMT R3, RZ, 0x7610, R3 ;  /* 0x00007610ff037816 */ /* 0x000fe20000000003 */
[----:B---3--:R-:W-:Y:S04]  /*659c0*/  STL [R1+0x69fc], R16 ;  /* 0x0069fc1001007387 */ /* 0x008fe80000100800 */
[----:B------:R-:W3:Y:S01]  /*659d0*/  LDL R12, [R1+0x4a84] ;  /* 0x004a8400010c7983 */ /* 0x000ee20000100800 */
[----:B----4-:R-:W-:Y:S02]  /*659e0*/  @!P0 IMAD.MOV.U32 R5, RZ, RZ, R11 ;  /* 0x000000ffff058224 */ /* 0x010fe400078e000b */
[----:B------:R-:W-:Y:S01]  /*659f0*/  @!P0 IMAD.MOV.U32 R4, RZ, RZ, R10 ;  /* 0x000000ffff048224 */ /* 0x000fe200078e000a */
[----:B------:R-:W4:Y:S04]  /*65a00*/  LDL R11, [R1+0x4ac0] ;  /* 0x004ac000010b7983 */ /* 0x000f280000100800 */
[----:B------:R0:W4:Y:S02]  /*65a10*/  @!P0 LDG.E.U8 R2, desc[UR38][R4.64] ;  /* 0x0000002604028981 */ /* 0x000124000c1e1100 */
[----:B0-----:R-:W-:-:S02]  /*65a20*/  PRMT R4, RZ, 0x7610, R4 ;  /* 0x00007610ff047816 */ /* 0x001fc40000000004 */
[----:B------:R2:W4:Y:S01]  /*65a30*/  @!P0 LDG.E.U8 R3, desc[UR38][R6.64] ;  /* 0x0000002606038981 */ /* 0x000522000c1e1100 */
[----:B------:R-:W-:Y:S01]  /*65a40*/  PRMT R5, RZ, 0x7610, R5 ;  /* 0x00007610ff057816 */ /* 0x000fe20000000005 */
[----:B--2---:R-:W-:Y:S02]  /*65a50*/  @!P0 IMAD.MOV.U32 R7, RZ, RZ, R14 ;  /* 0x000000ffff078224 */ /* 0x004fe400078e000e */
[----:B------:R-:W-:-:S03]  /*65a60*/  @!P0 IMAD.MOV.U32 R6, RZ, RZ, R13 ;  /* 0x000000ffff068224 */ /* 0x000fc600078e000d */
[----:B------:R3:W2:Y:S04]  /*65a70*/  @!P0 LDG.E.U8 R5, desc[UR38][R8.64] ;  /* 0x0000002608058981 */ /* 0x0006a8000c1e1100 */
[----:B------:R0:W2:Y:S01]  /*65a80*/  @!P0 LDG.E.U8 R4, desc[UR38][R6.64] ;  /* 0x0000002606048981 */ /* 0x0000a2000c1e1100 */
[----:B---3--:R-:W-:Y:S01]  /*65a90*/  @!P0 IMAD.MOV.U32 R9, RZ, RZ, R12 ;  /* 0x000000ffff098224 */ /* 0x008fe200078e000c */
[----:B0-----:R-:W-:Y:S02]  /*65aa0*/  PRMT R6, RZ, 0x7610, R6 ;  /* 0x00007610ff067816 */ /* 0x001fe40000000006 */
[----:B----4-:R0:W-:Y:S04]  /*65ab0*/  STL [R1+0x69dc], R2 ;  /* 0x0069dc0201007387 */ /* 0x0101e80000100800 */
[----:B------:R-:W3:Y:S04]  /*65ac0*/  LDL R10, [R1+0x4a94] ;  /* 0x004a9400010a7983 */ /* 0x000ee80000100800 */
[----:B0-----:R-:W4:Y:S04]  /*65ad0*/  LDL R2, [R1+0x4ad0] ;  /* 0x004ad00001027983 */ /* 0x001f280000100800 */
[----:B------:R-:W-:Y:S01]  /*65ae0*/  STL [R1+0x69b0], R3 ;  /* 0x0069b00301007387 */ /* 0x000fe20000100800 */
[----:B------:R-:W-:-:S05]  /*65af0*/  @!P0 IMAD.MOV.U32 R8, RZ, RZ, R11 ;  /* 0x000000ffff088224 */ /* 0x000fca00078e000b */
[----:B------:R0:W4:Y:S04]  /*65b00*/  @!P0 LDG.E.U8 R6, desc[UR38][R8.64] ;  /* 0x0000002608068981 */ /* 0x000128000c1e1100 */
[----:B--2---:R1:W-:Y:S04]  /*65b10*/  STL [R1+0x69b4], R4 ;  /* 0x0069b40401007387 */ /* 0x0043e80000100800 */
[----:B------:R-:W2:Y:S04]  /*65b20*/  LDL R15, [R1+0x4aa4] ;  /* 0x004aa400010f7983 */ /* 0x000ea80000100800 */
[----:B------:R-:W2:Y:S04]  /*65b30*/  LDL R13, [R1+0x4ae0] ;  /* 0x004ae000010d7983 */ /* 0x000ea80000100800 */
[----:B------:R0:W-:Y:S04]  /*65b40*/  STL [R1+0x6a00], R5 ;  /* 0x006a000501007387 */ /* 0x0001e80000100800 */
[----:B------:R-:W2:Y:S04]  /*65b50*/  LDL R12, [R1+0x4ab4] ;  /* 0x004ab400010c7983 */ /* 0x000ea80000100800 */
[----:B-1----:R-:W2:Y:S01]  /*65b60*/  LDL R4, [R1+0x4af0] ;  /* 0x004af00001047983 */ /* 0x002ea20000100800 */
[----:B------:R-:W-:-:S02]  /*65b70*/  PRMT R7, RZ, 0x7610, R7 ;  /* 0x00007610ff077816 */ /* 0x000fc40000000007 */
[----:B0-----:R-:W-:Y:S02]  /*65b80*/  PRMT R8, RZ, 0x7610, R8 ;  /* 0x00007610ff087816 */ /* 0x001fe40000000008 */
[----:B------:R-:W-:Y:S01]  /*65b90*/  PRMT R9, RZ, 0x7610, R9 ;  /* 0x00007610ff097816 */ /* 0x000fe20000000009 */
[----:B---3--:R-:W-:Y:S02]  /*65ba0*/  @!P0 IMAD.MOV.U32 R11, RZ, RZ, R10 ;  /* 0x000000ffff0b8224 */ /* 0x008fe400078e000a */
[----:B----4-:R-:W-:-:S05]  /*65bb0*/  @!P0 IMAD.MOV.U32 R10, RZ, RZ, R2 ;  /* 0x000000ffff0a8224 */ /* 0x010fca00078e0002 */
[----:B------:R2:W3:Y:S04]  /*65bc0*/  @!P0 LDG.E.U8 R7, desc[UR38][R10.64] ;  /* 0x000000260a078981 */ /* 0x0004e8000c1e1100 */
[----:B------:R0:W-:Y:S04]  /*65bd0*/  STL [R1+0x69e0], R6 ;  /* 0x0069e00601007387 */ /* 0x0001e80000100800 */
[----:B------:R-:W4:Y:S04]  /*65be0*/  LDL R14, [R1+0x4ac4] ;  /* 0x004ac400010e7983 */ /* 0x000f280000100800 */
[----:B------:R-:W4:Y:S04]  /*65bf0*/  LDL R5, [R1+0x4b00] ;  /* 0x004b000001057983 */ /* 0x000f280000100800 */
[----:B------:R-:W4:Y:S04]  /*65c00*/  LDL R3, [R1+0x4ad4] ;  /* 0x004ad40001037983 */ /* 0x000f280000100800 */
[----:B------:R-:W4:Y:S01]  /*65c10*/  LDL R2, [R1+0x4b10] ;  /* 0x004b100001027983 */ /* 0x000f220000100800 */
[----:B--2---:R-:W-:-:S02]  /*65c20*/  @!P0 IMAD.MOV.U32 R11, RZ, RZ, R15 ;  /* 0x000000ffff0b8224 */ /* 0x004fc400078e000f */
[----:B------:R-:W-:Y:S02]  /*65c30*/  @!P0 IMAD.MOV.U32 R10, RZ, RZ, R13 ;  /* 0x000000ffff0a8224 */ /* 0x000fe400078e000d */
[----:B------:R-:W-:-:S03]  /*65c40*/  @!P0 IMAD.MOV.U32 R13, RZ, RZ, R12 ;  /* 0x000000ffff0d8224 */ /* 0x000fc600078e000c */
[----:B------:R1:W2:Y:S01]  /*65c50*/  @!P0 LDG.E.U8 R8, desc[UR38][R10.64] ;  /* 0x000000260a088981 */ /* 0x0002a2000c1e1100 */
[----:B------:R-:W-:-:S05]  /*65c60*/  @!P0 IMAD.MOV.U32 R12, RZ, RZ, R4 ;  /* 0x000000ffff0c8224 */ /* 0x000fca00078e0004 */
[----:B------:R4:W2:Y:S01]  /*65c70*/  @!P0 LDG.E.U8 R9, desc[UR38][R12.64] ;  /* 0x000000260c098981 */ /* 0x0008a2000c1e1100 */
[----:B-1----:R-:W-:-:S03]  /*65c80*/  PRMT R10, RZ, 0x7610, R10 ;  /* 0x00007610ff0a7816 */ /* 0x002fc6000000000a */
[----:B---3--:R1:W-:Y:S04]  /*65c90*/  STL [R1+0x69b8], R7 ;  /* 0x0069b80701007387 */ /* 0x0083e80000100800 */
[----:B0-----:R-:W3:Y:S04]  /*65ca0*/  LDL R6, [R1+0x4b20] ;  /* 0x004b200001067983 */ /* 0x001ee80000100800 */
[----:B-1----:R-:W3:Y:S01]  /*65cb0*/  LDL R7, [R1+0x4ae4] ;  /* 0x004ae40001077983 */ /* 0x002ee20000100800 */
[----:B----4-:R-:W-:Y:S02]  /*65cc0*/  @!P0 IMAD.MOV.U32 R12, RZ, RZ, R5 ;  /* 0x000000ffff0c8224 */ /* 0x010fe400078e0005 */
[----:B------:R-:W-:-:S05]  /*65cd0*/  @!P0 IMAD.MOV.U32 R13, RZ, RZ, R14 ;  /* 0x000000ffff0d8224 */ /* 0x000fca00078e000e */
[----:B------:R0:W4:Y:S04]  /*65ce0*/  @!P0 LDG.E.U8 R10, desc[UR38][R12.64] ;  /* 0x000000260c0a8981 */ /* 0x000128000c1e1100 */
[----:B--2---:R-:W-:Y:S04]  /*65cf0*/  STL [R1+0x69bc], R8 ;  /* 0x0069bc0801007387 */ /* 0x004fe80000100800 */
[----:B------:R-:W2:Y:S04]  /*65d00*/  LDL R4, [R1+0x4b30] ;  /* 0x004b300001047983 */ /* 0x000ea80000100800 */
[----:B------:R-:W-:Y:S04]  /*65d10*/  STL [R1+0x6a04], R9 ;  /* 0x006a040901007387 */ /* 0x000fe80000100800 */
[----:B------:R-:W2:Y:S01]  /*65d20*/  LDL R5, [R1+0x4af4] ;  /* 0x004af40001057983 */ /* 0x000ea20000100800 */
[----:B------:R-:W-:Y:S01]  /*65d30*/  PRMT R11, RZ, 0x7610, R11 ;  /* 0x00007610ff0b7816 */ /* 0x000fe2000000000b */
[----:B------:R-:W-:-:S02]  /*65d40*/  @!P0 IMAD.MOV.U32 R14, RZ, RZ, R2 ;  /* 0x000000ffff0e8224 */ /* 0x000fc400078e0002 */
[----:B------:R-:W-:Y:S01]  /*65d50*/  @!P0 IMAD.MOV.U32 R15, RZ, RZ, R3 ;  /* 0x000000ffff0f8224 */ /* 0x000fe200078e0003 */
[----:B0-----:R-:W-:-:S04]  /*65d60*/  PRMT R12, RZ, 0x7610, R12 ;  /* 0x00007610ff0c7816 */ /* 0x001fc8000000000c */
[----:B------:R3:W2:Y:S01]  /*65d70*/  @!P0 LDG.E.U8 R11, desc[UR38][R14.64] ;  /* 0x000000260e0b8981 */ /* 0x0006a2000c1e1100 */
[----:B------:R-:W-:Y:S01]  /*65d80*/  PRMT R13, RZ, 0x7610, R13 ;  /* 0x00007610ff0d7816 */ /* 0x000fe2000000000d */
[----:B---3--:R-:W-:Y:S02]  /*65d90*/  @!P0 IMAD.MOV.U32 R14, RZ, RZ, R6 ;  /* 0x000000ffff0e8224 */ /* 0x008fe400078e0006 */
[----:B------:R-:W-:-:S05]  /*65da0*/  @!P0 IMAD.MOV.U32 R15, RZ, RZ, R7 ;  /* 0x000000ffff0f8224 */ /* 0x000fca00078e0007 */
[----:B------:R2:W3:Y:S04]  /*65db0*/  @!P0 LDG.E.U8 R12, desc[UR38][R14.64] ;  /* 0x000000260e0c8981 */ /* 0x0004e8000c1e1100 */
[----:B----4-:R0:W-:Y:S04]  /*65dc0*/  STL [R1+0x69e4], R10 ;  /* 0x0069e40a01007387 */ /* 0x0101e80000100800 */
[----:B------:R-:W4:Y:S04]  /*65dd0*/  LDL R3, [R1+0x4b04] ;  /* 0x004b040001037983 */ /* 0x000f280000100800 */
[----:B------:R-:W4:Y:S01]  /*65de0*/  LDL R2, [R1+0x4b40] ;  /* 0x004b400001027983 */ /* 0x000f220000100800 */
[----:B--2---:R-:W-:-:S02]  /*65df0*/  @!P0 IMAD.MOV.U32 R14, RZ, RZ, R4 ;  /* 0x000000ffff0e8224 */ /* 0x004fc400078e0004 */
[----:B------:R-:W-:-:S05]  /*65e00*/  @!P0 IMAD.MOV.U32 R15, RZ, RZ, R5 ;  /* 0x000000ffff0f8224 */ /* 0x000fca00078e0005 */
[----:B------:R4:W2:Y:S04]  /*65e10*/  @!P0 LDG.E.U8 R13, desc[UR38][R14.64] ;  /* 0x000000260e0d8981 */ /* 0x0008a8000c1e1100 */
[----:B------:R1:W-:Y:S04]  /*65e20*/  STL [R1+0x69c0], R11 ;  /* 0x0069c00b01007387 */ /* 0x0003e80000100800 */
[----:B0-----:R-:W2:Y:S04]  /*65e30*/  LDL R10, [R1+0x4b50] ;  /* 0x004b5000010a7983 */ /* 0x001ea80000100800 */
[----:B------:R-:W2:Y:S04]  /*65e40*/  LDL R8, [R1+0x4b60] ;  /* 0x004b600001087983 */ /* 0x000ea80000100800 */
[----:B-1----:R-:W2:Y:S04]  /*65e50*/  LDL R11, [R1+0x4b14] ;  /* 0x004b1400010b7983 */ /* 0x002ea80000100800 */
[----:B---3--:R-:W-:Y:S04]  /*65e60*/  STL [R1+0x69c4], R12 ;  /* 0x0069c40c01007387 */ /* 0x008fe80000100800 */
[----:B------:R-:W3:Y:S04]  /*65e70*/  LDL R9, [R1+0x4b24] ;  /* 0x004b240001097983 */ /* 0x000ee80000100800 */
[----:B------:R-:W3:Y:S04]  /*65e80*/  LDL R7, [R1+0x4b34] ;  /* 0x004b340001077983 */ /* 0x000ee80000100800 */
[----:B------:R-:W3:Y:S04]  /*65e90*/  LDL R6, [R1+0x4b70] ;  /* 0x004b700001067983 */ /* 0x000ee80000100800 */
[----:B------:R-:W3:Y:S04]  /*65ea0*/  LDL R5, [R1+0x4b44] ;  /* 0x004b440001057983 */ /* 0x000ee80000100800 */
[----:B------:R-:W3:Y:S01]  /*65eb0*/  LDL R4, [R1+0x4b78] ;  /* 0x004b780001047983 */ /* 0x000ee20000100800 */
[----:B----4-:R-:W-:-:S02]  /*65ec0*/  @!P0 IMAD.MOV.U32 R14, RZ, RZ, R2 ;  /* 0x000000ffff0e8224 */ /* 0x010fc400078e0002 */
[----:B------:R-:W-:Y:S01]  /*65ed0*/  @!P0 IMAD.MOV.U32 R15, RZ, RZ, R3 ;  /* 0x000000ffff0f8224 */ /* 0x000fe200078e0003 */
[----:B--2---:R-:W-:Y:S04]  /*65ee0*/  STL [R1+0x6a08], R13 ;  /* 0x006a080d01007387 */ /* 0x004fe80000100800 */
[----:B------:R-:W2:Y:S04]  /*65ef0*/  LDL R3, [R1+0x4b54] ;  /* 0x004b540001037983 */ /* 0x000ea80000100800 */
[----:B------:R-:W4:Y:S01]  /*65f00*/  LDL R2, [R1+0x4b84] ;  /* 0x004b840001027983 */ /* 0x000f220000100800 */
[----:B------:R-:W-:-:S02]  /*65f10*/  PRMT R17, RZ, 0x7610, R17 ;  /* 0x00007610ff117816 */ /* 0x000fc40000000011 */
[----:B------:R-:W-:-:S04]  /*65f20*/  PRMT R19, RZ, 0x7610, R19 ;  /* 0x00007610ff137816 */ /* 0x000fc80000000013 */
[----:B------:R0:W2:Y:S01]  /*65f30*/  @!P0 LDG.E.U8 R17, desc[UR38][R14.64] ;  /* 0x000000260e118981 */ /* 0x0000a2000c1e1100 */
[----:B------:R-:W-:Y:S01]  /*65f40*/  PRMT R21, RZ, 0x7610, R21 ;  /* 0x00007610ff157816 */ /* 0x000fe20000000015 */
[----:B0-----:R-:W-:Y:S02]  /*65f50*/  @!P0 IMAD.MOV.U32 R14, RZ, RZ, R10 ;  /* 0x000000ffff0e8224 */ /* 0x001fe400078e000a */
[----:B------:R-:W-:-:S05]  /*65f60*/  @!P0 IMAD.MOV.U32 R15, RZ, RZ, R11 ;  /* 0x000000ffff0f8224 */ /* 0x000fca00078e000b */
[----:B------:R0:W4:Y:S01]  /*65f70*/  @!P0 LDG.E.U8 R19, desc[UR38][R14.64] ;  /* 0x000000260e138981 */ /* 0x000122000c1e1100 */
[----:B------:R-:W-:Y:S01]  /*65f80*/  PRMT R23, RZ, 0x7610, R23 ;  /* 0x00007610ff177816 */ /* 0x000fe20000000017 */
[----:B0-----:R-:W-:Y:S01]  /*65f90*/  @!P0 IMAD.MOV.U32 R14, RZ, RZ, R8 ;  /* 0x000000ffff0e8224 */ /* 0x001fe200078e0008 */
[----:B------:R-:W-:Y:S02]  /*65fa0*/  PRMT R24, RZ, 0x7610, R24 ;  /* 0x00007610ff187816 */ /* 0x000fe40000000018 */
[----:B------:R-:W-:Y:S01]  /*65fb0*/  PRMT R25, RZ, 0x7610, R25 ;  /* 0x00007610ff197816 */ /* 0x000fe20000000019 */
[----:B---3--:R-:W-:-:S05]  /*65fc0*/  @!P0 IMAD.MOV.U32 R15, RZ, RZ, R9 ;  /* 0x000000ffff0f8224 */ /* 0x008fca00078e0009 */
[----:B------:R0:W3:Y:S02]  /*65fd0*/  @!P0 LDG.E.U8 R21, desc[UR38][R14.64] ;  /* 0x000000260e158981 */ /* 0x0000e4000c1e1100 */
[----:B0-----:R-:W-:Y:S02]  /*65fe0*/  @!P0 IMAD.MOV.U32 R14, RZ, RZ, R6 ;  /* 0x000000ffff0e8224 */ /* 0x001fe400078e0006 */
[----:B------:R-:W-:-:S05]  /*65ff0*/  @!P0 IMAD.MOV.U32 R15, RZ, RZ, R7 ;  /* 0x000000ffff0f8224 */ /* 0x000fca00078e0007 */
[----:B------:R0:W3:Y:S02]  /*66000*/  @!P0 LDG.E.U8 R23, desc[UR38][R14.64] ;  /* 0x000000260e178981 */ /* 0x0000e4000c1e1100 */
[----:B0-----:R-:W-:Y:S02]  /*66010*/  @!P0 IMAD.MOV.U32 R14, RZ, RZ, R4 ;  /* 0x000000ffff0e8224 */ /* 0x001fe400078e0004 */
[----:B------:R-:W-:Y:S01]  /*66020*/  @!P0 IMAD.MOV.U32 R15, RZ, RZ, R5 ;  /* 0x000000ffff0f8224 */ /* 0x000fe200078e0005 */
[----:B--2---:R-:W-:Y:S04]  /*66030*/  STL [R1+0x69e8], R17 ;  /* 0x0069e81101007387 */ /* 0x004fe80000100800 */
[----:B------:R-:W-:Y:S04]  /*66040*/  LDS.U8 R4, [R0+UR4+0x2000] ;  /* 0x0020000400047984 */ /* 0x000fe80008000000 */
[----:B------:R4:W2:Y:S02]  /*66050*/  @!P0 LDG.E.U8 R24, desc[UR38][R14.64] ;  /* 0x000000260e188981 */ /* 0x0008a4000c1e1100 */
[----:B----4-:R-:W-:-:S02]  /*66060*/  @!P0 IMAD.MOV.U32 R14, RZ, RZ, R2 ;  /* 0x000000ffff0e8224 */ /* 0x010fc400078e0002 */
[----:B------:R-:W-:Y:S01]  /*66070*/  @!P0 IMAD.MOV.U32 R15, RZ, RZ, R3 ;  /* 0x000000ffff0f8224 */ /* 0x000fe200078e0003 */
[----:B------:R-:W-:Y:S04]  /*66080*/  STL [R1+0x69c8], R19 ;  /* 0x0069c81301007387 */ /* 0x000fe80000100800 */
[----:B------:R-:W-:Y:S04]  /*66090*/  LDS.U8 R3, [R0+UR4+0x8] ;  /* 0x0000080400037984 */ /* 0x000fe80008000000 */
[----:B------:R0:W4:Y:S04]  /*660a0*/  @!P0 LDG.E.U8 R25, desc[UR38][R14.64] ;  /* 0x000000260e198981 */ /* 0x000128000c1e1100 */
[----:B------:R-:W-:Y:S04]  /*660b0*/  LDS.U8 R2, [R0+UR4+0x200] ;  /* 0x0002000400027984 */ /* 0x000fe80008000000 */
[----:B0-----:R-:W0:Y:S04]  /*660c0*/  LDS.U8 R15, [R0+UR4] ;  /* 0x00000004000f7984 */ /* 0x001e280008000000 */
[----:B------:R-:W1:Y:S04]  /*660d0*/  LDS.U8 R14, [R0+UR4+0x208] ;  /* 0x00020804000e7984 */ /* 0x000e680008000000 */
[----:B---3--:R-:W-:Y:S04]  /*660e0*/  STL [R1+0x69cc], R21 ;  /* 0x0069cc1501007387 */ /* 0x008fe80000100800 */
[----:B------:R-:W-:Y:S04]  /*660f0*/  STL [R1+0x6a0c], R23 ;  /* 0x006a0c1701007387 */ /* 0x000fe80000100800 */
[----:B--2---:R-:W-:Y:S04]  /*66100*/  STL [R1+0x69ec], R24 ;  /* 0x0069ec1801007387 */ /* 0x004fe80000100800 */
[----:B----4-:R-:W-:Y:S04]  /*66110*/  STL [R1+0x69d0], R25 ;  /* 0x0069d01901007387 */ /* 0x010fe80000100800 */
[----:B0-----:R-:W-:Y:S04]  /*66120*/  STL [R1+0x69f0], R15 ;  /* 0x0069f00f01007387 */ /* 0x001fe80000100800 */
[----:B-1----:R-:W-:Y:S04]  /*66130*/  STL [R1+0x69f4], R14 ;  /* 0x0069f40e01007387 */ /* 0x002fe80000100800 */
[----:B------:R-:W-:Y:S04]  /*66140*/  STL [R1+0x39c], R3 ;  /* 0x00039c0301007387 */ /* 0x000fe80000100800 */
[----:B------:R-:W0:Y:S04]  /*66150*/  LDS.U8 R3, [R0+UR4+0x2208] ;  /* 0x0022080400037984 */ /* 0x000e280008000000 */
[----:B------:R-:W-:Y:S04]  /*66160*/  STL [R1+0x398], R2 ;  /* 0x0003980201007387 */ /* 0x000fe80000100800 */
[----:B------:R-:W1:Y:S04]  /*66170*/  LDS.U8 R2, [R0+UR4+0x2008] ;  /* 0x0020080400027984 */ /* 0x000e680008000000 */
[----:B------:R-:W-:Y:S04]  /*66180*/  STL [R1+0x3b4], R4 ;  /* 0x0003b40401007387 */ /* 0x000fe80000100800 */
[----:B------:R-:W2:Y:S04]  /*66190*/  LDS.U8 R4, [R0+UR4+0x2200] ;  /* 0x0022000400047984 */ /* 0x000ea80008000000 */
[----:B0-----:R-:W-:Y:S04]  /*661a0*/  STL [R1+0x3b0], R3 ;  /* 0x0003b00301007387 */ /* 0x001fe80000100800 */
[----:B------:R-:W0:Y:S04]  /*661b0*/  LDS.U8 R3, [R0+UR4+0x4000] ;  /* 0x0040000400037984 */ /* 0x000e280008000000 */
[----:B-1----:R-:W-:Y:S04]  /*661c0*/  STL [R1+0x3bc], R2 ;  /* 0x0003bc0201007387 */ /* 0x002fe80000100800 */
[----:B------:R-:W1:Y:S04]  /*661d0*/  LDS.U8 R2, [R0+UR4+0x4208] ;  /* 0x0042080400027984 */ /* 0x000e680008000000 */
[----:B--2---:R-:W-:Y:S04]  /*661e0*/  STL [R1+0x3b8], R4 ;  /* 0x0003b80401007387 */ /* 0x004fe80000100800 */
        /* <DEDUP_REMOVED lines=231> */
[----:B-1----:R1:W-:Y:S04]  /*67060*/  STL [R1+0x4ecc], R2 ;  /* 0x004ecc0201007387 */ /* 0x0023e80000100800 */
[----:B--2---:R-:W-:Y:S04]  /*67070*/  STL [R1+0x4ed8], R4 ;  /* 0x004ed80401007387 */ /* 0x004fe80000100800 */
[----:B------:R-:W2:Y:S04]  /*67080*/  LDS.U8 R4, [R0+UR4+0xe188] ;  /* 0x00e1880400047984 */ /* 0x000ea80008000000 */
[----:B0-----:R-:W-:Y:S04]  /*67090*/  STL [R1+0x4ed4], R3 ;  /* 0x004ed40301007387 */ /* 0x001fe80000100800 */
[----:B------:R-:W0:Y:S01]  /*670a0*/  LDS.U8 R3, [R0+UR4+0xe380] ;  /* 0x00e3800400037984 */ /* 0x000e220008000000 */
[----:B-1----:R-:W-:-:S03]  /*670b0*/  LOP3.LUT R2, R0, 0x410, RZ, 0x3c, !PT ;  /* 0x0000041000027812 */ /* 0x002fc600078e3cff */
[----:B------:R-:W-:Y:S04]  /*670c0*/  STL [R1+0x51d8], R0 ;  /* 0x0051d80001007387 */ /* 0x000fe80000100800 */
[----:B--2---:R-:W-:Y:S04]  /*670d0*/  STL [R1+0x4ee0], R4 ;  /* 0x004ee00401007387 */ /* 0x004fe80000100800 */
[----:B------:R-:W1:Y:S04]  /*670e0*/  LDS.U8 R4, [R2+UR4] ;  /* 0x0000000402047984 */ /* 0x000e680008000000 */
[----:B------:R-:W-:Y:S04]  /*670f0*/  LDS.U8 R0, [R2+UR4+0x8] ;  /* 0x0000080402007984 */ /* 0x000fe80008000000 */
[----:B------:R-:W-:Y:S04]  /*67100*/  LDS.U8 R5, [R2+UR4+0x8388] ;  /* 0x0083880402057984 */ /* 0x000fe80008000000 */
[----:B0-----:R-:W-:Y:S04]  /*67110*/  STL [R1+0x4edc], R3 ;  /* 0x004edc0301007387 */ /* 0x001fe80000100800 */
[----:B------:R-:W0:Y:S04]  /*67120*/  LDS.U8 R3, [R2+UR4+0x208] ;  /* 0x0002080402037984 */ /* 0x000e280008000000 */
[----:B-1----:R-:W-:Y:S04]  /*67130*/  STL [R1+0x19d4], R4 ;  /* 0x0019d40401007387 */ /* 0x002fe80000100800 */
[----:B------:R-:W1:Y:S04]  /*67140*/  LDS.U8 R4, [R2+UR4+0x200] ;  /* 0x0002000402047984 */ /* 0x000e680008000000 */
[----:B0-----:R-:W-:Y:S04]  /*67150*/  STL [R1+0x19d0], R3 ;  /* 0x0019d00301007387 */ /* 0x001fe80000100800 */
[----:B------:R-:W0:Y:S04]  /*67160*/  LDS.U8 R3, [R2+UR4+0x2000] ;  /* 0x0020000402037984 */ /* 0x000e280008000000 */
[----:B------:R-:W-:Y:S04]  /*67170*/  STL [R1+0x19dc], R0 ;  /* 0x0019dc0001007387 */ /* 0x000fe80000100800 */
[----:B------:R-:W2:Y:S04]  /*67180*/  LDS.U8 R0, [R2+UR4+0x2208] ;  /* 0x0022080402007984 */ /* 0x000ea80008000000 */
[----:B-1----:R-:W-:Y:S04]  /*67190*/  STL [R1+0x19d8], R4 ;  /* 0x0019d80401007387 */ /* 0x002fe80000100800 */
[----:B------:R-:W1:Y:S04]  /*671a0*/  LDS.U8 R4, [R2+UR4+0x2008] ;  /* 0x0020080402047984 */ /* 0x000e680008000000 */
[----:B0-----:R-:W-:Y:S04]  /*671b0*/  STL [R1+0x19e4], R3 ;  /* 0x0019e40301007387 */ /* 0x001fe80000100800 */
[----:B------:R-:W0:Y:S04]  /*671c0*/  LDS.U8 R3, [R2+UR4+0x2200] ;  /* 0x0022000402037984 */ /* 0x000e280008000000 */
[----:B--2---:R-:W-:Y:S04]  /*671d0*/  STL [R1+0x19e0], R0 ;  /* 0x0019e00001007387 */ /* 0x004fe80000100800 */
        /* <DEDUP_REMOVED lines=208> */
[----:B--2---:R0:W-:Y:S04]  /*67ee0*/  STL [R1+0x2100], R0 ;  /* 0x0021000001007387 */ /* 0x0041e80000100800 */
[----:B------:R-:W2:Y:S04]  /*67ef0*/  LDS.U8 R3, [R2+UR4+0x8180] ;  /* 0x0081800402037984 */ /* 0x000ea80008000000 */
[----:B0-----:R-:W3:Y:S04]  /*67f00*/  LDL R0, [R1+0x2118] ;  /* 0x0021180001007983 */ /* 0x001ee80000100800 */
[----:B-1----:R-:W-:Y:S04]  /*67f10*/  STL [R1+0x20fc], R4 ;  /* 0x0020fc0401007387 */ /* 0x002fe80000100800 */
[----:B------:R-:W0:Y:S04]  /*67f20*/  LDS.U8 R4, [R2+UR4+0x8188] ;  /* 0x0081880402047984 */ /* 0x000e280008000000 */
[----:B--2---:R-:W-:Y:S04]  /*67f30*/  STL [R1+0x4cc8], R3 ;  /* 0x004cc80301007387 */ /* 0x004fe80000100800 */
        /* <DEDUP_REMOVED lines=26> */
[----:B0-----:R-:W-:Y:S04]  /*680e0*/  STL [R1+0x50e0], R4 ;  /* 0x0050e00401007387 */ /* 0x001fe80000100800 */
[----:B-1----:R-:W-:Y:S04]  /*680f0*/  STL [R1+0x50dc], R3 ;  /* 0x0050dc0301007387 */ /* 0x002fe80000100800 */
[----:B---3--:R-:W0:Y:S04]  /*68100*/  LDS.U8 R2, [R0+UR4] ;  /* 0x0000000400027984 */ /* 0x008e280008000000 */
[----:B------:R-:W1:Y:S04]  /*68110*/  LDS.U8 R4, [R0+UR4+0x208] ;  /* 0x0002080400047984 */ /* 0x000e680008000000 */
[----:B------:R-:W2:Y:S04]  /*68120*/  LDS.U8 R3, [R0+UR4+0x8] ;  /* 0x0000080400037984 */ /* 0x000ea80008000000 */
[----:B------:R-:W-:Y:S04]  /*68130*/  LDS.U8 R5, [R0+UR4+0x8188] ;  /* 0x0081880400057984 */ /* 0x000fe80008000000 */
        /* <DEDUP_REMOVED lines=217> */
[----:B-1----:R-:W-:Y:S04]  /*68ed0*/  STL [R1+0x1ef4], R4 ;  /* 0x001ef40401007387 */ /* 0x002fe80000100800 */
[----:B------:R-:W0:Y:S04]  /*68ee0*/  LDS.U8 R2, [R0+UR4+0x6380] ;  /* 0x0063800400027984 */ /* 0x000e280008000000 */
[----:B------:R-:W1:Y:S04]  /*68ef0*/  LDS.U8 R4, [R0+UR4+0x8180] ;  /* 0x0081800400047984 */ /* 0x000e680008000000 */
[----:B--2---:R2:W-:Y:S04]  /*68f00*/  STL [R1+0x1f00], R3 ;  /* 0x001f000301007387 */ /* 0x0045e80000100800 */
[----:B--2---:R-:W2:Y:S04]  /*68f10*/  LDL R3, [R1+0x2114] ;  /* 0x0021140001037983 */ /* 0x004ea80000100800 */
[----:B0-----:R-:W-:Y:S04]  /*68f20*/  STL [R1+0x1efc], R2 ;  /* 0x001efc0201007387 */ /* 0x001fe80000100800 */
[----:B------:R-:W0:Y:S04]  /*68f30*/  LDS.U8 R2, [R0+UR4+0x8388] ;  /* 0x0083880400027984 */ /* 0x000e280008000000 */
[----:B-1----:R-:W-:Y:S04]  /*68f40*/  STL [R1+0x2328], R4 ;  /* 0x0023280401007387 */ /* 0x002fe80000100800 */
[----:B------:R-:W1:Y:S04]  /*68f50*/  LDS.U8 R4, [R0+UR4+0x8380] ;  /* 0x0083800400047984 */ /* 0x000e680008000000 */
[----:B0-----:R-:W-:Y:S04]  /*68f60*/  STL [R1+0x2324], R2 ;  /* 0x0023240201007387 */ /* 0x001fe80000100800 */
[----:B------:R-:W0:Y:S04]  /*68f70*/  LDS.U8 R2, [R0+UR4+0xa180] ;  /* 0x00a1800400027984 */ /* 0x000e280008000000 */
[----:B------:R-:W-:Y:S04]  /*68f80*/  STL [R1+0x2330], R5 ;  /* 0x0023300501007387 */ /* 0x000fe80000100800 */
[----:B------:R-:W3:Y:S04]  /*68f90*/  LDS.U8 R5, [R0+UR4+0xa388] ;  /* 0x00a3880400057984 */ /* 0x000ee80008000000 */
[----:B-1----:R-:W-:Y:S04]  /*68fa0*/  STL [R1+0x232c], R4 ;  /* 0x00232c0401007387 */ /* 0x002fe80000100800 */
[----:B------:R-:W1:Y:S04]  /*68fb0*/  LDS.U8 R4, [R0+UR4+0xa188] ;  /* 0x00a1880400047984 */ /* 0x000e680008000000 */
[----:B0-----:R-:W-:Y:S04]  /*68fc0*/  STL [R1+0x2338], R2 ;  /* 0x0023380201007387 */ /* 0x001fe80000100800 */
[----:B------:R-:W0:Y:S04]  /*68fd0*/  LDS.U8 R2, [R0+UR4+0xa380] ;  /* 0x00a3800400027984 */ /* 0x000e280008000000 */
[----:B---3--:R-:W-:Y:S04]  /*68fe0*/  STL [R1+0x2334], R5 ;  /* 0x0023340501007387 */ /* 0x008fe80000100800 */
        /* <DEDUP_REMOVED lines=16> */
[----:B---3--:R-:W-:Y:S04]  /*690f0*/  STL [R1+0x4f00], R5 ;  /* 0x004f000501007387 */ /* 0x008fe80000100800 */
[----:B-1----:R-:W-:Y:S04]  /*69100*/  STL [R1+0x4efc], R4 ;  /* 0x004efc0401007387 */ /* 0x002fe80000100800 */
[----:B--2---:R-:W0:Y:S04]  /*69110*/  LDS.U8 R2, [R3+UR4] ;  /* 0x0000000403027984 */ /* 0x004e280008000000 */
        /* <DEDUP_REMOVED lines=205> */
[----:B--2---:R-:W-:Y:S04]  /*69df0*/  STL [R1+0x1b80], R4 ;  /* 0x001b800401007387 */ /* 0x004fe80000100800 */
[----:B------:R-:W-:Y:S04]  /*69e00*/  LDS.U8 R4, [R3+UR4+0x4388] ;  /* 0x0043880403047984 */ /* 0x000fe80008000000 */
[----:B0-----:R-:W-:Y:S04]  /*69e10*/  STL [R1+0x51dc], R0 ;  /* 0x0051dc0001007387 */ /* 0x001fe80000100800 */
[----:B-1----:R-:W-:Y:S04]  /*69e20*/  STL [R1+0x1b8c], R2 ;  /* 0x001b8c0201007387 */ /* 0x002fe80000100800 */
[----:B------:R-:W0:Y:S04]  /*69e30*/  LDS.U8 R2, [R3+UR4+0x4180] ;  /* 0x0041800403027984 */ /* 0x000e280008000000 */
        /* <DEDUP_REMOVED lines=13> */
[----:B0-----:R0:W-:Y:S04]  /*69f10*/  STL [R1+0x213c], R2 ;  /* 0x00213c0201007387 */ /* 0x0011e80000100800 */
[----:B0-----:R-:W3:Y:S04]  /*69f20*/  LDL R2, [R1+0x2110] ;  /* 0x0021100001027983 */ /* 0x001ee80000100800 */
[----:B--2---:R-:W-:Y:S04]  /*69f30*/  STL [R1+0x2138], R4 ;  /* 0x0021380401007387 */ /* 0x004fe80000100800 */
        /* <DEDUP_REMOVED lines=28> */
[----:B--2---:R-:W-:Y:S04]  /*6a100*/  STL [R1+0x5100], R5 ;  /* 0x0051000501007387 */ /* 0x004fe80000100800 */
        /* <DEDUP_REMOVED lines=233> */
[----:B-1----:R-:W-:Y:S04]  /*6afa0*/  STL [R1+0x2350], R3 ;  /* 0x0023500301007387 */ /* 0x002fe80000100800 */
[----:B------:R-:W1:Y:S04]  /*6afb0*/  LDS.U8 R3, [R2+UR4+0xa388] ;  /* 0x00a3880402037984 */ /* 0x000e680008000000 */
[----:B------:R-:W-:Y:S04]  /*6afc0*/  STL [R1+0x234c], R5 ;  /* 0x00234c0501007387 */ /* 0x000fe80000100800 */
[----:B------:R-:W3:Y:S04]  /*6afd0*/  LDS.U8 R5, [R2+UR4+0xa188] ;  /* 0x00a1880402057984 */ /* 0x000ee80008000000 */
[----:B0-----:R-:W-:Y:S04]  /*6afe0*/  STL [R1+0x2358], R4 ;  /* 0x0023580401007387 */ /* 0x001fe80000100800 */
[----:B------:R-:W0:Y:S04]  /*6aff0*/  LDS.U8 R4, [R2+UR4+0xa380] ;  /* 0x00a3800402047984 */ /* 0x000e280008000000 */
[----:B-1----:R-:W-:Y:S04]  /*6b000*/  STL [R1+0x2354], R3 ;  /* 0x0023540301007387 */ /* 0x002fe80000100800 */
[----:B------:R-:W1:Y:S04]  /*6b010*/  LDS.U8 R3, [R2+UR4+0xc180] ;  /* 0x00c1800402037984 */ /* 0x000e680008000000 */
[----:B---3--:R-:W-:Y:S04]  /*6b020*/  STL [R1+0x2360], R5 ;  /* 0x0023600501007387 */ /* 0x008fe80000100800 */
        /* <DEDUP_REMOVED lines=11> */
[----:B------:R-:W4:Y:S04]  /*6b0e0*/  LDS.U8 R2, [R2+UR4+0xe380] ;  /* 0x00e3800402027984 */ /* 0x000f280008000000 */
[----:B---3--:R-:W-:Y:S04]  /*6b0f0*/  STL [R1+0x4f18], R5 ;  /* 0x004f180501007387 */ /* 0x008fe80000100800 */
[----:B0-----:R-:W-:Y:S04]  /*6b100*/  STL [R1+0x4f14], R4 ;  /* 0x004f140401007387 */ /* 0x001fe80000100800 */
[----:B-1----:R-:W-:Y:S04]  /*6b110*/  STL [R1+0x4f20], R3 ;  /* 0x004f200301007387 */ /* 0x002fe80000100800 */
[----:B----4-:R-:W-:Y:S04]  /*6b120*/  STL [R1+0x4f1c], R2 ;  /* 0x004f1c0201007387 */ /* 0x010fe80000100800 */
        /* <DEDUP_REMOVED lines=396> */
[----:B------:R-:W-:Y:S04]  /*6c9f0*/  LDS.U8 R3, [R2+UR4+0x2108] ;  /* 0x0021080402037984 */ /* 0x000fe80008000000 */
[----:B--2---:R-:W-:Y:S04]  /*6ca00*/  STL [R1+0x1944], R0 ;  /* 0x0019440001007387 */ /* 0x004fe80000100800 */
[----:B------:R-:W1:Y:S04]  /*6ca10*/  LDS.U8 R0, [R2+UR4+0x2300] ;  /* 0x0023000402007984 */ /* 0x000e680008000000 */
[----:B0-----:R-:W-:Y:S04]  /*6ca20*/  STL [R1+0x1940], R4 ;  /* 0x0019400401007387 */ /* 0x001fe80000100800 */
[----:B-1----:R-:W-:Y:S04]  /*6ca30*/  STL [R1+0x6220], R0 ;  /* 0x0062200001007387 */ /* 0x002fe80000100800 */
[----:B------:R-:W-:Y:S04]  /*6ca40*/  STL [R1+0x194c], R3 ;  /* 0x00194c0301007387 */ /* 0x000fe80000100800 */
[----:B------:R-:W0:Y:S04]  /*6ca50*/  LDS.U8 R4, [R2+UR4+0x4100] ;  /* 0x0041000402047984 */ /* 0x000e280008000000 */
[----:B------:R-:W1:Y:S04]  /*6ca60*/  LDS.U8 R3, [R2+UR4+0x4308] ;  /* 0x0043080402037984 */ /* 0x000e680008000000 */
        /* <DEDUP_REMOVED lines=355> */
[----:B------:R-:W3:Y:S04]  /*6e0a0*/  LDL.LU R24, [R1+0x38c] ;  /* 0x00038c0001187983 */ /* 0x000ee80000300800 */
[----:B-1----:R0:W-:Y:S04]  /*6e0b0*/  STL [R1+0x5124], R3 ;  /* 0x0051240301007387 */ /* 0x0021e80000100800 */
[----:B------:R-:W4:Y:S04]  /*6e0c0*/  LDL.LU R23, [R1+0x394] ;  /* 0x0003940001177983 */ /* 0x000f280000300800 */
        /* <DEDUP_REMOVED lines=13> */
[----:B0-----:R-:W2:Y:S04]  /*6e1a0*/  LDL.LU R3, [R1+0x120] ;  /* 0x0001200001037983 */ /* 0x001ea80000300800 */
[----:B-1----:R-:W2:Y:S04]  /*6e1b0*/  LDL.LU R2, [R1+0x228] ;  /* 0x0002280001027983 */ /* 0x002ea80000300800 */
[----:B------:R-:W2:Y:S04]  /*6e1c0*/  LDL.LU R16, [R1+0x110] ;  /* 0x0001100001107983 */ /* 0x000ea80000300800 */
[----:B------:R-:W2:Y:S04]  /*6e1d0*/  LDL.LU R28, [R1+0x1cc] ;  /* 0x0001cc00011c7983 */ /* 0x000ea80000300800 */
[----:B------:R-:W0:Y:S04]  /*6e1e0*/  LDS.U8 R4, [R0+UR4+0xc380] ;  /* 0x00c3800400047984 */ /* 0x000e280008000000 */
[----:B------:R-:W2:Y:S04]  /*6e1f0*/  LDL.LU R18, [R1+0x100] ;  /* 0x0001000001127983 */ /* 0x000ea80000300800 */
[----:B------:R-:W2:Y:S01]  /*6e200*/  LDL.LU R20, [R1+0x1bc] ;  /* 0x0001bc0001147983 */ /* 0x000ea20000300800 */
[----:B------:R-:W1:Y:S03]  /*6e210*/  S2R R29, SR_TID.X ;  /* 0x00000000001d7919 */ /* 0x000e660000002100 */
[----:B0-----:R-:W-:Y:S04]  /*6e220*/  STL [R1+0x512c], R4 ;  /* 0x00512c0401007387 */ /* 0x001fe80000100800 */
[----:B------:R-:W0:Y:S04]  /*6e230*/  LDS.U8 R4, [R0+UR4+0xe388] ;  /* 0x00e3880400047984 */ /* 0x000e280008000000 */
[----:B------:R-:W2:Y:S04]  /*6e240*/  LDL.LU R22, [R1+0xf0] ;  /* 0x0000f00001167983 */ /* 0x000ea80000300800 */
[----:B------:R-:W2:Y:S04]  /*6e250*/  LDL.LU R26, [R1+0x1ac] ;  /* 0x0001ac00011a7983 */ /* 0x000ea80000300800 */
[----:B------:R-:W-:Y:S04]  /*6e260*/  STL [R1+0x5138], R14 ;  /* 0x0051380e01007387 */ /* 0x000fe80000100800 */
[----:B------:R-:W1:Y:S04]  /*6e270*/  LDS.U8 R14, [R0+UR4+0xe188] ;  /* 0x00e18804000e7984 */ /* 0x000e680008000000 */
[----:B------:R-:W1:Y:S01]  /*6e280*/  LDS.U8 R0, [R0+UR4+0xe380] ;  /* 0x00e3800400007984 */ /* 0x000e620008000000 */
[----:B------:R-:W-:Y:S06]  /*6e290*/  BAR.SYNC.DEFER_BLOCKING 0x0 ;  /* 0x0000000000007b1d */ /* 0x000fec0000010000 */
[----:B------:R-:W2:Y:S04]  /*6e2a0*/  LDL.LU R27, [R1+0xe0] ;  /* 0x0000e000011b7983 */ /* 0x000ea80000300800 */
[----:B0-----:R1:W-:Y:S02]  /*6e2b0*/  STL [R1+0x5134], R4 ;  /* 0x0051340401007387 */ /* 0x0013e40000100800 */
[----:B-1----:R-:W-:-:S02]  /*6e2c0*/  LOP3.LUT R4, R29, 0x3f, RZ, 0xc0, !PT ;  /* 0x0000003f1d047812 */ /* 0x002fc400078ec0ff */
[----:B------:R-:W-:Y:S04]  /*6e2d0*/  STL [R1+0x6a10], R29 ;  /* 0x006a101d01007387 */ /* 0x000fe80000100800 */
[----:B------:R-:W-:Y:S04]  /*6e2e0*/  STL [R1+0x5140], R14 ;  /* 0x0051400e01007387 */ /* 0x000fe80000100800 */
[----:B------:R-:W-:Y:S04]  /*6e2f0*/  STL [R1+0x513c], R0 ;  /* 0x00513c0001007387 */ /* 0x000fe80000100800 */
[----:B---3--:R-:W-:Y:S04]  /*6e300*/  STS.U8 [R4+UR4], R24 ;  /* 0x0000001804007988 */ /* 0x008fe80008000004 */
[----:B----4-:R-:W-:Y:S04]  /*6e310*/  STS.U8 [R4+UR4+0x40], R23 ;  /* 0x0000401704007988 */ /* 0x010fe80008000004 */
        /* <DEDUP_REMOVED lines=17> */
[----:B------:R-:W-:Y:S04]  /*6e430*/  STS.U8 [R4+UR4+0x1240], R18 ;  /* 0x0012401204007988 */ /* 0x000fe80008000004 */
[----:B------:R0:W-:Y:S04]  /*6e440*/  STS.U8 [R4+UR4+0x1200], R20 ;  /* 0x0012001404007988 */ /* 0x0001e80008000004 */
[----:B------:R-:W3:Y:S04]  /*6e450*/  LDL.LU R29, [R1+0xd0] ;  /* 0x0000d000011d7983 */ /* 0x000ee80000300800 */
[----:B0-----:R-:W4:Y:S04]  /*6e460*/  LDL.LU R20, [R1+0x24c] ;  /* 0x00024c0001147983 */ /* 0x001f280000300800 */
[----:B------:R0:W-:Y:S04]  /*6e470*/  STS.U8 [R4+UR4+0x1400], R22 ;  /* 0x0014001604007988 */ /* 0x0001e80008000004 */
[----:B------:R1:W-:Y:S04]  /*6e480*/  STS.U8 [R4+UR4+0x1440], R26 ;  /* 0x0014401a04007988 */ /* 0x0003e80008000004 */
[----:B0-----:R-:W4:Y:S04]  /*6e490*/  LDL.LU R22, [R1+0xc0] ;  /* 0x0000c00001167983 */ /* 0x001f280000300800 */
[----:B------:R-:W4:Y:S04]  /*6e4a0*/  LDL.LU R23, [R1+0x25c] ;  /* 0x00025c0001177983 */ /* 0x000f280000300800 */
[----:B------:R-:W4:Y:S04]  /*6e4b0*/  LDL.LU R13, [R1+0xb0] ;  /* 0x0000b000010d7983 */ /* 0x000f280000300800 */
[----:B------:R-:W4:Y:S04]  /*6e4c0*/  LDL.LU R9, [R1+0x26c] ;  /* 0x00026c0001097983 */ /* 0x000f280000300800 */
[----:B------:R-:W4:Y:S04]  /*6e4d0*/  LDL.LU R5, [R1+0xa0] ;  /* 0x0000a00001057983 */ /* 0x000f280000300800 */
[----:B------:R-:W4:Y:S04]  /*6e4e0*/  LDL.LU R16, [R1+0x27c] ;  /* 0x00027c0001107983 */ /* 0x000f280000300800 */
[----:B-1----:R-:W4:Y:S04]  /*6e4f0*/  LDL.LU R26, [R1+0x90] ;  /* 0x00009000011a7983 */ /* 0x002f280000300800 */
        /* <DEDUP_REMOVED lines=17> */
[----:B------:R-:W4:Y:S04]  /*6e610*/  LDL.LU R2, [R1+0x30c] ;  /* 0x00030c0001027983 */ /* 0x000f280000300800 */
[----:B------:R-:W4:Y:S04]  /*6e620*/  LDL.LU R18, [R1] ;  /* 0x0000000001127983 */ /* 0x000f280000300800 */
[----:B--2---:R0:W-:Y:S04]  /*6e630*/  STS.U8 [R4+UR4+0x1600], R28 ;  /* 0x0016001c04007988 */ /* 0x0041e80008000004 */
[----:B0-----:R-:W2:Y:S04]  /*6e640*/  LDL.LU R28, [R1+0x31c] ;  /* 0x00031c00011c7983 */ /* 0x001ea80000300800 */
[----:B---3--:R0:W-:Y:S04]  /*6e650*/  STS.U8 [R4+UR4+0x1800], R29 ;  /* 0x0018001d04007988 */ /* 0x0081e80008000004 */
[----:B----4-:R1:W-:Y:S04]  /*6e660*/  STS.U8 [R4+UR4+0x1840], R20 ;  /* 0x0018401404007988 */ /* 0x0103e80008000004 */
[----:B0-----:R-:W3:Y:S04]  /*6e670*/  LDL.LU R29, [R1+0x6a10] ;  /* 0x006a1000011d7983 */ /* 0x001ee80000300800 */
[----:B-1----:R-:W4:Y:S04]  /*6e680*/  LDL.LU R20, [R1+0x32c] ;  /* 0x00032c0001147983 */ /* 0x002f280000300800 */
[----:B------:R0:W-:Y:S04]  /*6e690*/  STS.U8 [R4+UR4+0x1a40], R22 ;  /* 0x001a401604007988 */ /* 0x0001e80008000004 */
[----:B------:R1:W-:Y:S04]  /*6e6a0*/  STS.U8 [R4+UR4+0x1a00], R23 ;  /* 0x001a001704007988 */ /* 0x0003e80008000004 */
[----:B------:R0:W-:Y:S04]  /*6e6b0*/  STS.U8 [R4+UR4+0x1c00], R13 ;  /* 0x001c000d04007988 */ /* 0x0001e80008000004 */
[----:B------:R0:W-:Y:S04]  /*6e6c0*/  STS.U8 [R4+UR4+0x1c40], R9 ;  /* 0x001c400904007988 */ /* 0x0001e80008000004 */
        /* <DEDUP_REMOVED lines=28> */
[----:B0-----:R-:W4:Y:S04]  /*6e890*/  LDL.LU R27, [R1+0x34c] ;  /* 0x00034c00011b7983 */ /* 0x001f280000300800 */
[----:B--2---:R0:W-:Y:S04]  /*6e8a0*/  STS.U8 [R4+UR4+0x3200], R28 ;  /* 0x0032001c04007988 */ /* 0x0041e80008000004 */
[----:B0-----:R-:W2:Y:S01]  /*6e8b0*/  LDL.LU R28, [R1+0x35c] ;  /* 0x00035c00011c7983 */ /* 0x001ea20000300800 */
[----:B---3--:R-:W-:-:S03]  /*6e8c0*/  LOP3.LUT R29, R29, 0x3f, RZ, 0xc0, !PT ;  /* 0x0000003f1d1d7812 */ /* 0x008fc600078ec0ff */
[----:B----4-:R-:W-:Y:S04]  /*6e8d0*/  STS.U8 [R4+UR4+0x3400], R26 ;  /* 0x0034001a04007988 */ /* 0x010fe80008000004 */
[----:B------:R-:W-:Y:S04]  /*6e8e0*/  STS.U8 [R4+UR4+0x3440], R20 ;  /* 0x0034401404007988 */ /* 0x000fe80008000004 */
[----:B------:R0:W-:Y:S04]  /*6e8f0*/  STS.U8 [R4+UR4+0x3640], R16 ;  /* 0x0036401004007988 */ /* 0x0001e80008000004 */
[----:B0-----:R-:W3:Y:S04]  /*6e900*/  LDL.LU R16, [R1+0x37c] ;  /* 0x00037c0001107983 */ /* 0x001ee80000300800 */
        /* <DEDUP_REMOVED lines=22> */
[----:B------:R0:W-:Y:S04]  /*6ea70*/  STS.U8 [R4+UR4+0x3840], R27 ;  /* 0x0038401b04007988 */ /* 0x0001e80008000004 */
[----:B------:R-:W-:Y:S01]  /*6ea80*/  STS.U8 [R4+UR4+0x3a40], R9 ;  /* 0x003a400904007988 */ /* 0x000fe20008000004 */
[----:B------:R-:W-:-:S03]  /*6ea90*/  LOP3.LUT R7, R29, 0x10, RZ, 0x3c, !PT ;  /* 0x000000101d077812 */ /* 0x000fc600078e3cff */
[----:B0-----:R-:W4:Y:S04]  /*6eaa0*/  LDL.LU R27, [R1+0x1b8] ;  /* 0x0001b800011b7983 */ /* 0x001f280000300800 */
[----:B--2---:R0:W-:Y:S04]  /*6eab0*/  STS.U8 [R4+UR4+0x3a00], R28 ;  /* 0x003a001c04007988 */ /* 0x0041e80008000004 */
[----:B0-----:R-:W2:Y:S04]  /*6eac0*/  LDL.LU R28, [R1+0xec] ;  /* 0x0000ec00011c7983 */ /* 0x001ea80000300800 */
[----:B------:R-:W2:Y:S04]  /*6ead0*/  LDL.LU R29, [R1+0x1a8] ;  /* 0x0001a800011d7983 */ /* 0x000ea80000300800 */
[----:B------:R-:W-:Y:S04]  /*6eae0*/  STS.U8 [R4+UR4+0x3c00], R13 ;  /* 0x003c000d04007988 */ /* 0x000fe80008000004 */
[----:B---3--:R-:W-:Y:S04]  /*6eaf0*/  STS.U8 [R4+UR4+0x3c40], R5 ;  /* 0x003c400504007988 */ /* 0x008fe80008000004 */
[----:B------:R-:W-:Y:S04]  /*6eb00*/  STS.U8 [R4+UR4+0x3e40], R23 ;  /* 0x003e401704007988 */ /* 0x000fe80008000004 */
[----:B------:R-:W-:Y:S04]  /*6eb10*/  STS.U8 [R4+UR4+0x3e00], R16 ;  /* 0x003e001004007988 */ /* 0x000fe80008000004 */
[----:B----4-:R-:W-:Y:S04]  /*6eb20*/  STS.U8 [R7+UR4+0x80], R26 ;  /* 0x0000801a07007988 */ /* 0x010fe80008000004 */
        /* <DEDUP_REMOVED lines=17> */
[----:B------:R0:W-:Y:S04]  /*6ec40*/  STS.U8 [R7+UR4+0x10c0], R20 ;  /* 0x0010c01407007988 */ /* 0x0001e80008000004 */
[----:B------:R-:W-:Y:S04]  /*6ec50*/  STS.U8 [R7+UR4+0x12c0], R22 ;  /* 0x0012c01607007988 */ /* 0x000fe80008000004 */
[----:B------:R-:W4:Y:S04]  /*6ec60*/  LDL.LU R14, [R1+0x240] ;  /* 0x00024000010e7983 */ /* 0x000f280000300800 */
[----:B------:R1:W-:Y:S04]  /*6ec70*/  STS.U8 [R7+UR4+0x1280], R27 ;  /* 0x0012801b07007988 */ /* 0x0003e80008000004 */
[----:B0-----:R-:W4:Y:S04]  /*6ec80*/  LDL.LU R20, [R1+0xcc] ;  /* 0x0000cc0001147983 */ /* 0x001f280000300800 */
[----:B-1----:R-:W4:Y:S04]  /*6ec90*/  LDL.LU R27, [R1+0x250] ;  /* 0x00025000011b7983 */ /* 0x002f280000300800 */
[----:B------:R-:W4:Y:S04]  /*6eca0*/  LDL.LU R15, [R1+0xbc] ;  /* 0x0000bc00010f7983 */ /* 0x000f280000300800 */
[----:B--2---:R0:W-:Y:S04]  /*6ecb0*/  STS.U8 [R7+UR4+0x1480], R28 ;  /* 0x0014801c07007988 */ /* 0x0041e80008000004 */
[----:B------:R1:W-:Y:S04]  /*6ecc0*/  STS.U8 [R7+UR4+0x14c0], R29 ;  /* 0x0014c01d07007988 */ /* 0x0003e80008000004 */
[----:B0-----:R-:W2:Y:S04]  /*6ecd0*/  LDL.LU R28, [R1+0x260] ;  /* 0x00026000011c7983 */ /* 0x001ea80000300800 */
[----:B------:R-:W2:Y:S04]  /*6ece0*/  LDL.LU R24, [R1+0xac] ;  /* 0x0000ac0001187983 */ /* 0x000ea80000300800 */
[----:B------:R-:W2:Y:S04]  /*6ecf0*/  LDL.LU R17, [R1+0x270] ;  /* 0x0002700001117983 */ /* 0x000ea80000300800 */
[----:B------:R-:W2:Y:S04]  /*6ed00*/  LDL.LU R10, [R1+0x9c] ;  /* 0x00009c00010a7983 */ /* 0x000ea80000300800 */
[----:B------:R-:W2:Y:S04]  /*6ed10*/  LDL.LU R6, [R1+0x280] ;  /* 0x0002800001067983 */ /* 0x000ea80000300800 */
[----:B------:R-:W2:Y:S04]  /*6ed20*/  LDL.LU R2, [R1+0x8c] ;  /* 0x00008c0001027983 */ /* 0x000ea80000300800 */
[----:B------:R-:W2:Y:S04]  /*6ed30*/  LDL.LU R22, [R1+0x290] ;  /* 0x0002900001167983 */ /* 0x000ea80000300800 */
[----:B-1----:R-:W2:Y:S04]  /*6ed40*/  LDL.LU R29, [R1+0x7c] ;  /* 0x00007c00011d7983 */ /* 0x002ea80000300800 */
        /* <DEDUP_REMOVED lines=14> */
[----:B---3--:R0:W-:Y:S04]  /*6ee30*/  STS.U8 [R7+UR4+0x16c0], R3 ;  /* 0x0016c00307007988 */ /* 0x0081e80008000004 */
[----:B----4-:R1:W-:Y:S04]  /*6ee40*/  STS.U8 [R7+UR4+0x1680], R14 ;  /* 0x0016800e07007988 */ /* 0x0103e80008000004 */
[----:B0-----:R-:W3:Y:S04]  /*6ee50*/  LDL.LU R3, [R1+0x310] ;  /* 0x0003100001037983 */ /* 0x001ee80000300800 */
[----:B-1----:R-:W4:Y:S04]  /*6ee60*/  LDL.LU R14, [R1+0x69f4] ;  /* 0x0069f400010e7983 */ /* 0x002f280000300800 */
[----:B------:R0:W-:Y:S04]  /*6ee70*/  STS.U8 [R7+UR4+0x1880], R20 ;  /* 0x0018801407007988 */ /* 0x0001e80008000004 */
[----:B------:R1:W-:Y:S04]  /*6ee80*/  STS.U8 [R7+UR4+0x18c0], R27 ;  /* 0x0018c01b07007988 */ /* 0x0003e80008000004 */
[----:B------:R1:W-:Y:S04]  /*6ee90*/  STS.U8 [R7+UR4+0x1ac0], R15 ;  /* 0x001ac00f07007988 */ /* 0x0003e80008000004 */
[----:B0-----:R-:W4:Y:S04]  /*6eea0*/  LDL.LU R20, [R1+0x320] ;  /* 0x0003200001147983 */ /* 0x001f280000300800 */
[----:B-1----:R-:W4:Y:S04]  /*6eeb0*/  LDL.LU R27, [R1+0x330] ;  /* 0x00033000011b7983 */ /* 0x002f280000300800 */
[----:B------:R-:W4:Y:S04]  /*6eec0*/  LDL.LU R15, [R1+0x69f0] ;  /* 0x0069f000010f7983 */ /* 0x000f280000300800 */
[----:B--2---:R0:W-:Y:S04]  /*6eed0*/  STS.U8 [R7+UR4+0x1a80], R28 ;  /* 0x001a801c07007988 */ /* 0x0041e80008000004 */
[----:B------:R1:W-:Y:S04]  /*6eee0*/  STS.U8 [R7+UR4+0x1c80], R24 ;  /* 0x001c801807007988 */ /* 0x0003e80008000004 */
[----:B------:R2:W-:Y:S04]  /*6eef0*/  STS.U8 [R7+UR4+0x1cc0], R17 ;  /* 0x001cc01107007988 */ /* 0x0005e80008000004 */
[----:B------:R0:W-:Y:S04]  /*6ef00*/  STS.U8 [R7+UR4+0x1ec0], R10 ;  /* 0x001ec00a07007988 */ /* 0x0001e80008000004 */
[----:B------:R1:W-:Y:S04]  /*6ef10*/  STS.U8 [R7+UR4+0x1e80], R6 ;  /* 0x001e800607007988 */ /* 0x0003e80008000004 */
[----:B------:R2:W-:Y:S04]  /*6ef20*/  STS.U8 [R7+UR4+0x2080], R2 ;  /* 0x0020800207007988 */ /* 0x0005e80008000004 */
[----:B0-----:R-:W4:Y:S04]  /*6ef30*/  LDL.LU R28, [R1+0x340] ;  /* 0x00034000011c7983 */ /* 0x001f280000300800 */
[----:B-1----:R-:W4:Y:S04]  /*6ef40*/  LDL.LU R24, [R1+0x69ec] ;  /* 0x0069ec0001187983 */ /* 0x002f280000300800 */
[----:B--2---:R-:W2:Y:S04]  /*6ef50*/  LDL.LU R17, [R1+0x69e8] ;  /* 0x0069e80001117983 */ /* 0x004ea80000300800 */
[----:B------:R-:W2:Y:S04]  /*6ef60*/  LDL.LU R10, [R1+0x69e4] ;  /* 0x0069e400010a7983 */ /* 0x000ea80000300800 */
[----:B------:R-:W2:Y:S04]  /*6ef70*/  LDL.LU R6, [R1+0x69e0] ;  /* 0x0069e00001067983 */ /* 0x000ea80000300800 */
[----:B------:R-:W2:Y:S04]  /*6ef80*/  LDL.LU R2, [R1+0x69dc] ;  /* 0x0069dc0001027983 */ /* 0x000ea80000300800 */
[----:B------:R0:W-:Y:S04]  /*6ef90*/  STS.U8 [R7+UR4+0x20c0], R22 ;  /* 0x0020c01607007988 */ /* 0x0001e80008000004 */
[----:B------:R1:W-:Y:S04]  /*6efa0*/  STS.U8 [R7+UR4+0x22c0], R29 ;  /* 0x0022c01d07007988 */ /* 0x0003e80008000004 */
[----:B0-----:R-:W2:Y:S04]  /*6efb0*/  LDL.LU R22, [R1+0x69d8] ;  /* 0x0069d80001167983 */ /* 0x001ea80000300800 */
[----:B-1----:R-:W2:Y:S04]  /*6efc0*/  LDL.LU R29, [R1+0x69d4] ;  /* 0x0069d400011d7983 */ /* 0x002ea80000300800 */
[----:B------:R-:W-:Y:S04]  /*6efd0*/  STS.U8 [R7+UR4+0x2280], R23 ;  /* 0x0022801707007988 */ /* 0x000fe80008000004 */
        /* <DEDUP_REMOVED lines=14> */
[----:B---3--:R0:W-:Y:S04]  /*6f0c0*/  STS.U8 [R7+UR4+0x30c0], R3 ;  /* 0x0030c00307007988 */ /* 0x0081e80008000004 */
[----:B0-----:R-:W3:Y:S04]  /*6f0d0*/  LDL.LU R3, [R1+0x360] ;  /* 0x0003600001037983 */ /* 0x001ee80000300800 */
[----:B--2---:R-:W-:Y:S04]  /*6f0e0*/  STS.U8 [R7+UR4+0x32c0], R29 ;  /* 0x0032c01d07007988 */ /* 0x004fe80008000004 */
[----:B----4-:R0:W-:Y:S04]  /*6f0f0*/  STS.U8 [R7+UR4+0x3280], R20 ;  /* 0x0032801407007988 */ /* 0x0101e80008000004 */
[----:B------:R-:W-:Y:S04]  /*6f100*/  STS.U8 [R7+UR4+0x3480], R22 ;  /* 0x0034801607007988 */ /* 0x000fe80008000004 */
[----:B------:R-:W-:Y:S04]  /*6f110*/  STS.U8 [R7+UR4+0x34c0], R27 ;  /* 0x0034c01b07007988 */ /* 0x000fe80008000004 */
[----:B------:R1:W-:Y:S04]  /*6f120*/  STS.U8 [R7+UR4+0x36c0], R2 ;  /* 0x0036c00207007988 */ /* 0x0003e80008000004 */
[----:B0-----:R-:W2:Y:S04]  /*6f130*/  LDL.LU R20, [R1+0x370] ;  /* 0x0003700001147983 */ /* 0x001ea80000300800 */
[----:B-1----:R-:W4:Y:S04]  /*6f140*/  LDL.LU R2, [R1+0x380] ;  /* 0x0003800001027983 */ /* 0x002f280000300800 */
        /* <DEDUP_REMOVED lines=16> */
[----:B------:R-:W4:Y:S01]  /*6f250*/  LDL.LU R11, [R1+0x118] ;  /* 0x00011800010b7983 */ /* 0x000f220000300800 */
[----:B0-----:R-:W-:-:S03]  /*6f260*/  LOP3.LUT R6, R4, 0x10, RZ, 0x3c, !PT ;  /* 0x0000001004067812 */ /* 0x001fc600078e3cff */
[----:B------:R-:W4:Y:S04]  /*6f270*/  LDL.LU R8, [R1+0x230] ;  /* 0x0002300001087983 */ /* 0x000f280000300800 */
[----:B------:R-:W4:Y:S04]  /*6f280*/  LDL.LU R7, [R1+0x108] ;  /* 0x0001080001077983 */ /* 0x000f280000300800 */
[----:B------:R-:W4:Y:S04]  /*6f290*/  LDL.LU R4, [R1+0x1c4] ;  /* 0x0001c40001047983 */ /* 0x000f280000300800 */
[----:B------:R0:W-:Y:S02]  /*6f2a0*/  STS.U8 [R6+UR4+0x38c0], R18 ;  /* 0x0038c01206007988 */ /* 0x0001e40008000004 */
[----:B0-----:R-:W0:Y:S02]  /*6f2b0*/  S2R R18, SR_TID.X ;  /* 0x0000000000127919 */ /* 0x001e240000002100 */
[----:B------:R-:W-:Y:S04]  /*6f2c0*/  STS.U8 [R6+UR4+0x3ac0], R10 ;  /* 0x003ac00a06007988 */ /* 0x000fe80008000004 */
[----:B---3--:R1:W-:Y:S04]  /*6f2d0*/  STS.U8 [R6+UR4+0x3a80], R3 ;  /* 0x003a800306007988 */ /* 0x0083e80008000004 */
[----:B------:R-:W-:Y:S01]  /*6f2e0*/  STS.U8 [R6+UR4+0x3c80], R17 ;  /* 0x003c801106007988 */ /* 0x000fe20008000004 */
[----:B0-----:R-:W-:-:S03]  /*6f2f0*/  LOP3.LUT R29, R18, 0x3f, RZ, 0xc0, !PT ;  /* 0x0000003f121d7812 */ /* 0x001fc600078ec0ff */
[----:B-1----:R-:W3:Y:S04]  /*6f300*/  LDL.LU R3, [R1+0xf8] ;  /* 0x0000f80001037983 */ /* 0x002ee80000300800 */
[----:B------:R-:W3:Y:S04]  /*6f310*/  LDL.LU R18, [R1+0x1b4] ;  /* 0x0001b40001127983 */ /* 0x000ee80000300800 */
[----:B--2---:R0:W-:Y:S04]  /*6f320*/  STS.U8 [R6+UR4+0x3cc0], R20 ;  /* 0x003cc01406007988 */ /* 0x0041e80008000004 */
[----:B------:R1:W-:Y:S04]  /*6f330*/  STS.U8 [R6+UR4+0x3ec0], R24 ;  /* 0x003ec01806007988 */ /* 0x0003e80008000004 */
[----:B----4-:R-:W-:Y:S04]  /*6f340*/  STS.U8 [R6+UR4+0x3e80], R2 ;  /* 0x003e800206007988 */ /* 0x010fe80008000004 */
[----:B0-----:R-:W2:Y:S01]  /*6f350*/  LDL.LU R20, [R1+0xe8] ;  /* 0x0000e80001147983 */ /* 0x001ea20000300800 */
[----:B-1----:R-:W-:-:S05]  /*6f360*/  LOP3.LUT R24, R29, 0x20, RZ, 0x3c, !PT ;  /* 0x000000201d187812 */ /* 0x002fca00078e3cff */
[----:B------:R-:W-:Y:S04]  /*6f370*/  STS.U8 [R24+UR4+0x100], R22 ;  /* 0x0001001618007988 */ /* 0x000fe80008000004 */
[----:B------:R0:W-:Y:S04]  /*6f380*/  STS.U8 [R24+UR4+0x140], R27 ;  /* 0x0001401b18007988 */ /* 0x0001e80008000004 */
[----:B------:R-:W-:Y:S04]  /*6f390*/  STS.U8 [R24+UR4+0x340], R23 ;  /* 0x0003401718007988 */ /* 0x000fe80008000004 */
[----:B------:R-:W-:Y:S04]  /*6f3a0*/  STS.U8 [R24+UR4+0x300], R13 ;  /* 0x0003000d18007988 */ /* 0x000fe80008000004 */
[----:B------:R-:W-:Y:S04]  /*6f3b0*/  STS.U8 [R24+UR4+0x500], R9 ;  /* 0x0005000918007988 */ /* 0x000fe80008000004 */
[----:B------:R1:W-:Y:S04]  /*6f3c0*/  STS.U8 [R24+UR4+0x540], R28 ;  /* 0x0005401c18007988 */ /* 0x0003e80008000004 */
[----:B0-----:R-:W4:Y:S04]  /*6f3d0*/  LDL.LU R27, [R1+0x234] ;  /* 0x00023400011b7983 */ /* 0x001f280000300800 */
[----:B-1----:R-:W4:Y:S04]  /*6f3e0*/  LDL.LU R28, [R1+0xd8] ;  /* 0x0000d800011c7983 */ /* 0x002f280000300800 */
[----:B------:R-:W-:Y:S04]  /*6f3f0*/  STS.U8 [R24+UR4+0x740], R5 ;  /* 0x0007400518007988 */ /* 0x000fe80008000004 */
[----:B------:R-:W-:Y:S04]  /*6f400*/  STS.U8 [R24+UR4+0x700], R16 ;  /* 0x0007001018007988 */ /* 0x000fe80008000004 */
[----:B------:R-:W-:Y:S04]  /*6f410*/  STS.U8 [R24+UR4+0x900], R26 ;  /* 0x0009001a18007988 */ /* 0x000fe80008000004 */
[----:B------:R-:W-:Y:S04]  /*6f420*/  STS.U8 [R24+UR4+0x940], R0 ;  /* 0x0009400018007988 */ /* 0x000fe80008000004 */
[----:B------:R-:W4:Y:S04]  /*6f430*/  LDL.LU R23, [R1+0x244] ;  /* 0x0002440001177983 */ /* 0x000f280000300800 */
[----:B------:R0:W-:Y:S04]  /*6f440*/  STS.U8 [R24+UR4+0xb40], R25 ;  /* 0x000b401918007988 */ /* 0x0001e80008000004 */
[----:B------:R-:W4:Y:S04]  /*6f450*/  LDL.LU R13, [R1+0xc8] ;  /* 0x0000c800010d7983 */ /* 0x000f280000300800 */
[----:B------:R1:W-:Y:S04]  /*6f460*/  STS.U8 [R24+UR4+0xb00], R21 ;  /* 0x000b001518007988 */ /* 0x0003e80008000004 */
[----:B------:R0:W-:Y:S04]  /*6f470*/  STS.U8 [R24+UR4+0xd00], R19 ;  /* 0x000d001318007988 */ /* 0x0001e80008000004 */
[----:B------:R1:W-:Y:S04]  /*6f480*/  STS.U8 [R24+UR4+0xd40], R12 ;  /* 0x000d400c18007988 */ /* 0x0003e80008000004 */
[----:B------:R1:W-:Y:S04]  /*6f490*/  STS.U8 [R24+UR4+0xf40], R11 ;  /* 0x000f400b18007988 */ /* 0x0003e80008000004 */
[----:B0-----:R-:W4:Y:S04]  /*6f4a0*/  LDL.LU R25, [R1+0x254] ;  /* 0x0002540001197983 */ /* 0x001f280000300800 */
[----:B------:R-:W4:Y:S04]  /*6f4b0*/  LDL.LU R9, [R1+0xb8] ;  /* 0x0000b80001097983 */ /* 0x000f280000300800 */
[----:B-1----:R-:W4:Y:S04]  /*6f4c0*/  LDL.LU R21, [R1+0x264] ;  /* 0x0002640001157983 */ /* 0x002f280000300800 */
        /* <DEDUP_REMOVED lines=8> */
[----:B0-----:R-:W4:Y:S04]  /*6f550*/  LDL.LU R8, [R1+0x294] ;  /* 0x0002940001087983 */ /* 0x001f280000300800 */
[----:B-1----:R-:W4:Y:S04]  /*6f560*/  LDL.LU R7, [R1+0x78] ;  /* 0x0000780001077983 */ /* 0x002f280000300800 */
[----:B------:R-:W4:Y:S04]  /*6f570*/  LDL.LU R4, [R1+0x2a4] ;  /* 0x0002a40001047983 */ /* 0x000f280000300800 */
[----:B------:R-:W4:Y:S04]  /*6f580*/  LDL.LU R26, [R1+0x68] ;  /* 0x00006800011a7983 */ /* 0x000f280000300800 */
[----:B---3--:R0:W-:Y:S04]  /*6f590*/  STS.U8 [R24+UR4+0x1340], R3 ;  /* 0x0013400318007988 */ /* 0x0081e80008000004 */
[----:B------:R1:W-:Y:S04]  /*6f5a0*/  STS.U8 [R24+UR4+0x1300], R18 ;  /* 0x0013001218007988 */ /* 0x0003e80008000004 */
[----:B0-----:R-:W3:Y:S04]  /*6f5b0*/  LDL.LU R3, [R1+0x2b4] ;  /* 0x0002b40001037983 */ /* 0x001ee80000300800 */
[----:B-1----:R-:W3:Y:S04]  /*6f5c0*/  LDL.LU R18, [R1+0x58] ;  /* 0x0000580001127983 */ /* 0x002ee80000300800 */
[----:B--2---:R0:W-:Y:S04]  /*6f5d0*/  STS.U8 [R24+UR4+0x1500], R20 ;  /* 0x0015001418007988 */ /* 0x0041e80008000004 */
[----:B0-----:R-:W2:Y:S04]  /*6f5e0*/  LDL.LU R20, [R1+0x2c4] ;  /* 0x0002c40001147983 */ /* 0x001ea80000300800 */
[----:B----4-:R0:W-:Y:S04]  /*6f5f0*/  STS.U8 [R24+UR4+0x1540], R27 ;  /* 0x0015401b18007988 */ /* 0x0101e80008000004 */
        /* <DEDUP_REMOVED lines=35> */
[----:B0-----:R-:W4:Y:S04]  /*6f830*/  LDL.LU R4, [R1+0x69b4] ;  /* 0x0069b40001047983 */ /* 0x001f280000300800 */
[----:B-1----:R-:W4:Y:S04]  /*6f840*/  LDL.LU R26, [R1+0x354] ;  /* 0x00035400011a7983 */ /* 0x002f280000300800 */
        /* <DEDUP_REMOVED lines=9> */
[----:B-1----:R-:W2:Y:S04]  /*6f8e0*/  LDL.LU R28, [R1+0x69a0] ;  /* 0x0069a000011c7983 */ /* 0x002ea80000300800 */
[----:B------:R0:W-:Y:S04]  /*6f8f0*/  STS.U8 [R24+UR4+0x2b40], R0 ;  /* 0x002b400018007988 */ /* 0x0001e80008000004 */
        /* <DEDUP_REMOVED lines=9> */
[----:B--2---:R0:W-:Y:S04]  /*6f990*/  STS.U8 [R24+UR4+0x3340], R28 ;  /* 0x0033401c18007988 */ /* 0x0041e80008000004 */
[----:B------:R-:W-:Y:S04]  /*6f9a0*/  STS.U8 [R24+UR4+0x3300], R9 ;  /* 0x0033000918007988 */ /* 0x000fe80008000004 */
[----:B------:R-:W-:Y:S04]  /*6f9b0*/  STS.U8 [R24+UR4+0x3500], R20 ;  /* 0x0035001418007988 */ /* 0x000fe80008000004 */
[----:B------:R-:W-:Y:S04]  /*6f9c0*/  STS.U8 [R24+UR4+0x3540], R5 ;  /* 0x0035400518007988 */ /* 0x000fe80008000004 */
[----:B---3--:R-:W-:Y:S04]  /*6f9d0*/  STS.U8 [R24+UR4+0x3740], R3 ;  /* 0x0037400318007988 */ /* 0x008fe80008000004 */
[----:B------:R-:W-:Y:S04]  /*6f9e0*/  STS.U8 [R24+UR4+0x3700], R16 ;  /* 0x0037001018007988 */ /* 0x000fe80008000004 */
[----:B0-----:R-:W2:Y:S04]  /*6f9f0*/  LDL.LU R28, [R1+0x374] ;  /* 0x00037400011c7983 */ /* 0x001ea80000300800 */
[----:B------:R-:W3:Y:S04]  /*6fa00*/  LDL.LU R10, [R1+0x190] ;  /* 0x00019000010a7983 */ /* 0x000ee80000300800 */
[----:B------:R-:W3:Y:S04]  /*6fa10*/  LDL.LU R6, [R1+0x174] ;  /* 0x0001740001067983 */ /* 0x000ee80000300800 */
[----:B------:R-:W3:Y:S04]  /*6fa20*/  LDL.LU R2, [R1+0x1d4] ;  /* 0x0001d40001027983 */ /* 0x000ee80000300800 */
[----:B------:R-:W3:Y:S04]  /*6fa30*/  LDL.LU R22, [R1+0x164] ;  /* 0x0001640001167983 */ /* 0x000ee80000300800 */
[----:B------:R-:W3:Y:S04]  /*6fa40*/  LDL.LU R23, [R1+0x1e0] ;  /* 0x0001e00001177983 */ /* 0x000ee80000300800 */
[----:B------:R-:W3:Y:S04]  /*6fa50*/  LDL.LU R13, [R1+0x1f4] ;  /* 0x0001f400010d7983 */ /* 0x000ee80000300800 */
[----:B------:R0:W-:Y:S04]  /*6fa60*/  STS.U8 [R24+UR4+0x3900], R7 ;  /* 0x0039000718007988 */ /* 0x0001e80008000004 */
[----:B------:R-:W-:Y:S04]  /*6fa70*/  STS.U8 [R24+UR4+0x3940], R26 ;  /* 0x0039401a18007988 */ /* 0x000fe80008000004 */
[----:B------:R1:W-:Y:S04]  /*6fa80*/  STS.U8 [R24+UR4+0x3b40], R11 ;  /* 0x003b400b18007988 */ /* 0x0003e80008000004 */
[----:B0-----:R-:W3:Y:S04]  /*6fa90*/  LDL.LU R7, [R1+0x154] ;  /* 0x0001540001077983 */ /* 0x001ee80000300800 */
[----:B------:R-:W3:Y:S04]  /*6faa0*/  LDL.LU R9, [R1+0x144] ;  /* 0x0001440001097983 */ /* 0x000ee80000300800 */
[----:B------:R-:W3:Y:S04]  /*6fab0*/  LDL.LU R3, [R1+0x204] ;  /* 0x0002040001037983 */ /* 0x000ee80000300800 */
[----:B------:R-:W3:Y:S04]  /*6fac0*/  LDL.LU R5, [R1+0x134] ;  /* 0x0001340001057983 */ /* 0x000ee80000300800 */
[----:B------:R-:W3:Y:S04]  /*6fad0*/  LDL.LU R16, [R1+0x214] ;  /* 0x0002140001107983 */ /* 0x000ee80000300800 */
[----:B-1----:R-:W3:Y:S04]  /*6fae0*/  LDL.LU R11, [R1+0x194] ;  /* 0x00019400010b7983 */ /* 0x002ee80000300800 */
[----:B------:R-:W3:Y:S04]  /*6faf0*/  LDL.LU R20, [R1+0x124] ;  /* 0x0001240001147983 */ /* 0x000ee80000300800 */
[----:B------:R0:W-:Y:S04]  /*6fb00*/  STS.U8 [R24+UR4+0x3b00], R0 ;  /* 0x003b000018007988 */ /* 0x0001e80008000004 */
[----:B------:R-:W3:Y:S04]  /*6fb10*/  LDL.LU R26, [R1+0x224] ;  /* 0x00022400011a7983 */ /* 0x000ee80000300800 */
[----:B0-----:R-:W3:Y:S01]  /*6fb20*/  LDL.LU R0, [R1+0x114] ;  /* 0x0001140001007983 */ /* 0x001ee20000300800 */
[----:B------:R-:W-:-:S03]  /*6fb30*/  LOP3.LUT R29, R29, 0x30, RZ, 0x3c, !PT ;  /* 0x000000301d1d7812 */ /* 0x000fc600078e3cff */
[----:B------:R-:W-:Y:S04]  /*6fb40*/  STS.U8 [R24+UR4+0x3d00], R19 ;  /* 0x003d001318007988 */ /* 0x000fe80008000004 */
[----:B--2---:R0:W-:Y:S04]  /*6fb50*/  STS.U8 [R24+UR4+0x3d40], R28 ;  /* 0x003d401c18007988 */ /* 0x0041e80008000004 */
[----:B------:R-:W-:Y:S04]  /*6fb60*/  STS.U8 [R24+UR4+0x3f40], R25 ;  /* 0x003f401918007988 */ /* 0x000fe80008000004 */
[----:B----4-:R1:W-:Y:S04]  /*6fb70*/  STS.U8 [R24+UR4+0x3f00], R17 ;  /* 0x003f001118007988 */ /* 0x0103e80008000004 */
[----:B0-----:R-:W2:Y:S04]  /*6fb80*/  LDL.LU R28, [R1+0x1d0] ;  /* 0x0001d000011c7983 */ /* 0x001ea80000300800 */
[----:B-1----:R-:W4:Y:S04]  /*6fb90*/  LDL.LU R24, [R1+0x104] ;  /* 0x0001040001187983 */ /* 0x002f280000300800 */
[----:B------:R-:W4:Y:S04]  /*6fba0*/  LDL.LU R17, [R1+0x1c0] ;  /* 0x0001c00001117983 */ /* 0x000f280000300800 */
[----:B---3--:R-:W-:Y:S04]  /*6fbb0*/  STS.U8 [R29+UR4+0x180], R11 ;  /* 0x0001800b1d007988 */ /* 0x008fe80008000004 */
[----:B------:R0:W-:Y:S04]  /*6fbc0*/  STS.U8 [R29+UR4+0x1c0], R10 ;  /* 0x0001c00a1d007988 */ /* 0x0001e80008000004 */
[----:B------:R1:W-:Y:S04]  /*6fbd0*/  STS.U8 [R29+UR4+0x3c0], R6 ;  /* 0x0003c0061d007988 */ /* 0x0003e80008000004 */
[----:B------:R3:W-:Y:S04]  /*6fbe0*/  STS.U8 [R29+UR4+0x380], R2 ;  /* 0x000380021d007988 */ /* 0x0007e80008000004 */
[----:B0-----:R-:W4:Y:S04]  /*6fbf0*/  LDL.LU R10, [R1+0xf4] ;  /* 0x0000f400010a7983 */ /* 0x001f280000300800 */
[----:B-1----:R-:W4:Y:S04]  /*6fc00*/  LDL.LU R6, [R1+0x1b0] ;  /* 0x0001b00001067983 */ /* 0x002f280000300800 */
[----:B---3--:R-:W3:Y:S04]  /*6fc10*/  LDL.LU R2, [R1+0xe4] ;  /* 0x0000e40001027983 */ /* 0x008ee80000300800 */
[----:B------:R0:W-:Y:S04]  /*6fc20*/  STS.U8 [R29+UR4+0x580], R22 ;  /* 0x000580161d007988 */ /* 0x0001e80008000004 */
[----:B------:R1:W-:Y:S04]  /*6fc30*/  STS.U8 [R29+UR4+0x5c0], R23 ;  /* 0x0005c0171d007988 */ /* 0x0003e80008000004 */
[----:B0-----:R-:W3:Y:S04]  /*6fc40*/  LDL.LU R22, [R1+0x238] ;  /* 0x0002380001167983 */ /* 0x001ee80000300800 */
[----:B-1----:R-:W3:Y:S04]  /*6fc50*/  LDL.LU R23, [R1+0xd4] ;  /* 0x0000d40001177983 */ /* 0x002ee80000300800 */
[----:B------:R-:W-:Y:S04]  /*6fc60*/  STS.U8 [R29+UR4+0x7c0], R7 ;  /* 0x0007c0071d007988 */ /* 0x000fe80008000004 */
        /* <DEDUP_REMOVED lines=19> */
[----:B----4-:R1:W-:Y:S04]  /*6fda0*/  STS.U8 [R29+UR4+0x1180], R24 ;  /* 0x001180181d007988 */ /* 0x0103e80008000004 */
[----:B------:R2:W-:Y:S04]  /*6fdb0*/  STS.U8 [R29+UR4+0x11c0], R17 ;  /* 0x0011c0111d007988 */ /* 0x0005e80008000004 */
[----:B0-----:R-:W4:Y:S04]  /*6fdc0*/  LDL.LU R28, [R1+0x298] ;  /* 0x00029800011c7983 */ /* 0x001f280000300800 */
[----:B-1----:R-:W4:Y:S04]  /*6fdd0*/  LDL.LU R24, [R1+0x74] ;  /* 0x0000740001187983 */ /* 0x002f280000300800 */
[----:B--2---:R-:W2:Y:S04]  /*6fde0*/  LDL.LU R17, [R1+0x2a8] ;  /* 0x0002a80001117983 */ /* 0x004ea80000300800 */
[----:B------:R-:W-:Y:S04]  /*6fdf0*/  STS.U8 [R29+UR4+0x13c0], R10 ;  /* 0x0013c00a1d007988 */ /* 0x000fe80008000004 */
[----:B------:R-:W-:Y:S04]  /*6fe00*/  STS.U8 [R29+UR4+0x1380], R6 ;  /* 0x001380061d007988 */ /* 0x000fe80008000004 */
[----:B---3--:R0:W-:Y:S04]  /*6fe10*/  STS.U8 [R29+UR4+0x1580], R2 ;  /* 0x001580021d007988 */ /* 0x0081e80008000004 */
[----:B0-----:R-:W3:Y:S04]  /*6fe20*/  LDL.LU R2, [R1+0x64] ;  /* 0x0000640001027983 */ /* 0x001ee80000300800 */
        /* <DEDUP_REMOVED lines=8> */
[----:B------:R1:W-:Y:S04]  /*6feb0*/  STS.U8 [R29+UR4+0x1980], R9 ;  /* 0x001980091d007988 */ /* 0x0003e80008000004 */
[----:B0-----:R-:W3:Y:S04]  /*6fec0*/  LDL.LU R13, [R1+0x34] ;  /* 0x00003400010d7983 */ /* 0x001ee80000300800 */
[----:B-1----:R-:W3:Y:S04]  /*6fed0*/  LDL.LU R9, [R1+0x2e8] ;  /* 0x0002e80001097983 */ /* 0x002ee80000300800 */
[----:B------:R0:W-:Y:S04]  /*6fee0*/  STS.U8 [R29+UR4+0x19c0], R5 ;  /* 0x0019c0051d007988 */ /* 0x0001e80008000004 */
[----:B------:R1:W-:Y:S04]  /*6fef0*/  STS.U8 [R29+UR4+0x1bc0], R16 ;  /* 0x001bc0101d007988 */ /* 0x0003e80008000004 */
[----:B0-----:R-:W3:Y:S04]  /*6ff00*/  LDL.LU R5, [R1+0x24] ;  /* 0x0000240001057983 */ /* 0x001ee80000300800 */
[----:B-1----:R-:W3:Y:S04]  /*6ff10*/  LDL.LU R16, [R1+0x2f8] ;  /* 0x0002f80001107983 */ /* 0x002ee80000300800 */
[----:B------:R-:W-:Y:S04]  /*6ff20*/  STS.U8 [R29+UR4+0x1b80], R19 ;  /* 0x001b80131d007988 */ /* 0x000fe80008000004 */
[----:B------:R0:W-:Y:S04]  /*6ff30*/  STS.U8 [R29+UR4+0x1d80], R3 ;  /* 0x001d80031d007988 */ /* 0x0001e80008000004 */
[----:B------:R1:W-:Y:S04]  /*6ff40*/  STS.U8 [R29+UR4+0x1dc0], R26 ;  /* 0x001dc01a1d007988 */ /* 0x0003e80008000004 */
[----:B------:R1:W-:Y:S04]  /*6ff50*/  STS.U8 [R29+UR4+0x1fc0], R0 ;  /* 0x001fc0001d007988 */ /* 0x0003e80008000004 */
[----:B0-----:R-:W3:Y:S04]  /*6ff60*/  LDL.LU R3, [R1+0x14] ;  /* 0x0000140001037983 */ /* 0x001ee80000300800 */
[----:B-1----:R-:W3:Y:S04]  /*6ff70*/  LDL.LU R26, [R1+0x308] ;  /* 0x00030800011a7983 */ /* 0x002ee80000300800 */
[----:B------:R-:W3:Y:S04]  /*6ff80*/  LDL.LU R0, [R1+0x4] ;  /* 0x0000040001007983 */ /* 0x000ee80000300800 */
[----:B------:R-:W-:Y:S04]  /*6ff90*/  STS.U8 [R29+UR4+0x1f80], R11 ;  /* 0x001f800b1d007988 */ /* 0x000fe80008000004 */
[----:B------:R0:W-:Y:S04]  /*6ffa0*/  STS.U8 [R29+UR4+0x2180], R20 ;  /* 0x002180141d007988 */ /* 0x0001e80008000004 */
[----:B0-----:R-:W3:Y:S04]  /*6ffb0*/  LDL.LU R20, [R1+0x318] ;  /* 0x0003180001147983 */ /* 0x001ee80000300800 */
[----:B----4-:R0:W-:Y:S04]  /*6ffc0*/  STS.U8 [R29+UR4+0x21c0], R28 ;  /* 0x0021c01c1d007988 */ /* 0x0101e80008000004 */
[----:B------:R1:W-:Y:S04]  /*6ffd0*/  STS.U8 [R29+UR4+0x23c0], R24 ;  /* 0x0023c0181d007988 */ /* 0x0003e80008000004 */
[----:B--2---:R2:W-:Y:S04]  /*6ffe0*/  STS.U8 [R29+UR4+0x2380], R17 ;  /* 0x002380111d007988 */ /* 0x0045e80008000004 */
[----:B0-----:R-:W4:Y:S04]  /*6fff0*/  LDL.LU R28, [R1+0x328] ;  /* 0x00032800011c7983 */ /* 0x001f280000300800 */
[----:B-1----:R-:W4:Y:S04]  /*70000*/  LDL.LU R24, [R1+0x338] ;  /* 0x0003380001187983 */ /* 0x002f280000300800 */
[----:B--2---:R-:W2:Y:S04]  /*70010*/  LDL.LU R17, [R1+0x348] ;  /* 0x0003480001117983 */ /* 0x004ea80000300800 */
[----:B---3--:R0:W-:Y:S04]  /*70020*/  STS.U8 [R29+UR4+0x2580], R2 ;  /* 0x002580021d007988 */ /* 0x0081e80008000004 */
[----:B0-----:R-:W3:Y:S04]  /*70030*/  LDL.LU R2, [R1+0x358] ;  /* 0x0003580001027983 */ /* 0x001ee80000300800 */
[----:B------:R-:W-:Y:S04]  /*70040*/  STS.U8 [R29+UR4+0x25c0], R7 ;  /* 0x0025c0071d007988 */ /* 0x000fe80008000004 */
        /* <DEDUP_REMOVED lines=22> */
[----:B------:R-:W-:Y:S04]  /*701b0*/  STS.U8 [R29+UR4+0x33c0], R27 ;  /* 0x0033c01b1d007988 */ /* 0x000fe80008000004 */
[----:B----4-:R-:W-:Y:S04]  /*701c0*/  STS.U8 [R29+UR4+0x3380], R28 ;  /* 0x0033801c1d007988 */ /* 0x010fe80008000004 */
[----:B------:R-:W-:Y:S04]  /*701d0*/  STS.U8 [R29+UR4+0x3580], R18 ;  /* 0x003580121d007988 */ /* 0x000fe80008000004 */
[----:B------:R-:W-:Y:S04]  /*701e0*/  STS.U8 [R29+UR4+0x35c0], R24 ;  /* 0x0035c0181d007988 */ /* 0x000fe80008000004 */
[----:B------:R-:W-:Y:S04]  /*701f0*/  STS.U8 [R29+UR4+0x37c0], R4 ;  /* 0x0037c0041d007988 */ /* 0x000fe80008000004 */
[----:B--2---:R-:W-:Y:S04]  /*70200*/  STS.U8 [R29+UR4+0x3780], R17 ;  /* 0x003780111d007988 */ /* 0x004fe80008000004 */
[----:B------:R-:W-:Y:S04]  /*70210*/  STS.U8 [R29+UR4+0x3980], R8 ;  /* 0x003980081d007988 */ /* 0x000fe80008000004 */
[----:B---3--:R0:W-:Y:S02]  /*70220*/  STS.U8 [R29+UR4+0x39c0], R2 ;  /* 0x0039c0021d007988 */ /* 0x0081e40008000004 */
[----:B0-----:R-:W0:Y:S02]  /*70230*/  S2R R2, SR_TID.X ;  /* 0x0000000000027919 */ /* 0x001e240000002100 */
[----:B------:R1:W-:Y:S04]  /*70240*/  STS.U8 [R29+UR4+0x3bc0], R12 ;  /* 0x003bc00c1d007988 */ /* 0x0003e80008000004 */
[----:B------:R-:W-:Y:S04]  /*70250*/  STS.U8 [R29+UR4+0x3b80], R10 ;  /* 0x003b800a1d007988 */ /* 0x000fe80008000004 */
[----:B------:R-:W-:Y:S04]  /*70260*/  STS.U8 [R29+UR4+0x3d80], R21 ;  /* 0x003d80151d007988 */ /* 0x000fe80008000004 */
[----:B------:R-:W-:Y:S04]  /*70270*/  STS.U8 [R29+UR4+0x3dc0], R6 ;  /* 0x003dc0061d007988 */ /* 0x000fe80008000004 */
[----:B------:R-:W-:Y:S04]  /*70280*/  STS.U8 [R29+UR4+0x3fc0], R22 ;  /* 0x003fc0161d007988 */ /* 0x000fe80008000004 */
[----:B------:R-:W-:Y:S01]  /*70290*/  STS.U8 [R29+UR4+0x3f80], R23 ;  /* 0x003f80171d007988 */ /* 0x000fe20008000004 */
[----:B------:R-:W-:Y:S01]  /*702a0*/  BAR.SYNC.DEFER_BLOCKING 0x0 ;  /* 0x0000000000007b1d */ /* 0x000fe20000010000 */
[C---:B0-----:R-:W-:Y:S01]  /*702b0*/  IMAD.SHL.U32 R3, R2.reuse, 0x2, RZ ;  /* 0x0000000202037824 */ /* 0x041fe200078e00ff */
[----:B------:R-:W-:-:S05]  /*702c0*/  LOP3.LUT R2, R2, 0x7, RZ, 0xc0, !PT ;  /* 0x0000000702027812 */ /* 0x000fca00078ec0ff */
[----:B------:R-:W-:-:S05]  /*702d0*/  IMAD R2, R2, 0x90, RZ ;  /* 0x0000009002027824 */ /* 0x000fca00078e02ff */
[----:B------:R-:W-:Y:S01]  /*702e0*/  LOP3.LUT R2, R2, 0x30, R3, 0x78, !PT ;  /* 0x0000003002027812 */ /* 0x000fe200078e7803 */
[----:B------:R-:W-:-:S04]  /*702f0*/  IMAD R13, R9, 0x100, R13 ;  /* 0x00000100090d7824 */ /* 0x000fc800078e020d */
[----:B------:R-:W0:Y:S04]  /*70300*/  LDSM.16.M88.4 R20, [R2+UR4] ;  /* 0x000000040214783b */ /* 0x000e280008000200 */
[----:B------:R-:W2:Y:S01]  /*70310*/  LDSM.16.M88.4 R8, [R2+UR4+0x400] ;  /* 0x000400040208783b */ /* 0x000ea20008000200 */
[----:B-1----:R-:W-:Y:S02]  /*70320*/  IMAD R12, R14, 0x100, R15 ;  /* 0x000001000e0c7824 */ /* 0x002fe400078e020f */
[----:B------:R-:W-:Y:S01]  /*70330*/  IMAD R14, R16, 0x100, R5 ;  /* 0x00000100100e7824 */ /* 0x000fe200078e0205 */
[----:B0-----:R0:W-:Y:S04]  /*70340*/  STL.64 [R1+0x13f0], R20 ;  /* 0x0013f01401007387 */ /* 0x0011e80000100a00 */
[----:B------:R1:W-:Y:S04]  /*70350*/  STL.64 [R1+0x13f8], R22 ;  /* 0x0013f81601007387 */ /* 0x0003e80000100a00 */
[----:B--2---:R-:W-:Y:S01]  /*70360*/  STL.64 [R1+0x1400], R8 ;  /* 0x0014000801007387 */ /* 0x004fe20000100a00 */
[----:B------:R-:W-:-:S03]  /*70370*/  IMAD.MOV.U32 R5, RZ, RZ, R8 ;  /* 0x000000ffff057224 */ /* 0x000fc600078e0008 */
[----:B------:R-:W-:Y:S01]  /*70380*/  STL.64 [R1+0x1408], R10 ;  /* 0x0014080a01007387 */ /* 0x000fe20000100a00 */
[----:B------:R-:W-:-:S03]  /*70390*/  IMAD.MOV.U32 R4, RZ, RZ, R9 ;  /* 0x000000ffff047224 */ /* 0x000fc600078e0009 */
[----:B------:R-:W2:Y:S01]  /*703a0*/  LDSM.16.M88.4 R8, [R2+UR4+0x800] ;  /* 0x000800040208783b */ /* 0x000ea20008000200 */
[----:B------:R-:W-:Y:S02]  /*703b0*/  IMAD.MOV.U32 R7, RZ, RZ, R20 ;  /* 0x000000ffff077224 */ /* 0x000fe400078e0014 */
[----:B------:R-:W-:Y:S01]  /*703c0*/  IMAD.MOV.U32 R6, RZ, RZ, R21 ;  /* 0x000000ffff067224 */ /* 0x000fe200078e0015 */
[----:B------:R-:W-:Y:S04]  /*703d0*/  STL.64 [R1+0x6998], R4 ;  /* 0x0069980401007387 */ /* 0x000fe80000100a00 */
[----:B0-----:R-:W3:Y:S04]  /*703e0*/  LDL.LU.64 R20, [R1+0x1000] ;  /* 0x0010000001147983 */ /* 0x001ee80000300a00 */
[----:B-1----:R-:W3:Y:S04]  /*703f0*/  LDL.LU.64 R22, [R1+0x1008] ;  /* 0x0010080001167983 */ /* 0x002ee80000300a00 */
[----:B--2---:R-:W-:Y:S04]  /*70400*/  STL.64 [R1+0x1410], R8 ;  /* 0x0014100801007387 */ /* 0x004fe80000100a00 */
[----:B------:R0:W-:Y:S01]  /*70410*/  STL.64 [R1+0x1418], R10 ;  /* 0x0014180a01007387 */ /* 0x0001e20000100a00 */
[----:B------:R-:W-:-:S03]  /*70420*/  IMAD R15, R0, 0x100, R26 ;  /* 0x00000100000f7824 */ /* 0x000fc600078e021a */
[----:B------:R-:W2:Y:S04]  /*70430*/  LDL.LU.64 R24, [R1+0xff0] ;  /* 0x000ff00001187983 */ /* 0x000ea80000300a00 */
[----:B------:R-:W2:Y:S04]  /*70440*/  LDL.LU.64 R26, [R1+0xff8] ;  /* 0x000ff800011a7983 */ /* 0x000ea80000300a00 */
[----:B------:R-:W4:Y:S04]  /*70450*/  LDL.LU.64 R16, [R1+0xfe0] ;  /* 0x000fe00001107983 */ /* 0x000f280000300a00 */
[----:B------:R-:W4:Y:S01]  /*70460*/  LDL.LU.64 R18, [R1+0xfe8] ;  /* 0x000fe80001127983 */ /* 0x000f220000300a00 */
[----:B0-----:R-:W-:-:S02]  /*70470*/  F2FP.F16.E5M2.UNPACK_B R10, R7 ;  /* 0x00000007ff0a723e */ /* 0x001fc400020004ff */
[----:B------:R-:W-:Y:S02]  /*70480*/  F2FP.F16.E5M2.UNPACK_B R11, R6 ;  /* 0x00000006ff0b723e */ /* 0x000fe400020004ff */
[----:B------:R-:W0:Y:S04]  /*70490*/  LDSM.16.M88.4 R4, [R2+UR4+0xc00] ;  /* 0x000c00040204783b */ /* 0x000e280008000200 */
[----:B------:R-:W-:Y:S01]  /*704a0*/  STL [R1+0x18], R10 ;  /* 0x0000180a01007387 */ /* 0x000fe20000100800 */
[----:B------:R-:W-:-:S03]  /*704b0*/  IMAD.MOV.U32 R3, RZ, RZ, R8 ;  /* 0x000000ffff037224 */ /* 0x000fc600078e0008 */
[----:B0-----:R-:W-:Y:S04]  /*704c0*/  STL.64 [R1+0x1420], R4 ;  /* 0x0014200401007387 */ /* 0x001fe80000100a00 */
[----:B------:R0:W-:Y:S01]  /*704d0*/  STL.64 [R1+0x1428], R6 ;  /* 0x0014280601007387 */ /* 0x0001e20000100a00 */
[----:B------:R-:W-:Y:S02]  /*704e0*/  IMAD.MOV.U32 R8, RZ, RZ, R4 ;  /* 0x000000ffff087224 */ /* 0x000fe400078e0004 */
[----:B0-----:R-:W-:Y:S02]  /*704f0*/  IMAD.MOV.U32 R6, RZ, RZ, R5 ;  /* 0x000000ffff067224 */ /* 0x001fe400078e0005 */
[----:B------:R-:W2:Y:S01]  /*70500*/  LDL.LU.64 R4, [R1+0x6998] ;  /* 0x0069980001047983 */ /* 0x000ea20000300a00 */
[----:B------:R-:W-:-:S02]  /*70510*/  F2FP.F16.E5M2.UNPACK_B R12, R12 ;  /* 0x0000000cff0c723e */ /* 0x000fc400020004ff */
[----:B------:R-:W-:Y:S02]  /*70520*/  F2FP.F16.E5M2.UNPACK_B R13, R13 ;  /* 0x0000000dff0d723e */ /* 0x000fe400020004ff */
[----:B------:R-:W-:Y:S02]  /*70530*/  F2FP.F16.E5M2.UNPACK_B R14, R14 ;  /* 0x0000000eff0e723e */ /* 0x000fe400020004ff */
[----:B------:R-:W-:Y:S01]  /*70540*/  F2FP.F16.E5M2.UNPACK_B R15, R15 ;  /* 0x0000000fff0f723e */ /* 0x000fe200020004ff */
[----:B------:R-:W-:Y:S06]  /*70550*/  STL [R1+0x1c], R11 ;  /* 0x00001c0b01007387 */ /* 0x000fec0000100800 */
[----:B---3--:R-:W-:-:S15]  /*70560*/  HMMA.16816.F32 R20, R12, R10, R20 ;  /* 0x0000000a0c14723c */ /* 0x008fde0000001814 */
[----:B------:R-:W-:-:S04]  /*70570*/  NOP ;  /* 0x0000000000007918 */ /* 0x000fc80000000000 */
[----:B------:R-:W-:Y:S04]  /*70580*/  STL.64 [R1+0x20], R20 ;  /* 0x0000201401007387 */ /* 0x000fe80000100a00 */
[----:B------:R-:W-:Y:S04]  /*70590*/  STL.64 [R1+0x28], R22 ;  /* 0x0000281601007387 */ /* 0x000fe80000100a00 */
[----:B------:R-:W0:Y:S04]  /*705a0*/  LDSM.16.M88.4 R20, [R2+UR4+0x1000] ;  /* 0x001000040214783b */ /* 0x000e280008000200 */
[----:B0-----:R0:W-:Y:S04]  /*705b0*/  STL.64 [R1+0x1430], R20 ;  /* 0x0014301401007387 */ /* 0x0011e80000100a00 */
[----:B------:R1:W-:Y:S01]  /*705c0*/  STL.64 [R1+0x1438], R22 ;  /* 0x0014381601007387 */ /* 0x0003e20000100a00 */
[----:B--2---:R-:W-:-:S02]  /*705d0*/  F2FP.F16.E5M2.UNPACK_B R10, R5 ;  /* 0x00000005ff0a723e */ /* 0x004fc400020004ff */
[----:B------:R-:W-:Y:S01]  /*705e0*/  F2FP.F16.E5M2.UNPACK_B R11, R4 ;  /* 0x00000004ff0b723e */ /* 0x000fe200020004ff */
[----:B------:R-:W-:Y:S02]  /*705f0*/  IMAD.MOV.U32 R5, RZ, RZ, R20 ;  /* 0x000000ffff057224 */ /* 0x000fe400078e0014 */
[----:B------:R-:W-:Y:S02]  /*70600*/  IMAD.MOV.U32 R4, RZ, RZ, R21 ;  /* 0x000000ffff047224 */ /* 0x000fe400078e0015 */
[----:B------:R2:W-:Y:S04]  /*70610*/  STL.64 [R1+0x10], R10 ;  /* 0x0000100a01007387 */ /* 0x0005e80000100a00 */
[----:B0-----:R-:W3:Y:S04]  /*70620*/  LDL.LU.64 R20, [R1+0xfd0] ;  /* 0x000fd00001147983 */ /* 0x001ee80000300a00 */
[----:B-1----:R-:W3:Y:S01]  /*70630*/  LDL.LU.64 R22, [R1+0xfd8] ;  /* 0x000fd80001167983 */ /* 0x002ee20000300a00 */
[----:B------:R-:W-:Y:S01]  /*70640*/  HMMA.16816.F32 R24, R12, R10, R24 ;  /* 0x0000000a0c18723c */ /* 0x000fe20000001818 */
[----:B------:R-:W-:-:S15]  /*70650*/  IMAD.MOV.U32 R0, RZ, RZ, R9 ;  /* 0x000000ffff007224 */ /* 0x000fde00078e0009 */
[----:B------:R-:W-:-:S03]  /*70660*/  NOP ;  /* 0x0000000000007918 */ /* 0x000fc60000000000 */
[----:B------:R-:W-:Y:S04]  /*70670*/  STL.64 [R1+0x30], R24 ;  /* 0x0000301801007387 */ /* 0x000fe80000100a00 */
[----:B------:R-:W-:Y:S04]  /*70680*/  STL.64 [R1+0x38], R26 ;  /* 0x0000381a01007387 */ /* 0x000fe80000100a00 */
[----:B------:R-:W0:Y:S01]  /*70690*/  LDSM.16.M88.4 R24, [R2+UR4+0x1400] ;  /* 0x001400040218783b */ /* 0x000e220008000200 */
[----:B--2---:R-:W-:Y:S02]  /*706a0*/  F2FP.F16.E5M2.UNPACK_B R10, R3 ;  /* 0x00000003ff0a723e */ /* 0x004fe400020004ff */
[----:B------:R-:W-:-:S07]  /*706b0*/  F2FP.F16.E5M2.UNPACK_B R11, R0 ;  /* 0x00000000ff0b723e */ /* 0x000fce00020004ff */
[----:B----4-:R-:W-:Y:S01]  /*706c0*/  HMMA.16816.F32 R16, R12, R10, R16 ;  /* 0x0000000a0c10723c */ /* 0x010fe20000001810 */
[----:B------:R-:W-:Y:S02]  /*706d0*/  F2FP.F16.E5M2.UNPACK_B R8, R8 ;  /* 0x00000008ff08723e */ /* 0x000fe400020004ff */
[----:B------:R-:W-:Y:S01]  /*706e0*/  F2FP.F16.E5M2.UNPACK_B R9, R6 ;  /* 0x00000006ff09723e */ /* 0x000fe200020004ff */
[----:B0-----:R0:W-:Y:S04]  /*706f0*/  STL.64 [R1+0x1440], R24 ;  /* 0x0014401801007387 */ /* 0x0011e80000100a00 */
[----:B------:R1:W-:Y:S01]  /*70700*/  STL.64 [R1+0x1448], R26 ;  /* 0x0014481a01007387 */ /* 0x0003e20000100a00 */
[----:B------:R-:W-:Y:S02]  /*70710*/  IMAD.MOV.U32 R3, RZ, RZ, R24 ;  /* 0x000000ffff037224 */ /* 0x000fe400078e0018 */
[----:B------:R-:W-:Y:S01]  /*70720*/  IMAD.MOV.U32 R7, RZ, RZ, R25 ;  /* 0x000000ffff077224 */ /* 0x000fe200078e0019 */
[----:B------:R-:W-:Y:S04]  /*70730*/  STL.64 [R1+0x8], R10 ;  /* 0x0000080a01007387 */ /* 0x000fe80000100a00 */
[----:B0-----:R-:W2:Y:S04]  /*70740*/  LDL.LU.64 R24, [R1+0xfc0] ;  /* 0x000fc00001187983 */ /* 0x001ea80000300a00 */
[----:B------:R-:W-:Y:S04]  /*70750*/  STL.64 [R1+0x40], R16 ;  /* 0x0000401001007387 */ /* 0x000fe80000100a00 */
[----:B------:R-:W-:Y:S04]  /*70760*/  STL.64 [R1+0x48], R18 ;  /* 0x0000481201007387 */ /* 0x000fe80000100a00 */
[----:B------:R-:W0:Y:S04]  /*70770*/  LDSM.16.M88.4 R16, [R2+UR4+0x1800] ;  /* 0x001800040210783b */ /* 0x000e280008000200 */
[----:B-1----:R-:W2:Y:S01]  /*70780*/  LDL.LU.64 R26, [R1+0xfc8] ;  /* 0x000fc800011a7983 */ /* 0x002ea20000300a00 */
[----:B------:R-:W-:-:S03]  /*70790*/  IMAD.MOV.U32 R0, RZ, RZ, R11 ;  /* 0x000000ffff007224 */ /* 0x000fc600078e000b */
[----:B0-----:R-:W-:Y:S04]  /*707a0*/  STL.64 [R1+0x1450], R16 ;  /* 0x0014501001007387 */ /* 0x001fe80000100a00 */
[----:B------:R-:W-:Y:S04]  /*707b0*/  STL.64 [R1+0x1458], R18 ;  /* 0x0014581201007387 */ /* 0x000fe80000100a00 */
[----:B------:R0:W-:Y:S01]  /*707c0*/  STL.64 [R1], R8 ;  /* 0x0000000801007387 */ /* 0x0001e20000100a00 */
[----:B---3--:R-:W-:Y:S03]  /*707d0*/  HMMA.16816.F32 R20, R12, R8, R20 ;  /* 0x000000080c14723c */ /* 0x008fe60000001814 */
[----:B0-----:R-:W3:Y:S04]  /*707e0*/  LDL.LU.64 R8, [R1+0xfb0] ;  /* 0x000fb00001087983 */ /* 0x001ee80000300a00 */
[----:B------:R-:W3:-:S12]  /*707f0*/  LDL.LU.64 R10, [R1+0xfb8] ;  /* 0x000fb800010a7983 */ /* 0x000ed80000300a00 */
[----:B------:R0:W-:Y:S04]  /*70800*/  STL.64 [R1+0x50], R20 ;  /* 0x0000501401007387 */ /* 0x0001e80000100a00 */
[----:B------:R1:W-:Y:S04]  /*70810*/  STL.64 [R1+0x58], R22 ;  /* 0x0000581601007387 */ /* 0x0003e80000100a00 */
[----:B0-----:R-:W4:Y:S04]  /*70820*/  LDL.LU.64 R20, [R1+0xfa0] ;  /* 0x000fa00001147983 */ /* 0x001f280000300a00 */
[----:B-1----:R-:W2:Y:S01]  /*70830*/  LDL.LU.64 R22, [R1+0xfa8] ;  /* 0x000fa80001167983 */ /* 0x002ea20000300a00 */
[----:B------:R-:W-:-:S02]  /*70840*/  F2FP.F16.E5M2.UNPACK_B R28, R5 ;  /* 0x00000005ff1c723e */ /* 0x000fc400020004ff */
[----:B------:R-:W-:Y:S01]  /*70850*/  F2FP.F16.E5M2.UNPACK_B R29, R4 ;  /* 0x00000004ff1d723e */ /* 0x000fe200020004ff */
[----:B------:R-:W-:Y:S01]  /*70860*/  IMAD.MOV.U32 R6, RZ, RZ, R16 ;  /* 0x000000ffff067224 */ /* 0x000fe200078e0010 */
[----:B--2---:R-:W-:Y:S04]  /*70870*/  STL.64 [R1+0x6990], R22 ;  /* 0x0069901601007387 */ /* 0x004fe80000100a00 */
[----:B----4-:R-:W-:Y:S04]  /*70880*/  STL.64 [R1+0x6988], R20 ;  /* 0x0069881401007387 */ /* 0x010fe80000100a00 */
[----:B------:R-:W0:Y:S04]  /*70890*/  LDSM.16.M88.4 R20, [R2+UR4+0x1c00] ;  /* 0x001c00040214783b */ /* 0x000e280008000200 */
[----:B0-----:R-:W-:Y:S01]  /*708a0*/  STL.64 [R1+0x1460], R20 ;  /* 0x0014601401007387 */ /* 0x001fe20000100a00 */
[----:B------:R-:W-:-:S03]  /*708b0*/  IMAD.MOV.U32 R5, RZ, RZ, R20 ;  /* 0x000000ffff057224 */ /* 0x000fc600078e0014 */
[----:B------:R0:W-:Y:S01]  /*708c0*/  STL.64 [R1+0x1468], R22 ;  /* 0x0014681601007387 */ /* 0x0001e20000100a00 */
[----:B------:R-:W-:Y:S02]  /*708d0*/  IMAD.MOV.U32 R4, RZ, RZ, R21 ;  /* 0x000000ffff047224 */ /* 0x000fe400078e0015 */
[----:B0-----:R-:W-:-:S15]  /*708e0*/  HMMA.16816.F32 R20, R12, R28, R24 ;  /* 0x0000001c0c14723c */ /* 0x001fde0000001818 */
[----:B------:R-:W-:-:S04]  /*708f0*/  NOP ;  /* 0x0000000000007918 */ /* 0x000fc80000000000 */
[----:B------:R-:W-:Y:S04]  /*70900*/  STL.64 [R1+0x60], R20 ;  /* 0x0000601401007387 */ /* 0x000fe80000100a00 */
[----:B------:R-:W-:Y:S04]  /*70910*/  STL.64 [R1+0x68], R22 ;  /* 0x0000681601007387 */ /* 0x000fe80000100a00 */
[----:B------:R-:W0:Y:S01]  /*70920*/  LDSM.16.M88.4 R20, [R2+UR4+0x2000] ;  /* 0x002000040214783b */ /* 0x000e220008000200 */
[----:B------:R-:W-:Y:S02]  /*70930*/  F2FP.F16.E5M2.UNPACK_B R26, R3 ;  /* 0x00000003ff1a723e */ /* 0x000fe400020004ff */
[----:B------:R-:W-:Y:S01]  /*70940*/  F2FP.F16.E5M2.UNPACK_B R27, R7 ;  /* 0x00000007ff1b723e */ /* 0x000fe200020004ff */
[----:B0-----:R-:W-:Y:S01]  /*70950*/  STL.64 [R1+0x1470], R20 ;  /* 0x0014701401007387 */ /* 0x001fe20000100a00 */
[----:B------:R-:W-:-:S03]  /*70960*/  IMAD.MOV.U32 R16, RZ, RZ, R20 ;  /* 0x000000ffff107224 */ /* 0x000fc600078e0014 */
[----:B------:R3:W-:Y:S01]  /*70970*/  STL.64 [R1+0x1478], R22 ;  /* 0x0014781601007387 */ /* 0x0007e20000100a00 */
[----:B------:R-:W-:Y:S02]  /*70980*/  IMAD.MOV.U32 R3, RZ, RZ, R21 ;  /* 0x000000ffff037224 */ /* 0x000fe400078e0015 */
[----:B---3--:R-:W-:Y:S01]  /*70990*/  HMMA.16816.F32 R20, R12, R26, R8 ;  /* 0x0000001a0c14723c */ /* 0x008fe20000001808 */
[----:B------:R-:W-:Y:S04]  /*709a0*/  STL [R1+0x6980], R16 ;  /* 0x0069801001007387 */ /* 0x000fe80000100800 */
[----:B------:R-:W2:Y:S04]  /*709b0*/  LDL.LU.64 R8, [R1+0xf80] ;  /* 0x000f800001087983 */ /* 0x000ea80000300a00 */
[----:B------:R-:W2:Y:S10]  /*709c0*/  LDL.LU.64 R10, [R1+0xf88] ;  /* 0x000f8800010a7983 */ /* 0x000eb40000300a00 */
[----:B------:R-:W-:Y:S04]  /*709d0*/  STL.64 [R1+0x70], R20 ;  /* 0x0000701401007387 */ /* 0x000fe80000100a00 */
[----:B------:R-:W-:Y:S04]  /*709e0*/  STL.64 [R1+0x78], R22 ;  /* 0x0000781601007387 */ /* 0x000fe80000100a00 */
[----:B------:R-:W0:Y:S01]  /*709f0*/  LDSM.16.M88.4 R20, [R2+UR4+0x2400] ;  /* 0x002400040214783b */ /* 0x000e220008000200 */
[----:B------:R-:W-:-:S03]  /*70a00*/  F2FP.F16.E5M2.UNPACK_B R24, R6 ;  /* 0x00000006ff18723e */ /* 0x000fc600020004ff */
[----:B0-----:R-:W-:Y:S04]  /*70a10*/  STL.64 [R1+0x1480], R20 ;  /* 0x0014801401007387 */ /* 0x001fe80000100a00 */
[----:B------:R0:W-:Y:S01]  /*70a20*/  STL.64 [R1+0x1488], R22 ;  /* 0x0014881601007387 */ /* 0x0001e20000100a00 */
[----:B------:R-:W-:Y:S02]  /*70a30*/  IMAD.MOV.U32 R7, RZ, RZ, R20 ;  /* 0x000000ffff077224 */ /* 0x000fe400078e0014 */
[----:B------:R-:W-:Y:S01]  /*70a40*/  IMAD.MOV.U32 R6, RZ, RZ, R21 ;  /* 0x000000ffff067224 */ /* 0x000fe200078e0015 */
[----:B0-----:R-:W3:Y:S04]  /*70a50*/  LDL.LU.64 R22, [R1+0x6990] ;  /* 0x0069900001167983 */ /* 0x001ee80000300a00 */
[----:B------:R-:W3:Y:S01]  /*70a60*/  LDL.LU.64 R20, [R1+0x6988] ;  /* 0x0069880001147983 */ /* 0x000ee20000300a00 */
[----:B------:R-:W-:-:S03]  /*70a70*/  F2FP.F16.E5M2.UNPACK_B R25, R17 ;  /* 0x00000011ff19723e */ /* 0x000fc600020004ff */
[----:B------:R-:W-:Y:S04]  /*70a80*/  STL.64 [R1+0x6920], R26 ;  /* 0x0069201a01007387 */ /* 0x000fe80000100a00 */
[----:B------:R0:W-:Y:S01]  /*70a90*/  STL.64 [R1+0x6918], R24 ;  /* 0x0069181801007387 */ /* 0x0001e20000100a00 */
[----:B---3--:R-:W-:-:S15]  /*70aa0*/  HMMA.16816.F32 R16, R12, R24, R20 ;  /* 0x000000180c10723c */ /* 0x008fde0000001814 */
[----:B------:R-:W-:-:S04]  /*70ab0*/  NOP ;  /* 0x0000000000007918 */ /* 0x000fc80000000000 */
[----:B------:R-:W-:Y:S04]  /*70ac0*/  STL.64 [R1+0x80], R16 ;  /* 0x0000801001007387 */ /* 0x000fe80000100a00 */
[----:B------:R-:W-:Y:S04]  /*70ad0*/  STL.64 [R1+0x88], R18 ;  /* 0x0000881201007387 */ /* 0x000fe80000100a00 */
[----:B0-----:R-:W3:Y:S04]  /*70ae0*/  LDL.LU.64 R24, [R1+0xf90] ;  /* 0x000f900001187983 */ /* 0x001ee80000300a00 */
[----:B------:R-:W3:Y:S04]  /*70af0*/  LDL.LU.64 R26, [R1+0xf98] ;  /* 0x000f9800011a7983 */ /* 0x000ee80000300a00 */
[----:B------:R-:W0:Y:S01]  /*70b00*/  LDSM.16.M88.4 R16, [R2+UR4+0x2800] ;  /* 0x002800040210783b */ /* 0x000e220008000200 */
[----:B------:R-:W-:-:S02]  /*70b10*/  F2FP.F16.E5M2.UNPACK_B R22, R5 ;  /* 0x00000005ff16723e */ /* 0x000fc400020004ff */
[----:B------:R-:W-:Y:S01]  /*70b20*/  F2FP.F16.E5M2.UNPACK_B R23, R4 ;  /* 0x00000004ff17723e */ /* 0x000fe200020004ff */
[----:B0-----:R0:W-:Y:S01]  /*70b30*/  STL.64 [R1+0x1490], R16 ;  /* 0x0014901001007387 */ /* 0x0011e20000100a00 */
[----:B------:R-:W-:-:S03]  /*70b40*/  IMAD.MOV.U32 R5, RZ, RZ, R16 ;  /* 0x000000ffff057224 */ /* 0x000fc600078e0010 */
[----:B------:R-:W-:Y:S04]  /*70b50*/  STL.64 [R1+0x1498], R18 ;  /* 0x0014981201007387 */ /* 0x000fe80000100a00 */
[----:B0-----:R-:W4:Y:S01]  /*70b60*/  LDL.LU R16, [R1+0x6980] ;  /* 0x0069800001107983 */ /* 0x001f220000300800 */
[----:B---3--:R-:W-:-:S15]  /*70b70*/  HMMA.16816.F32 R24, R12, R22, R24 ;  /* 0x000000160c18723c */ /* 0x008fde0000001818 */
[----:B------:R-:W-:-:S04]  /*70b80*/  NOP ;  /* 0x0000000000007918 */ /* 0x000fc80000000000 */
[----:B------:R0:W-:Y:S04]  /*70b90*/  STL.64 [R1+0x90], R24 ;  /* 0x0000901801007387 */ /* 0x0001e80000100a00 */
[----:B------:R1:W-:Y:S04]  /*70ba0*/  STL.64 [R1+0x98], R26 ;  /* 0x0000981a01007387 */ /* 0x0003e80000100a00 */
[----:B0-----:R-:W3:Y:S04]  /*70bb0*/  LDL.LU.64 R24, [R1+0xf60] ;  /* 0x000f600001187983 */ /* 0x001ee80000300a00 */
[----:B-1----:R-:W3:Y:S01]  /*70bc0*/  LDL.LU.64 R26, [R1+0xf68] ;  /* 0x000f6800011a7983 */ /* 0x002ee20000300a00 */
[----:B------:R-:W-:-:S02]  /*70bd0*/  F2FP.F16.E5M2.UNPACK_B R21, R3 ;  /* 0x00000003ff15723e */ /* 0x000fc400020004ff */
[----:B----4-:R-:W-:-:S07]  /*70be0*/  F2FP.F16.E5M2.UNPACK_B R20, R16 ;  /* 0x00000010ff14723e */ /* 0x010fce00020004ff */
[----:B--2---:R-:W-:-:S15]  /*70bf0*/  HMMA.16816.F32 R8, R12, R20, R8 ;  /* 0x000000140c08723c */ /* 0x004fde0000001808 */
[----:B------:R-:W-:-:S04]  /*70c00*/  NOP ;  /* 0x0000000000007918 */ /* 0x000fc80000000000 */
[----:B------:R-:W-:Y:S04]  /*70c10*/  STL.64 [R1+0xa0], R8 ;  /* 0x0000a00801007387 */ /* 0x000fe80000100a00 */
[----:B------:R-:W-:Y:S04]  /*70c20*/  STL.64 [R1+0xa8], R10 ;  /* 0x0000a80a01007387 */ /* 0x000fe80000100a00 */
[----:B---3--:R-:W-:Y:S04]  /*70c30*/  STL.64 [R1+0x6978], R26 ;  /* 0x0069781a01007387 */ /* 0x008fe80000100a00 */
[----:B------:R0:W-:Y:S04]  /*70c40*/  STL.64 [R1+0x6970], R24 ;  /* 0x0069701801007387 */ /* 0x0001e80000100a00 */
[----:B0-----:R-:W2:Y:S04]  /*70c50*/  LDL.LU.64 R24, [R1+0xf70] ;  /* 0x000f700001187983 */ /* 0x001ea80000300a00 */
[----:B------:R-:W2:Y:S01]  /*70c60*/  LDL.LU.64 R26, [R1+0xf78] ;  /* 0x000f7800011a7983 */ /* 0x000ea20000300a00 */
[----:B------:R-:W-:-:S03]  /*70c70*/  IMAD.MOV.U32 R4, RZ, RZ, R17 ;  /* 0x000000ffff047224 */ /* 0x000fc600078e0011 */
[----:B------:R-:W0:Y:S04]  /*70c80*/  LDSM.16.M88.4 R16, [R2+UR4+0x2c00] ;  /* 0x002c00040210783b */ /* 0x000e280008000200 */
[----:B------:R-:W-:Y:S04]  /*70c90*/  STL.64 [R1+0x6900], R22 ;  /* 0x0069001601007387 */ /* 0x000fe80000100a00 */
[----:B------:R-:W-:Y:S04]  /*70ca0*/  STL.64 [R1+0x68f8], R20 ;  /* 0x0068f81401007387 */ /* 0x000fe80000100a00 */
[----:B------:R-:W1:Y:S04]  /*70cb0*/  LDSM.16.M88.4 R20, [R2+UR4+0x3000] ;  /* 0x003000040214783b */ /* 0x000e680008000200 */
[----:B0-----:R-:W-:Y:S04]  /*70cc0*/  STL.64 [R1+0x14a0], R16 ;  /* 0x0014a01001007387 */ /* 0x001fe80000100a00 */
[----:B------:R0:W-:Y:S02]  /*70cd0*/  STL.64 [R1+0x14a8], R18 ;  /* 0x0014a81201007387 */ /* 0x0001e40000100a00 */
[----:B0-----:R-:W-:-:S02]  /*70ce0*/  F2FP.F16.E5M2.UNPACK_B R18, R7 ;  /* 0x00000007ff12723e */ /* 0x001fc400020004ff */
[----:B------:R-:W-:Y:S01]  /*70cf0*/  F2FP.F16.E5M2.UNPACK_B R19, R6 ;  /* 0x00000006ff13723e */ /* 0x000fe200020004ff */
[----:B-1----:R-:W-:Y:S02]  /*70d00*/  IMAD.MOV.U32 R8, RZ, RZ, R20 ;  /* 0x000000ffff087224 */ /* 0x002fe400078e0014 */
[----:B------:R-:W-:-:S04]  /*70d10*/  IMAD.MOV.U32 R9, RZ, RZ, R21 ;  /* 0x000000ffff097224 */ /* 0x000fc800078e0015 */
[----:B--2---:R-:W-:-:S15]  /*70d20*/  HMMA.16816.F32 R24, R12, R18, R24 ;  /* 0x000000120c18723c */ /* 0x004fde0000001818 */
[----:B------:R-:W-:-:S04]  /*70d30*/  NOP ;  /* 0x0000000000007918 */ /* 0x000fc80000000000 */
[----:B------:R-:W-:Y:S04]  /*70d40*/  STL.64 [R1+0xb0], R24 ;  /* 0x0000b01801007387 */ /* 0x000fe80000100a00 */
[----:B------:R-:W-:Y:S04]  /*70d50*/  STL.64 [R1+0xb8], R26 ;  /* 0x0000b81a01007387 */ /* 0x000fe80000100a00 */
[----:B------:R-:W0:Y:S04]  /*70d60*/  LDSM.16.M88.4 R24, [R2+UR4+0x3400] ;  /* 0x003400040218783b */ /* 0x000e280008000200 */
[----:B------:R1:W-:Y:S04]  /*70d70*/  STL.64 [R1+0x14b0], R20 ;  /* 0x0014b01401007387 */ /* 0x0003e80000100a00 */
[----:B------:R2:W-:Y:S04]  /*70d80*/  STL.64 [R1+0x14b8], R22 ;  /* 0x0014b81601007387 */ /* 0x0005e80000100a00 */
[----:B-1----:R-:W3:Y:S04]  /*70d90*/  LDL.LU.64 R20, [R1+0x1010] ;  /* 0x0010100001147983 */ /* 0x002ee80000300a00 */
[----:B--2---:R-:W3:Y:S04]  /*70da0*/  LDL.LU.64 R22, [R1+0x1018] ;  /* 0x0010180001167983 */ /* 0x004ee80000300a00 */
[----:B0-----:R-:W-:Y:S04]  /*70db0*/  STL.64 [R1+0x14c0], R24 ;  /* 0x0014c01801007387 */ /* 0x001fe80000100a00 */
[----:B------:R0:W-:Y:S01]  /*70dc0*/  STL.64 [R1+0x14c8], R26 ;  /* 0x0014c81a01007387 */ /* 0x0001e20000100a00 */
[----:B------:R-:W-:-:S02]  /*70dd0*/  IMAD.MOV.U32 R6, RZ, RZ, R24 ;  /* 0x000000ffff067224 */ /* 0x000fc400078e0018 */
[----:B------:R-:W-:Y:S01]  /*70de0*/  IMAD.MOV.U32 R7, RZ, RZ, R25 ;  /* 0x000000ffff077224 */ /* 0x000fe200078e0019 */
[----:B0-----:R-:W2:Y:S04]  /*70df0*/  LDL.LU.64 R26, [R1+0x6978] ;  /* 0x00697800011a7983 */ /* 0x001ea80000300a00 */
[----:B------:R-:W2:Y:S01]  /*70e00*/  LDL.LU.64 R24, [R1+0x6970] ;  /* 0x0069700001187983 */ /* 0x000ea20000300a00 */
[----:B------:R-:W-:Y:S02]  /*70e10*/  IMAD.MOV.U32 R10, RZ, RZ, R16 ;  /* 0x000000ffff0a7224 */ /* 0x000fe400078e0010 */
[----:B------:R-:W-:Y:S01]  /*70e20*/  IMAD.MOV.U32 R3, RZ, RZ, R17 ;  /* 0x000000ffff037224 */ /* 0x000fe200078e0011 */
[----:B------:R-:W-:Y:S02]  /*70e30*/  F2FP.F16.E5M2.UNPACK_B R16, R5 ;  /* 0x00000005ff10723e */ /* 0x000fe400020004ff */
[----:B------:R-:W-:Y:S01]  /*70e40*/  F2FP.F16.E5M2.UNPACK_B R17, R4 ;  /* 0x00000004ff11723e */ /* 0x000fe200020004ff */
[----:B------:R-:W-:Y:S04]  /*70e50*/  STL.64 [R1+0x68e0], R18 ;  /* 0x0068e01201007387 */ /* 0x000fe80000100a00 */
[----:B------:R-:W-:Y:S01]  /*70e60*/  STL.64 [R1+0x68d8], R16 ;  /* 0x0068d81001007387 */ /* 0x000fe20000100a00 */
[----:B------:R-:W-:-:S02]  /*70e70*/  F2FP.F16.E5M2.UNPACK_B R10, R10 ;  /* 0x0000000aff0a723e */ /* 0x000fc400020004ff */
[----:B------:R-:W-:Y:S01]  /*70e80*/  F2FP.F16.E5M2.UNPACK_B R11, R3 ;  /* 0x00000003ff0b723e */ /* 0x000fe200020004ff */
[----:B--2---:R-:W-:-:S15]  /*70e90*/  HMMA.16816.F32 R24, R12, R16, R24 ;  /* 0x000000100c18723c */ /* 0x004fde0000001818 */
[----:B------:R-:W-:-:S04]  /*70ea0*/  NOP ;  /* 0x0000000000007918 */ /* 0x000fc80000000000 */
[----:B------:R-:W-:Y:S04]  /*70eb0*/  STL.64 [R1+0xc0], R24 ;  /* 0x0000c01801007387 */ /* 0x000fe80000100a00 */
[----:B------:R-:W-:Y:S04]  /*70ec0*/  STL.64 [R1+0xc8], R26 ;  /* 0x0000c81a01007387 */ /* 0x000fe80000100a00 */
[----:B------:R-:W0:Y:S04]  /*70ed0*/  LDSM.16.M88.4 R24, [R2+UR4+0x3800] ;  /* 0x003800040218783b */ /* 0x000e280008000200 */
[----:B0-----:R-:W-:Y:S01]  /*70ee0*/  STL.64 [R1+0x14d0], R24 ;  /* 0x0014d01801007387 */ /* 0x001fe20000100a00 */
[----:B------:R-:W-:-:S03]  /*70ef0*/  IMAD.MOV.U32 R4, RZ, RZ, R24 ;  /* 0x000000ffff047224 */ /* 0x000fc600078e0018 */
[----:B------:R-:W-:Y:S01]  /*70f00*/  STL.64 [R1+0x14d8], R26 ;  /* 0x0014d81a01007387 */ /* 0x000fe20000100a00 */
[----:B------:R-:W-:-:S03]  /*70f10*/  IMAD.MOV.U32 R5, RZ, RZ, R25 ;  /* 0x000000ffff057224 */ /* 0x000fc600078e0019 */
[----:B------:R-:W2:Y:S04]  /*70f20*/  LDL.LU.64 R16, [R1+0xf50] ;  /* 0x000f500001107983 */ /* 0x000ea80000300a00 */
[----:B------:R-:W0:Y:S04]  /*70f30*/  LDSM.16.M88.4 R24, [R2+UR4+0x3c00] ;  /* 0x003c00040218783b */ /* 0x000e280008000200 */
[----:B------:R-:W2:Y:S04]  /*70f40*/  LDL.LU.64 R18, [R1+0xf58] ;  /* 0x000f580001127983 */ /* 0x000ea80000300a00 */
[----:B0-----:R-:W-:Y:S01]  /*70f50*/  STL.64 [R1+0x14e0], R24 ;  /* 0x0014e01801007387 */ /* 0x001fe20000100a00 */
[----:B------:R-:W-:-:S03]  /*70f60*/  IMAD.MOV.U32 R2, RZ, RZ, R24 ;  /* 0x000000ffff027224 */ /* 0x000fc600078e0018 */
[----:B------:R3:W-:Y:S01]  /*70f70*/  STL.64 [R1+0x14e8], R26 ;  /* 0x0014e81a01007387 */ /* 0x0007e20000100a00 */
[----:B------:R-:W-:Y:S02]  /*70f80*/  IMAD.MOV.U32 R3, RZ, RZ, R25 ;  /* 0x000000ffff037224 */ /* 0x000fe400078e0019 */
[----:B---3--:R-:W-:Y:S01]  /*70f90*/  HMMA.16816.F32 R24, R12, R10, R20 ;  /* 0x0000000a0c18723c */ /* 0x008fe20000001814 */
[----:B------:R-:W3:Y:S04]  /*70fa0*/  LDL.LU R21, [R1+0x3c4] ;  /* 0x0003c40001157983 */ /* 0x000ee80000300800 */
[----:B------:R-:W4:-:S14]  /*70fb0*/  LDL.LU R22, [R1+0x3c0] ;  /* 0x0003c00001167983 */ /* 0x000f1c0000300800 */
[----:B------:R0:W-:Y:S04]  /*70fc0*/  STL.64 [R1+0xd0], R24 ;  /* 0x0000d01801007387 */ /* 0x0001e80000100a00 */
[----:B------:R1:W-:Y:S04]  /*70fd0*/  STL.64 [R1+0xd8], R26 ;  /* 0x0000d81a01007387 */ /* 0x0003e80000100a00 */
[----:B------:R-:W4:Y:S01]  /*70fe0*/  LDL.LU R23, [R1+0x3cc] ;  /* 0x0003cc0001177983 */ /* 0x000f220000300800 */
[----:B------:R-:W-:Y:S02]  /*70ff0*/  F2FP.F16.E5M2.UNPACK_B R8, R8 ;  /* 0x00000008ff08723e */ /* 0x000fe400020004ff */
[----:B------:R-:W-:Y:S01]  /*71000*/  F2FP.F16.E5M2.UNPACK_B R9, R9 ;  /* 0x00000009ff09723e */ /* 0x000fe200020004ff */
[----:B----4-:R-:W-:Y:S04]  /*71010*/  STL.64 [R1+0x6968], R22 ;  /* 0x0069681601007387 */ /* 0x010fe80000100a00 */
[----:B---3--:R2:W-:Y:S04]  /*71020*/  STL [R1+0x6960], R21 ;  /* 0x0069601501007387 */ /* 0x0085e80000100800 */
[----:B0-----:R-:W3:Y:S04]  /*71030*/  LDL.LU R24, [R1+0x3c8] ;  /* 0x0003c80001187983 */ /* 0x001ee80000300800 */
[----:B------:R-:W4:Y:S04]  /*71040*/  LDL.LU R25, [R1+0x3d4] ;  /* 0x0003d40001197983 */ /* 0x000f280000300800 */
[----:B-1----:R-:W4:Y:S01]  /*71050*/  LDL.LU R26, [R1+0x3d0] ;  /* 0x0003d000011a7983 */ /* 0x002f220000300800 */
[----:B--2---:R-:W-:Y:S03]  /*71060*/  HMMA.16816.F32 R20, R12, R8, R16 ;  /* 0x000000080c14723c */ /* 0x004fe60000001810 */
[----:B------:R-:W2:-:S15]  /*71070*/  LDL R18, [R1] ;  /* 0x0000000001127983 */ /* 0x000e9e0000100800 */
[----:B------:R-:W-:Y:S01]  /*71080*/  NOP ;  /* 0x0000000000007918 */ /* 0x000fe20000000000 */
[----:B------:R0:W-:Y:S04]  /*71090*/  STL.64 [R1+0xe0], R20 ;  /* 0x0000e01401007387 */ /* 0x0001e80000100a00 */
[----:B------:R1:W-:Y:S04]  /*710a0*/  STL.64 [R1+0xe8], R22 ;  /* 0x0000e81601007387 */ /* 0x0003e80000100a00 */
[----:B------:R-:W2:Y:S04]  /*710b0*/  LDL R19, [R1+0x4] ;  /* 0x0000040001137983 */ /* 0x000ea80000100800 */
[----:B------:R-:W3:Y:S01]  /*710c0*/  LDL R16, [R1+0x8] ;  /* 0x0000080001107983 */ /* 0x000ee20000100800 */
[----:B------:R-:W-:-:S03]  /*710d0*/  IMAD.MOV.U32 R17, RZ, RZ, R0 ;  /* 0x000000ffff117224 */ /* 0x000fc600078e0000 */
[----:B0-----:R-:W4:Y:S04]  /*710e0*/  LDL.LU.64 R20, [R1+0xf30] ;  /* 0x000f300001147983 */ /* 0x001f280000300a00 */
[----:B-1----:R-:W4:Y:S04]  /*710f0*/  LDL.LU.64 R22, [R1+0xf38] ;  /* 0x000f380001167983 */ /* 0x002f280000300a00 */
[----:B------:R-:W4:Y:S04]  /*71100*/  LDL.LU R27, [R1+0x3dc] ;  /* 0x0003dc00011b7983 */ /* 0x000f280000300800 */
[----:B------:R-:W4:Y:S04]  /*71110*/  LDL.LU R0, [R1+0x3d8] ;  /* 0x0003d80001007983 */ /* 0x000f280000300800 */
[----:B--2---:R-:W-:Y:S04]  /*71120*/  STL.64 [R1+0x6930], R18 ;  /* 0x0069301201007387 */ /* 0x004fe80000100a00 */
[----:B---3--:R-:W-:Y:S04]  /*71130*/  STL.64 [R1+0x6928], R16 ;  /* 0x0069281001007387 */ /* 0x008fe80000100a00 */
[----:B------:R-:W-:Y:S04]  /*71140*/  STL.64 [R1+0x68f0], R10 ;  /* 0x0068f00a01007387 */ /* 0x000fe80000100a00 */
[----:B------:R0:W-:Y:S04]  /*71150*/  STL.64 [R1+0x68e8], R8 ;  /* 0x0068e80801007387 */ /* 0x0001e80000100a00 */
[----:B0-----:R-:W2:Y:S04]  /*71160*/  LDL.LU.64 R8, [R1+0xe30] ;  /* 0x000e300001087983 */ /* 0x001ea80000300a00 */
[----:B------:R-:W2:Y:S04]  /*71170*/  LDL.LU.64 R10, [R1+0xe38] ;  /* 0x000e3800010a7983 */ /* 0x000ea80000300a00 */
[----:B------:R-:W3:Y:S04]  /*71180*/  LDL R18, [R1+0x10] ;  /* 0x0000100001127983 */ /* 0x000ee80000100800 */
[----:B------:R-:W3:Y:S01]  /*71190*/  LDL R19, [R1+0x14] ;  /* 0x0000140001137983 */ /* 0x000ee20000100800 */
[----:B------:R-:W-:-:S02]  /*711a0*/  F2FP.F16.E5M2.UNPACK_B R6, R6 ;  /* 0x00000006ff06723e */ /* 0x000fc400020004ff */
[----:B------:R-:W-:Y:S01]  /*711b0*/  F2FP.F16.E5M2.UNPACK_B R7, R7 ;  /* 0x00000007ff07723e */ /* 0x000fe200020004ff */
[----:B---3--:R0:W-:Y:S04]  /*711c0*/  STL.64 [R1+0x6948], R18 ;  /* 0x0069481201007387 */ /* 0x0081e80000100a00 */
[----:B------:R-:W3:Y:S04]  /*711d0*/  LDL.LU.64 R16, [R1+0xf40] ;  /* 0x000f400001107983 */ /* 0x000ee80000300a00 */
[----:B0-----:R-:W3:Y:S01]  /*711e0*/  LDL.LU.64 R18, [R1+0xf48] ;  /* 0x000f480001127983 */ /* 0x001ee20000300a00 */
[----:B------:R-:W-:-:S02]  /*711f0*/  F2FP.F16.E5M2.UNPACK_B R4, R4 ;  /* 0x00000004ff04723e */ /* 0x000fc400020004ff */
[----:B------:R-:W-:-:S07]  /*71200*/  F2FP.F16.E5M2.UNPACK_B R5, R5 ;  /* 0x00000005ff05723e */ /* 0x000fce00020004ff */
[----:B----4-:R-:W-:Y:S01]  /*71210*/  HMMA.16816.F32 R20, R12, R4, R20 ;  /* 0x000000040c14723c */ /* 0x010fe20000001814 */
[----:B------:R-:W-:Y:S02]  /*71220*/  F2FP.F16.E5M2.UNPACK_B R2, R2 ;  /* 0x00000002ff02723e */ /* 0x000fe400020004ff */
[----:B------:R-:W-:-:S05]  /*71230*/  F2FP.F16.E5M2.UNPACK_B R3, R3 ;  /* 0x00000003ff03723e */ /* 0x000fca00020004ff */
[----:B---3--:R-:W-:-:S15]  /*71240*/  HMMA.16816.F32 R16, R12, R6, R16 ;  /* 0x000000060c10723c */ /* 0x008fde0000001810 */
[----:B------:R-:W-:-:S04]  /*71250*/  NOP ;  /* 0x0000000000007918 */ /* 0x000fc80000000000 */
[----:B------:R0:W-:Y:S04]  /*71260*/  STL.64 [R1+0x120], R16 ;  /* 0x0001201001007387 */ /* 0x0001e80000100a00 */
[----:B------:R-:W-:Y:S04]  /*71270*/  STL.64 [R1+0x128], R18 ;  /* 0x0001281201007387 */ /* 0x000fe80000100a00 */
[----:B0-----:R-:W3:Y:S04]  /*71280*/  LDL R16, [R1+0x18] ;  /* 0x0000180001107983 */ /* 0x001ee80000100800 */
[----:B------:R-:W3:Y:S04]  /*71290*/  LDL R17, [R1+0x1c] ;  /* 0x00001c0001117983 */ /* 0x000ee80000100800 */
[----:B------:R-:W-:Y:S04]  /*712a0*/  STL.64 [R1+0x390], R20 ;  /* 0x0003901401007387 */ /* 0x000fe80000100a00 */
[----:B------:R0:W-:Y:S04]  /*712b0*/  STL.64 [R1+0x398], R22 ;  /* 0x0003981601007387 */ /* 0x0001e80000100a00 */
[----:B0-----:R-:W4:Y:S04]  /*712c0*/  LDL.LU.64 R22, [R1+0x6968] ;  /* 0x0069680001167983 */ /* 0x001f280000300a00 */
[----:B------:R-:W3:Y:S04]  /*712d0*/  LDL.LU R21, [R1+0x6960] ;  /* 0x0069600001157983 */ /* 0x000ee80000300800 */
[----:B------:R-:W-:Y:S04]  /*712e0*/  STL.64 [R1+0x68d0], R6 ;  /* 0x0068d00601007387 */ /* 0x000fe80000100a00 */
[----:B------:R2:W-:Y:S02]  /*712f0*/  STL.64 [R1+0x68c8], R4 ;  /* 0x0068c80401007387 */ /* 0x0005e40000100a00 */
[----:B--2---:R-:W-:-:S15]  /*71300*/  HMMA.16816.F32 R4, R12, R2, R8 ;  /* 0x000000020c04723c */ /* 0x004fde0000001808 */
[----:B------:R-:W-:-:S04]  /*71310*/  NOP ;  /* 0x0000000000007918 */ /* 0x000fc80000000000 */
[----:B------:R-:W-:Y:S04]  /*71320*/  STL.64 [R1+0x110], R4 ;  /* 0x0001100401007387 */ /* 0x000fe80000100a00 */
[----:B------:R-:W-:Y:S04]  /*71330*/  STL.64 [R1+0x118], R6 ;  /* 0x0001180601007387 */ /* 0x000fe80000100a00 */
[----:B------:R-:W2:Y:S04]  /*71340*/  LDL.LU.64 R8, [R1+0xf00] ;  /* 0x000f000001087983 */ /* 0x000ea80000300a00 */
[----:B------:R-:W2:Y:S04]  /*71350*/  LDL.LU.64 R10, [R1+0xf08] ;  /* 0x000f0800010a7983 */ /* 0x000ea80000300a00 */
[----:B--2---:R-:W-:Y:S04]  /*71360*/  STL.64 [R1+0x6940], R10 ;  /* 0x0069400a01007387 */ /* 0x004fe80000100a00 */
[----:B------:R0:W-:Y:S04]  /*71370*/  STL.64 [R1+0x6938], R8 ;  /* 0x0069380801007387 */ /* 0x0001e80000100a00 */
[----:B0-----:R-:W2:Y:S04]  /*71380*/  LDL.LU.64 R8, [R1+0xf10] ;  /* 0x000f100001087983 */ /* 0x001ea80000300a00 */
[----:B------:R-:W2:Y:S01]  /*71390*/  LDL.LU.64 R10, [R1+0xf18] ;  /* 0x000f1800010a7983 */ /* 0x000ea20000300a00 */
[----:B----4-:R-:W-:-:S02]  /*713a0*/  IMAD R13, R24, 0x100, R23 ;  /* 0x00000100180d7824 */ /* 0x010fc400078e0217 */
[----:B------:R-:W-:Y:S02]  /*713b0*/  IMAD R14, R26, 0x100, R25 ;  /* 0x000001001a0e7824 */ /* 0x000fe400078e0219 */
[----:B------:R-:W-:Y:S02]  /*713c0*/  IMAD R15, R0, 0x100, R27 ;  /* 0x00000100000f7824 */ /* 0x000fe400078e021b */
[----:B---3--:R-:W-:Y:S01]  /*713d0*/  IMAD R12, R22, 0x100, R21 ;  /* 0x00000100160c7824 */ /* 0x008fe200078e0215 */
[----:B--2---:R-:W-:Y:S04]  /*713e0*/  STL.64 [R1+0x6958], R10 ;  /* 0x0069580a01007387 */ /* 0x004fe80000100a00 */
[----:B------:R0:W-:Y:S04]  /*713f0*/  STL.64 [R1+0x6950], R8 ;  /* 0x0069500801007387 */ /* 0x0001e80000100a00 */
[----:B0-----:R-:W2:Y:S04]  /*71400*/  LDL.LU.64 R8, [R1+0xf20] ;  /* 0x000f200001087983 */ /* 0x001ea80000300a00 */
[----:B------:R-:W2:Y:S04]  /*71410*/  LDL.LU.64 R10, [R1+0xf28] ;  /* 0x000f2800010a7983 */ /* 0x000ea80000300a00 */
[----:B------:R-:W3:Y:S04]  /*71420*/  LDL.LU.64 R4, [R1+0xef0] ;  /* 0x000ef00001047983 */ /* 0x000ee80000300a00 */
[----:B------:R-:W3:Y:S04]  /*71430*/  LDL.LU.64 R6, [R1+0xef8] ;  /* 0x000ef80001067983 */ /* 0x000ee80000300a00 */
[----:B------:R-:W4:Y:S04]  /*71440*/  LDL.LU.64 R24, [R1+0xee0] ;  /* 0x000ee00001187983 */ /* 0x000f280000300a00 */
[----:B------:R-:W4:Y:S04]  /*71450*/  LDL.LU.64 R26, [R1+0xee8] ;  /* 0x000ee800011a7983 */ /* 0x000f280000300a00 */
[----:B------:R-:W3:Y:S04]  /*71460*/  LDL.LU.64 R20, [R1+0x15b0] ;  /* 0x0015b00001147983 */ /* 0x000ee80000300a00 */
[----:B------:R-:W3:Y:S01]  /*71470*/  LDL.LU.64 R22, [R1+0x15b8] ;  /* 0x0015b80001167983 */ /* 0x000ee20000300a00 */
[----:B------:R-:W-:-:S02]  /*71480*/  F2FP.F16.E5M2.UNPACK_B R12, R12 ;  /* 0x0000000cff0c723e */ /* 0x000fc400020004ff */
[----:B------:R-:W-:Y:S02]  /*71490*/  F2FP.F16.E5M2.UNPACK_B R13, R13 ;  /* 0x0000000dff0d723e */ /* 0x000fe400020004ff */
[----:B------:R-:W-:Y:S02]  /*714a0*/  F2FP.F16.E5M2.UNPACK_B R14, R14 ;  /* 0x0000000eff0e723e */ /* 0x000fe400020004ff */
[----:B------:R-:W-:-:S07]  /*714b0*/  F2FP.F16.E5M2.UNPACK_B R15, R15 ;  /* 0x0000000fff0f723e */ /* 0x000fce00020004ff */
[C---:B--2---:R-:W-:Y:S01]  /*714c0*/  HMMA.16816.F32 R16, R12.reuse, R16, R8 ;  /* 0x000000100c10723c */ /* 0x044fe20000001808 */
[----:B---3--:R-:W-:Y:S04]  /*714d0*/  STL.64 [R1+0x6910], R22 ;  /* 0x0069101601007387 */ /* 0x008fe80000100a00 */
[----:B------:R0:W-:Y:S04]  /*714e0*/  STL.64 [R1+0x6908], R20 ;  /* 0x0069081401007387 */ /* 0x0001e80000100a00 */
[----:B0-----:R-:W2:Y:S04]  /*714f0*/  LDL.LU.64 R20, [R1+0x15c0] ;  /* 0x0015c00001147983 */ /* 0x001ea80000300a00 */
[----:B------:R-:W2:Y:S04]  /*71500*/  LDL.LU.64 R22, [R1+0x15c8] ;  /* 0x0015c80001167983 */ /* 0x000ea80000300a00 */
[----:B------:R-:W3:Y:S04]  /*71510*/  LDL.LU.64 R10, [R1+0x6958] ;  /* 0x00695800010a7983 */ /* 0x000ee80000300a00 */
[----:B------:R-:W3:Y:S04]  /*71520*/  LDL.LU.64 R8, [R1+0x6950] ;  /* 0x0069500001087983 */ /* 0x000ee80000300a00 */
[----:B------:R-:W-:Y:S04]  /*71530*/  STL.64 [R1+0x380], R16 ;  /* 0x0003801001007387 */ /* 0x000fe80000100a00 */
[----:B------:R0:W-:Y:S04]  /*71540*/  STL.64 [R1+0x388], R18 ;  /* 0x0003881201007387 */ /* 0x0001e80000100a00 */
[----:B0-----:R-:W3:Y:S02]  /*71550*/  LDL.LU.64 R18, [R1+0x6948] ;  /* 0x0069480001127983 */ /* 0x001ee40000300a00 */
[----:B---3--:R-:W-:Y:S02]  /*71560*/  HMMA.16816.F32 R16, R12, R18, R8 ;  /* 0x000000120c10723c */ /* 0x008fe40000001808 */
[----:B------:R-:W3:Y:S04]  /*71570*/  LDL.LU.64 R10, [R1+0x6940] ;  /* 0x00694000010a7983 */ /* 0x000ee80000300a00 */
[----:B------:R-:W3:-:S13]  /*71580*/  LDL.LU.64 R8, [R1+0x6938] ;  /* 0x0069380001087983 */ /* 0x000eda0000300a00 */
[----:B------:R-:W-:Y:S04]  /*71590*/  STL.64 [R1+0x370], R16 ;  /* 0x0003701001007387 */ /* 0x000fe80000100a00 */
[----:B------:R0:W-:Y:S04]  /*715a0*/  STL.64 [R1+0x378], R18 ;  /* 0x0003781201007387 */ /* 0x0001e80000100a00 */
[----:B0-----:R-:W2:Y:S04]  /*715b0*/  LDL.LU.64 R18, [R1+0x6930] ;  /* 0x0069300001127983 */ /* 0x001ea80000300a00 */
[----:B------:R-:W3:Y:S01]  /*715c0*/  LDL.LU.64 R16, [R1+0x6928] ;  /* 0x0069280001107983 */ /* 0x000ee20000300a00 */
[C---:B----4-:R-:W-:Y:S08]  /*715d0*/  HMMA.16816.F32 R24, R12.reuse, R28, R24 ;  /* 0x0000001c0c18723c */ /* 0x050ff00000001818 */
[C---:B---3--:R-:W-:Y:S08]  /*715e0*/  HMMA.16816.F32 R8, R12.reuse, R16, R8 ;  /* 0x000000100c08723c */ /* 0x048ff00000001808 */
[C---:B--2---:R-:W-:Y:S11]  /*715f0*/  HMMA.16816.F32 R4, R12.reuse, R18, R4 ;  /* 0x000000120c04723c */ /* 0x044ff60000001804 */
[----:B------:R0:W-:Y:S04]  /*71600*/  STL.64 [R1+0x360], R8 ;  /* 0x0003600801007387 */ /* 0x0001e80000100a00 */
[----:B------:R1:W-:Y:S04]  /*71610*/  STL.64 [R1+0x368], R10 ;  /* 0x0003680a01007387 */ /* 0x0003e80000100a00 */
[----:B0-----:R-:W2:Y:S04]  /*71620*/  LDL.LU.64 R8, [R1+0x15a0] ;  /* 0x0015a00001087983 */ /* 0x001ea80000300a00 */
[----:B-1----:R-:W2:Y:S04]  /*71630*/  LDL.LU.64 R10, [R1+0x15a8] ;  /* 0x0015a800010a7983 */ /* 0x002ea80000300a00 */
[----:B------:R0:W-:Y:S04]  /*71640*/  STL.64 [R1+0x350], R4 ;  /* 0x0003500401007387 */ /* 0x0001e80000100a00 */
[----:B------:R1:W-:Y:S04]  /*71650*/  STL.64 [R1+0x358], R6 ;  /* 0x0003580601007387 */ /* 0x0003e80000100a00 */
[----:B------:R-:W3:Y:S04]  /*71660*/  LDL.LU.64 R16, [R1+0x1590] ;  /* 0x0015900001107983 */ /* 0x000ee80000300a00 */
[----:B------:R-:W3:Y:S04]  /*71670*/  LDL.LU.64 R18, [R1+0x1598] ;  /* 0x0015980001127983 */ /* 0x000ee80000300a00 */
[----:B0-----:R-:W4:Y:S04]  /*71680*/  LDL.LU.64 R4, [R1+0x1570] ;  /* 0x0015700001047983 */ /* 0x001f280000300a00 */
[----:B-1----:R-:W4:Y:S04]  /*71690*/  LDL.LU.64 R6, [R1+0x1578] ;  /* 0x0015780001067983 */ /* 0x002f280000300a00 */
[----:B------:R-:W2:Y:S04]  /*716a0*/  LDL.LU R0, [R1+0x408] ;  /* 0x0004080001007983 */ /* 0x000ea80000300800 */
[----:B------:R-:W-:Y:S04]  /*716b0*/  STL.64 [R1+0x340], R24 ;  /* 0x0003401801007387 */ /* 0x000fe80000100a00 */
[----:B------:R0:W-:Y:S04]  /*716c0*/  STL.64 [R1+0x348], R26 ;  /* 0x0003481a01007387 */ /* 0x0001e80000100a00 */
[----:B0-----:R-:W2:Y:S04]  /*716d0*/  LDL.LU.64 R26, [R1+0x6920] ;  /* 0x00692000011a7983 */ /* 0x001ea80000300a00 */
[----:B------:R-:W3:Y:S01]  /*716e0*/  LDL.LU.64 R24, [R1+0x6918] ;  /* 0x0069180001187983 */ /* 0x000ee20000300a00 */
[----:B--2---:R-:W-:-:S15]  /*716f0*/  HMMA.16816.F32 R20, R12, R26, R20 ;  /* 0x0000001a0c14723c */ /* 0x004fde0000001814 */
[----:B------:R-:W-:-:S04]  /*71700*/  NOP ;  /* 0x0000000000007918 */ /* 0x000fc80000000000 */
[----:B------:R-:W-:Y:S04]  /*71710*/  STL.64 [R1+0x330], R20 ;  /* 0x0003301401007387 */ /* 0x000fe80000100a00 */
[----:B------:R0:W-:Y:S04]  /*71720*/  STL.64 [R1+0x338], R22 ;  /* 0x0003381601007387 */ /* 0x0001e80000100a00 */
[----:B0-----:R-:W3:Y:S04]  /*71730*/  LDL.LU.64 R22, [R1+0x6910] ;  /* 0x0069100001167983 */ /* 0x001ee80000300a00 */
[----:B------:R-:W3:Y:S02]  /*71740*/  LDL.LU.64 R20, [R1+0x6908] ;  /* 0x0069080001147983 */ /* 0x000ee40000300a00 */
[----:B---3--:R-:W-:-:S15]  /*71750*/  HMMA.16816.F32 R20, R12, R24, R20 ;  /* 0x000000180c14723c */ /* 0x008fde0000001814 */
[----:B------:R-:W-:-:S04]  /*71760*/  NOP ;  /* 0x0000000000007918 */ /* 0x000fc80000000000 */
[----:B------:R-:W-:Y:S04]  /*71770*/  STL.64 [R1+0x320], R20 ;  /* 0x0003201401007387 */ /* 0x000fe80000100a00 */
[----:B------:R0:W-:Y:S04]  /*71780*/  STL.64 [R1+0x328], R22 ;  /* 0x0003281601007387 */ /* 0x0001e80000100a00 */
[----:B0-----:R-:W2:Y:S04]  /*71790*/  LDL.LU.64 R22, [R1+0x6900] ;  /* 0x0069000001167983 */ /* 0x001ea80000300a00 */
[----:B------:R-:W3:Y:S04]  /*717a0*/  LDL.LU.64 R20, [R1+0x68f8] ;  /* 0x0068f80001147983 */ /* 0x000ee80000300a00 */
[----:B------:R0:W-:Y:S04]  /*717b0*/  STL.64 [R1+0x6870], R26 ;  /* 0x0068701a01007387 */ /* 0x0001e80000100a00 */
[----:B0-----:R-:W4:Y:S04]  /*717c0*/  LDL.64 R26, [R1+0x18] ;  /* 0x00001800011a7983 */ /* 0x001f280000100a00 */
[----:B------:R0:W-:Y:S04]  /*717d0*/  STL.64 [R1+0x6868], R24 ;  /* 0x0068681801007387 */ /* 0x0001e80000100a00 */
[----:B0-----:R-:W4:Y:S04]  /*717e0*/  LDL.LU R24, [R1+0x400] ;  /* 0x0004000001187983 */ /* 0x001f280000300800 */
[----:B------:R-:W4:Y:S01]  /*717f0*/  LDL.LU R25, [R1+0x40c] ;  /* 0x00040c0001197983 */ /* 0x000f220000300800 */
[C---:B--2---:R-:W-:Y:S08]  /*71800*/  HMMA.16816.F32 R8, R12.reuse, R22, R8 ;  /* 0x000000160c08723c */ /* 0x044ff00000001808 */
[C---:B---3--:R-:W-:Y:S01]  /*71810*/  HMMA.16816.F32 R16, R12.reuse, R20, R16 ;  /* 0x000000140c10723c */ /* 0x048fe20000001810 */
[----:B----4-:R-:W-:Y:S04]  /*71820*/  STL.64 [R1+0x68a0], R26 ;  /* 0x0068a01a01007387 */ /* 0x010fe80000100a00 */
[----:B------:R0:W-:Y:S04]  /*71830*/  STL.64 [R1+0x6898], R24 ;  /* 0x0068981801007387 */ /* 0x0001e80000100a00 */
[----:B0-----:R-:W2:Y:S04]  /*71840*/  LDL.LU.64 R24, [R1+0x1580] ;  /* 0x0015800001187983 */ /* 0x001ea80000300a00 */
[----:B------:R-:W2:Y:S04]  /*71850*/  LDL.LU.64 R26, [R1+0x1588] ;  /* 0x00158800011a7983 */ /* 0x000ea80000300a00 */
[----:B------:R-:W-:Y:S04]  /*71860*/  STL.64 [R1+0x310], R8 ;  /* 0x0003100801007387 */ /* 0x000fe80000100a00 */
[----:B------:R0:W-:Y:S04]  /*71870*/  STL.64 [R1+0x318], R10 ;  /* 0x0003180a01007387 */ /* 0x0001e80000100a00 */
[----:B0-----:R-:W3:Y:S04]  /*71880*/  LDL.LU.64 R10, [R1+0x68f0] ;  /* 0x0068f000010a7983 */ /* 0x001ee80000300a00 */
[----:B------:R-:W4:Y:S04]  /*71890*/  LDL.LU.64 R8, [R1+0x68e8] ;  /* 0x0068e80001087983 */ /* 0x000f280000300a00 */
[----:B------:R-:W-:Y:S04]  /*718a0*/  STL.64 [R1+0x300], R16 ;  /* 0x0003001001007387 */ /* 0x000fe80000100a00 */
[----:B------:R0:W-:Y:S04]  /*718b0*/  STL.64 [R1+0x308], R18 ;  /* 0x0003081201007387 */ /* 0x0001e80000100a00 */
[----:B0-----:R-:W2:Y:S04]  /*718c0*/  LDL.LU.64 R18, [R1+0x68e0] ;  /* 0x0068e00001127983 */ /* 0x001ea80000300a00 */
[----:B------:R-:W3:Y:S04]  /*718d0*/  LDL.LU.64 R16, [R1+0x68d8] ;  /* 0x0068d80001107983 */ /* 0x000ee80000300a00 */
[----:B------:R-:W-:Y:S04]  /*718e0*/  STL.64 [R1+0x6850], R22 ;  /* 0x0068501601007387 */ /* 0x000fe80000100a00 */
[----:B------:R0:W-:Y:S04]  /*718f0*/  STL.64 [R1+0x6848], R20 ;  /* 0x0068481401007387 */ /* 0x0001e80000100a00 */
[----:B0-----:R-:W4:Y:S01]  /*71900*/  LDL.LU.64 R20, [R1+0x1560] ;  /* 0x0015600001147983 */ /* 0x001f220000300a00 */
[C---:B--2---:R-:W-:Y:S08]  /*71910*/  HMMA.16816.F32 R24, R12.reuse, R18, R24 ;  /* 0x000000120c18723c */ /* 0x044ff00000001818 */
[C---:B---3--:R-:W-:Y:S11]  /*71920*/  HMMA.16816.F32 R4, R12.reuse, R16, R4 ;  /* 0x000000100c04723c */ /* 0x048ff60000001804 */
[----:B------:R-:W-:Y:S04]  /*71930*/  STL.64 [R1+0x2f0], R24 ;  /* 0x0002f01801007387 */ /* 0x000fe80000100a00 */
[----:B------:R-:W-:Y:S04]  /*71940*/  STL.64 [R1+0x2f8], R26 ;  /* 0x0002f81a01007387 */ /* 0x000fe80000100a00 */
[----:B------:R-:W4:Y:S04]  /*71950*/  LDL.LU.64 R22, [R1+0x1568] ;  /* 0x0015680001167983 */ /* 0x000f280000300a00 */
[----:B------:R0:W-:Y:S04]  /*71960*/  STL.64 [R1+0x2e0], R4 ;  /* 0x0002e00401007387 */ /* 0x0001e80000100a00 */
[----:B------:R1:W-:Y:S04]  /*71970*/  STL.64 [R1+0x2e8], R6 ;  /* 0x0002e80601007387 */ /* 0x0003e80000100a00 */
[----:B0-----:R-:W2:Y:S04]  /*71980*/  LDL.LU.64 R4, [R1+0x1550] ;  /* 0x0015500001047983 */ /* 0x001ea80000300a00 */
[----:B-1----:R-:W2:Y:S04]  /*71990*/  LDL.LU.64 R6, [R1+0x1558] ;  /* 0x0015580001067983 */ /* 0x002ea80000300a00 */
[----:B------:R-:W3:Y:S04]  /*719a0*/  LDL.LU.64 R24, [R1+0xe40] ;  /* 0x000e400001187983 */ /* 0x000ee80000300a00 */
[----:B------:R-:W2:Y:S04]  /*719b0*/  LDL.LU.64 R26, [R1+0xe48] ;  /* 0x000e4800011a7983 */ /* 0x000ea80000300a00 */
[----:B--2---:R-:W-:Y:S04]  /*719c0*/  STL.64 [R1+0x68b0], R26 ;  /* 0x0068b01a01007387 */ /* 0x004fe80000100a00 */
[----:B---3--:R0:W-:Y:S04]  /*719d0*/  STL.64 [R1+0x68a8], R24 ;  /* 0x0068a81801007387 */ /* 0x0081e80000100a00 */
[----:B0-----:R-:W2:Y:S04]  /*719e0*/  LDL.LU.64 R24, [R1+0x1530] ;  /* 0x0015300001187983 */ /* 0x001ea80000300a00 */
[----:B------:R-:W3:Y:S01]  /*719f0*/  LDL.LU.64 R26, [R1+0x1538] ;  /* 0x00153800011a7983 */ /* 0x000ee20000300a00 */
[C---:B----4-:R-:W-:Y:S08]  /*71a00*/  HMMA.16816.F32 R20, R12.reuse, R10, R20 ;  /* 0x0000000a0c14723c */ /* 0x050ff00000001814 */
[C---:B------:R-:W-:Y:S01]  /*71a10*/  HMMA.16816.F32 R4, R12.reuse, R8, R4 ;  /* 0x000000080c04723c */ /* 0x040fe20000001804 */
[----:B---3--:R-:W-:Y:S04]  /*71a20*/  STL.64 [R1+0x68c0], R26 ;  /* 0x0068c01a01007387 */ /* 0x008fe80000100a00 */
[----:B--2---:R0:W-:Y:S04]  /*71a30*/  STL.64 [R1+0x68b8], R24 ;  /* 0x0068b81801007387 */ /* 0x0041e80000100a00 */
[----:B0-----:R-:W2:Y:S04]  /*71a40*/  LDL.LU.64 R24, [R1+0x1540] ;  /* 0x0015400001187983 */ /* 0x001ea80000300a00 */
[----:B------:R-:W2:Y:S04]  /*71a50*/  LDL.LU.64 R26, [R1+0x1548] ;  /* 0x00154800011a7983 */ /* 0x000ea80000300a00 */
[----:B------:R0:W-:Y:S04]  /*71a60*/  STL.64 [R1+0x6840], R18 ;  /* 0x0068401201007387 */ /* 0x0001e80000100a00 */
[----:B0-----:R-:W3:Y:S04]  /*71a70*/  LDL.LU R18, [R1+0x3f4] ;  /* 0x0003f40001127983 */ /* 0x001ee80000300800 */
[----:B------:R-:W3:Y:S04]  /*71a80*/  LDL.LU R19, [R1+0x3f0] ;  /* 0x0003f00001137983 */ /* 0x000ee80000300800 */
[----:B------:R0:W-:Y:S04]  /*71a90*/  STL.64 [R1+0x6838], R16 ;  /* 0x0068381001007387 */ /* 0x0001e80000100a00 */
[----:B0-----:R-:W4:Y:S04]  /*71aa0*/  LDL.LU R16, [R1+0x3f8] ;  /* 0x0003f80001107983 */ /* 0x001f280000300800 */
[----:B------:R-:W2:Y:S04]  /*71ab0*/  LDL.LU R17, [R1+0x404] ;  /* 0x0004040001117983 */ /* 0x000ea80000300800 */
[----:B------:R0:W-:Y:S04]  /*71ac0*/  STL.64 [R1+0x2d0], R20 ;  /* 0x0002d01401007387 */ /* 0x0001e80000100a00 */
[----:B------:R1:W-:Y:S04]  /*71ad0*/  STL.64 [R1+0x2d8], R22 ;  /* 0x0002d81601007387 */ /* 0x0003e80000100a00 */
[----:B0-----:R-:W2:Y:S04]  /*71ae0*/  LDL.LU.64 R20, [R1+0xd30] ;  /* 0x000d300001147983 */ /* 0x001ea80000300a00 */
[----:B-1----:R-:W2:Y:S04]  /*71af0*/  LDL.LU.64 R22, [R1+0xd38] ;  /* 0x000d380001167983 */ /* 0x002ea80000300a00 */
[----:B------:R0:W-:Y:S04]  /*71b00*/  STL [R1+0x6830], R10 ;  /* 0x0068300a01007387 */ /* 0x0001e80000100800 */
[----:B0-----:R-:W4:Y:S04]  /*71b10*/  LDL.LU R10, [R1+0x3fc] ;  /* 0x0003fc00010a7983 */ /* 0x001f280000300800 */
[----:B------:R-:W-:Y:S04]  /*71b20*/  STL [R1+0x682c], R11 ;  /* 0x00682c0b01007387 */ /* 0x000fe80000100800 */
[----:B------:R-:W-:Y:S04]  /*71b30*/  STL.64 [R1+0x2c0], R4 ;  /* 0x0002c00401007387 */ /* 0x000fe80000100a00 */
[----:B------:R0:W-:Y:S04]  /*71b40*/  STL.64 [R1+0x2c8], R6 ;  /* 0x0002c80601007387 */ /* 0x0001e80000100a00 */
[----:B0-----:R-:W2:Y:S04]  /*71b50*/  LDL.LU.64 R6, [R1+0x68d0] ;  /* 0x0068d00001067983 */ /* 0x001ea80000300a00 */
[----:B------:R-:W3:Y:S04]  /*71b60*/  LDL.LU.64 R4, [R1+0x68c8] ;  /* 0x0068c80001047983 */ /* 0x000ee80000300a00 */
[----:B------:R-:W-:Y:S04]  /*71b70*/  STL [R1+0x6834], R8 ;  /* 0x0068340801007387 */ /* 0x000fe80000100800 */
[----:B------:R-:W-:Y:S01]  /*71b80*/  STL [R1+0x6828], R9 ;  /* 0x0068280901007387 */ /* 0x000fe20000100800 */
        /* <DEDUP_REMOVED lines=11> */
[----:B------:R-:W2:Y:S04]  /*71c40*/  LDL.LU.64 R24, [R1+0x68a8] ;  /* 0x0068a80001187983 */ /* 0x000ea80000300a00 */
[----:B------:R-:W-:Y:S01]  /*71c50*/  STL [R1+0x6810], R5 ;  /* 0x0068100501007387 */ /* 0x000fe20000100800 */
[----:B--2---:R-:W-:Y:S03]  /*71c60*/  HMMA.16816.F32 R12, R12, R2, R24 ;  /* 0x000000020c0c723c */ /* 0x004fe60000001818 */
[----:B------:R-:W2:Y:S04]  /*71c70*/  LDL.LU.64 R26, [R1+0x68a0] ;  /* 0x0068a000011a7983 */ /* 0x000ea80000300a00 */
[----:B------:R-:W3:-:S12]  /*71c80*/  LDL.LU.64 R24, [R1+0x6898] ;  /* 0x0068980001187983 */ /* 0x000ed80000300a00 */
[----:B------:R0:W-:Y:S04]  /*71c90*/  STL.64 [R1+0x100], R12 ;  /* 0x0001000c01007387 */ /* 0x0001e80000100a00 */
[----:B------:R3:W-:Y:S01]  /*71ca0*/  STL.64 [R1+0x108], R14 ;  /* 0x0001080e01007387 */ /* 0x0007e20000100a00 */
[----:B0-----:R-:W-:Y:S02]  /*71cb0*/  IMAD R12, R19, 0x100, R18 ;  /* 0x00000100130c7824 */ /* 0x001fe400078e0212 */
[----:B----4-:R-:W-:Y:S01]  /*71cc0*/  IMAD R13, R16, 0x100, R10 ;  /* 0x00000100100d7824 */ /* 0x010fe200078e020a */
[----:B------:R-:W4:Y:S02]  /*71cd0*/  LDL.64 R18, [R1+0x10] ;  /* 0x0000100001127983 */ /* 0x000f240000100a00 */
[----:B------:R-:W-:-:S02]  /*71ce0*/  F2FP.F16.E5M2.UNPACK_B R12, R12 ;  /* 0x0000000cff0c723e */ /* 0x000fc400020004ff */
[----:B------:R-:W-:Y:S01]  /*71cf0*/  F2FP.F16.E5M2.UNPACK_B R13, R13 ;  /* 0x0000000dff0d723e */ /* 0x000fe200020004ff */
[----:B---3--:R-:W-:Y:S02]  /*71d00*/  IMAD R14, R24, 0x100, R17 ;  /* 0x00000100180e7824 */ /* 0x008fe400078e0211 */
[----:B------:R-:W-:-:S03]  /*71d10*/  IMAD R15, R0, 0x100, R25 ;  /* 0x00000100000f7824 */ /* 0x000fc600078e0219 */
[----:B------:R-:W-:Y:S02]  /*71d20*/  F2FP.F16.E5M2.UNPACK_B R14, R14 ;  /* 0x0000000eff0e723e */ /* 0x000fe400020004ff */
[----:B------:R-:W-:-:S07]  /*71d30*/  F2FP.F16.E5M2.UNPACK_B R15, R15 ;  /* 0x0000000fff0f723e */ /* 0x000fce00020004ff */
[----:B--2---:R-:W-:Y:S01]  /*71d40*/  HMMA.16816.F32 R8, R12, R26, R20 ;  /* 0x0000001a0c08723c */ /* 0x004fe20000001814 */
[----:B------:R-:W-:Y:S02]  /*71d50*/  IMAD.MOV.U32 R5, RZ, RZ, R26 ;  /* 0x000000ffff057224 */ /* 0x000fe400078e001a */
[----:B------:R-:W-:-:S15]  /*71d60*/  IMAD.MOV.U32 R0, RZ, RZ, R27 ;  /* 0x000000ffff007224 */ /* 0x000fde00078e001b */
[----:B------:R-:W-:Y:S01]  /*71d70*/  NOP ;  /* 0x0000000000007918 */ /* 0x000fe20000000000 */
[----:B------:R0:W-:Y:S04]  /*71d80*/  STL.64 [R1+0x290], R8 ;  /* 0x0002900801007387 */ /* 0x0001e80000100a00 */
[----:B------:R1:W-:Y:S04]  /*71d90*/  STL.64 [R1+0x298], R10 ;  /* 0x0002980a01007387 */ /* 0x0003e80000100a00 */
[----:B0-----:R-:W4:Y:S04]  /*71da0*/  LDL.LU.64 R8, [R1+0x1520] ;  /* 0x0015200001087983 */ /* 0x001f280000300a00 */
[----:B-1----:R-:W4:Y:S04]  /*71db0*/  LDL.LU.64 R10, [R1+0x1528] ;  /* 0x00152800010a7983 */ /* 0x002f280000300a00 */
[----:B------:R-:W2:Y:S04]  /*71dc0*/  LDL.LU.64 R24, [R1+0x14f0] ;  /* 0x0014f00001187983 */ /* 0x000ea80000300a00 */
[----:B------:R-:W3:Y:S04]  /*71dd0*/  LDL.LU.64 R26, [R1+0x14f8] ;  /* 0x0014f800011a7983 */ /* 0x000ee80000300a00 */
[----:B---3--:R-:W-:Y:S04]  /*71de0*/  STL.64 [R1+0x6880], R26 ;  /* 0x0068801a01007387 */ /* 0x008fe80000100a00 */
[----:B--2---:R0:W-:Y:S04]  /*71df0*/  STL.64 [R1+0x6878], R24 ;  /* 0x0068781801007387 */ /* 0x0041e80000100a00 */
[----:B0-----:R-:W2:Y:S04]  /*71e00*/  LDL.LU.64 R24, [R1+0x1500] ;  /* 0x0015000001187983 */ /* 0x001ea80000300a00 */
[----:B------:R-:W3:Y:S04]  /*71e10*/  LDL.LU.64 R26, [R1+0x1508] ;  /* 0x00150800011a7983 */ /* 0x000ee80000300a00 */
[----:B---3--:R-:W-:Y:S04]  /*71e20*/  STL.64 [R1+0x6890], R26 ;  /* 0x0068901a01007387 */ /* 0x008fe80000100a00 */
[----:B--2---:R0:W-:Y:S04]  /*71e30*/  STL.64 [R1+0x6888], R24 ;  /* 0x0068881801007387 */ /* 0x0041e80000100a00 */
[----:B0-----:R-:W2:Y:S04]  /*71e40*/  LDL.LU.64 R24, [R1+0x1510] ;  /* 0x0015100001187983 */ /* 0x001ea80000300a00 */
[----:B------:R-:W2:Y:S04]  /*71e50*/  LDL.LU.64 R26, [R1+0x1518] ;  /* 0x00151800011a7983 */ /* 0x000ea80000300a00 */
[----:B------:R-:W3:Y:S04]  /*71e60*/  LDL.LU.64 R20, [R1+0x13d0] ;  /* 0x0013d00001147983 */ /* 0x000ee80000300a00 */
[----:B------:R-:W2:Y:S04]  /*71e70*/  LDL.LU.64 R22, [R1+0x13d8] ;  /* 0x0013d80001167983 */ /* 0x000ea80000300a00 */
[----:B--2---:R-:W-:Y:S04]  /*71e80*/  STL.64 [R1+0x6860], R22 ;  /* 0x0068601601007387 */ /* 0x004fe80000100a00 */
[----:B---3--:R0:W-:Y:S04]  /*71e90*/  STL.64 [R1+0x6858], R20 ;  /* 0x0068581401007387 */ /* 0x0081e80000100a00 */
[----:B0-----:R-:W2:Y:S04]  /*71ea0*/  LDL.LU.64 R20, [R1+0x13e0] ;  /* 0x0013e00001147983 */ /* 0x001ea80000300a00 */
[----:B------:R-:W2:Y:S04]  /*71eb0*/  LDL.LU.64 R22, [R1+0x13e8] ;  /* 0x0013e80001167983 */ /* 0x000ea80000300a00 */
[----:B------:R0:W-:Y:S04]  /*71ec0*/  STL.64 [R1+0x6820], R6 ;  /* 0x0068200601007387 */ /* 0x0001e80000100a00 */
[----:B0-----:R-:W3:Y:S04]  /*71ed0*/  LDL.64 R6, [R1] ;  /* 0x0000000001067983 */ /* 0x001ee80000100a00 */
[----:B------:R0:W-:Y:S04]  /*71ee0*/  STL.64 [R1+0x6818], R4 ;  /* 0x0068180401007387 */ /* 0x0001e80000100a00 */
[----:B0-----:R-:W2:Y:S01]  /*71ef0*/  LDL.64 R4, [R1+0x8] ;  /* 0x0000080001047983 */ /* 0x001ea20000100a00 */
[----:B----4-:R-:W-:-:S15]  /*71f00*/  HMMA.16816.F32 R8, R12, R18, R8 ;  /* 0x000000120c08723c */ /* 0x010fde0000001808 */
[----:B------:R-:W-:-:S04]  /*71f10*/  NOP ;  /* 0x0000000000007918 */ /* 0x000fc80000000000 */
[----:B------:R0:W-:Y:S04]  /*71f20*/  STL.64 [R1+0x280], R8 ;  /* 0x0002800801007387 */ /* 0x0001e80000100a00 */
[----:B------:R1:W-:Y:S04]  /*71f30*/  STL.64 [R1+0x288], R10 ;  /* 0x0002880a01007387 */ /* 0x0003e80000100a00 */
[----:B------:R-:W4:Y:S01]  /*71f40*/  LDL.LU.64 R16, [R1+0x13c0] ;  /* 0x0013c00001107983 */ /* 0x000f220000300a00 */
[----:B0-----:R-:W-:Y:S02]  /*71f50*/  IMAD.MOV.U32 R9, RZ, RZ, R19 ;  /* 0x000000ffff097224 */ /* 0x001fe400078e0013 */
[----:B-1----:R-:W-:-:S02]  /*71f60*/  IMAD.MOV.U32 R11, RZ, RZ, R18 ;  /* 0x000000ffff0b7224 */ /* 0x002fc400078e0012 */
[----:B------:R-:W4:Y:S01]  /*71f70*/  LDL.LU.64 R18, [R1+0x13c8] ;  /* 0x0013c80001127983 */ /* 0x000f220000300a00 */
        /* <DEDUP_REMOVED lines=11> */
[----:B------:R-:W2:Y:S02]  /*72030*/  LDL.LU.64 R24, [R1+0x6878] ;  /* 0x0068780001187983 */ /* 0x000ea40000300a00 */
[----:B--2---:R-:W-:-:S15]  /*72040*/  HMMA.16816.F32 R24, R12, R28, R24 ;  /* 0x0000001c0c18723c */ /* 0x004fde0000001818 */
[----:B------:R-:W-:-:S04]  /*72050*/  NOP ;  /* 0x0000000000007918 */ /* 0x000fc80000000000 */
[----:B------:R-:W-:Y:S04]  /*72060*/  STL.64 [R1+0x250], R24 ;  /* 0x0002501801007387 */ /* 0x000fe80000100a00 */
[----:B------:R0:W-:Y:S04]  /*72070*/  STL.64 [R1+0x258], R26 ;  /* 0x0002581a01007387 */ /* 0x0001e80000100a00 */
[----:B0-----:R-:W2:Y:S04]  /*72080*/  LDL.LU.64 R26, [R1+0x6870] ;  /* 0x00687000011a7983 */ /* 0x001ea80000300a00 */
[----:B------:R-:W3:Y:S04]  /*72090*/  LDL.LU.64 R24, [R1+0x6868] ;  /* 0x0068680001187983 */ /* 0x000ee80000300a00 */
        /* <DEDUP_REMOVED lines=11> */
[----:B0-----:R-:W4:Y:S04]  /*72150*/  LDL.LU.64 R22, [R1+0x6850] ;  /* 0x0068500001167983 */ /* 0x001f280000300a00 */
[----:B------:R-:W2:Y:S04]  /*72160*/  LDL.LU.64 R20, [R1+0x6848] ;  /* 0x0068480001147983 */ /* 0x000ea80000300a00 */
[----:B------:R-:W-:Y:S04]  /*72170*/  STL.64 [R1+0x6798], R26 ;  /* 0x0067981a01007387 */ /* 0x000fe80000100a00 */
[----:B------:R0:W-:Y:S04]  /*72180*/  STL.64 [R1+0x6790], R24 ;  /* 0x0067901801007387 */ /* 0x0001e80000100a00 */
[----:B0-----:R-:W2:Y:S04]  /*72190*/  LDL.LU.64 R24, [R1+0x13b0] ;  /* 0x0013b00001187983 */ /* 0x001ea80000300a00 */
[----:B------:R-:W2:Y:S01]  /*721a0*/  LDL.LU.64 R26, [R1+0x13b8] ;  /* 0x0013b800011a7983 */ /* 0x000ea20000300a00 */
[----:B------:R-:W-:-:S02]  /*721b0*/  IMAD.MOV.U32 R8, RZ, RZ, R4 ;  /* 0x000000ffff087224 */ /* 0x000fc400078e0004 */
[----:B------:R-:W-:Y:S02]  /*721c0*/  IMAD.MOV.U32 R10, RZ, RZ, R5 ;  /* 0x000000ffff0a7224 */ /* 0x000fe400078e0005 */
[----:B------:R-:W-:Y:S02]  /*721d0*/  IMAD.MOV.U32 R5, RZ, RZ, R6 ;  /* 0x000000ffff057224 */ /* 0x000fe400078e0006 */
[----:B------:R-:W-:Y:S01]  /*721e0*/  IMAD.MOV.U32 R4, RZ, RZ, R7 ;  /* 0x000000ffff047224 */ /* 0x000fe200078e0007 */
[C---:B----4-:R-:W-:Y:S08]  /*721f0*/  HMMA.16816.F32 R16, R12.reuse, R22, R16 ;  /* 0x000000160c10723c */ /* 0x050ff00000001810 */
[----:B--2---:R-:W-:Y:S11]  /*72200*/  HMMA.16816.F32 R24, R12, R20, R24 ;  /* 0x000000140c18723c */ /* 0x004ff60000001818 */
[----:B------:R-:W-:Y:S04]  /*72210*/  STL.64 [R1+0x220], R16 ;  /* 0x0002201001007387 */ /* 0x000fe80000100a00 */
[----:B------:R0:W-:Y:S04]  /*72220*/  STL.64 [R1+0x228], R18 ;  /* 0x0002281201007387 */ /* 0x0001e80000100a00 */
[----:B0-----:R-:W2:Y:S04]  /*72230*/  LDL.LU.64 R18, [R1+0x6840] ;  /* 0x0068400001127983 */ /* 0x001ea80000300a00 */
[----:B------:R-:W3:Y:S04]  /*72240*/  LDL.LU.64 R16, [R1+0x6838] ;  /* 0x0068380001107983 */ /* 0x000ee80000300a00 */
[----:B------:R-:W-:Y:S04]  /*72250*/  STL.64 [R1+0x67a8], R22 ;  /* 0x0067a81601007387 */ /* 0x000fe80000100a00 */
[----:B------:R0:W-:Y:S04]  /*72260*/  STL.64 [R1+0x67a0], R20 ;  /* 0x0067a01401007387 */ /* 0x0001e80000100a00 */
[----:B------:R-:W-:Y:S04]  /*72270*/  STL.64 [R1+0x210], R24 ;  /* 0x0002101801007387 */ /* 0x000fe80000100a00 */
[----:B------:R1:W-:Y:S04]  /*72280*/  STL.64 [R1+0x218], R26 ;  /* 0x0002181a01007387 */ /* 0x0003e80000100a00 */
[----:B0-----:R-:W3:Y:S04]  /*72290*/  LDL.LU.64 R20, [R1+0x1390] ;  /* 0x0013900001147983 */ /* 0x001ee80000300a00 */
[----:B------:R-:W3:Y:S01]  /*722a0*/  LDL.LU.64 R22, [R1+0x1398] ;  /* 0x0013980001167983 */ /* 0x000ee20000300a00 */
[----:B-1----:R-:W-:-:S02]  /*722b0*/  IMAD.MOV.U32 R26, RZ, RZ, R5 ;  /* 0x000000ffff1a7224 */ /* 0x002fc400078e0005 */
[----:B------:R-:W-:Y:S02]  /*722c0*/  IMAD.MOV.U32 R27, RZ, RZ, R4 ;  /* 0x000000ffff1b7224 */ /* 0x000fe400078e0004 */
[----:B------:R-:W4:Y:S04]  /*722d0*/  LDL.LU.64 R4, [R1+0x1380] ;  /* 0x0013800001047983 */ /* 0x000f280000300a00 */
[----:B------:R-:W4:Y:S04]  /*722e0*/  LDL.LU.64 R6, [R1+0x1388] ;  /* 0x0013880001067983 */ /* 0x000f280000300a00 */
[----:B------:R0:W-:Y:S04]  /*722f0*/  STL.64 [R1+0x67b0], R26 ;  /* 0x0067b01a01007387 */ /* 0x0001e80000100a00 */
[----:B------:R-:W2:Y:S04]  /*72300*/  LDL.LU.64 R24, [R1+0x13a0] ;  /* 0x0013a00001187983 */ /* 0x000ea80000300a00 */
[----:B0-----:R-:W2:Y:S02]  /*72310*/  LDL.LU.64 R26, [R1+0x13a8] ;  /* 0x0013a800011a7983 */ /* 0x001ea40000300a00 */
[----:B--2---:R-:W-:-:S15]  /*72320*/  HMMA.16816.F32 R24, R12, R18, R24 ;  /* 0x000000120c18723c */ /* 0x004fde0000001818 */
[----:B------:R-:W-:-:S04]  /*72330*/  NOP ;  /* 0x0000000000007918 */ /* 0x000fc80000000000 */
[----:B------:R0:W-:Y:S04]  /*72340*/  STL.64 [R1+0x200], R24 ;  /* 0x0002001801007387 */ /* 0x0001e80000100a00 */
[----:B------:R1:W-:Y:S01]  /*72350*/  STL.64 [R1+0x208], R26 ;  /* 0x0002081a01007387 */ /* 0x0003e20000100a00 */
[----:B0-----:R-:W-:Y:S02]  /*72360*/  IMAD.MOV.U32 R24, RZ, RZ, R8 ;  /* 0x000000ffff187224 */ /* 0x001fe400078e0008 */
[----:B------:R-:W-:Y:S01]  /*72370*/  IMAD.MOV.U32 R25, RZ, RZ, R10 ;  /* 0x000000ffff197224 */ /* 0x000fe200078e000a */
[----:B------:R-:W2:Y:S04]  /*72380*/  LDL.LU R8, [R1+0x6834] ;  /* 0x0068340001087983 */ /* 0x000ea80000300800 */
[----:B------:R-:W4:Y:S01]  /*72390*/  LDL.LU R10, [R1+0x6830] ;  /* 0x00683000010a7983 */ /* 0x000f220000300800 */
[----:B-1----:R-:W-:-:S03]  /*723a0*/  IMAD.MOV.U32 R26, RZ, RZ, R11 ;  /* 0x000000ffff1a7224 */ /* 0x002fc600078e000b */
[----:B------:R-:W-:Y:S04]  /*723b0*/  STL.64 [R1+0x67c8], R24 ;  /* 0x0067c81801007387 */ /* 0x000fe80000100a00 */
[----:B------:R-:W4:Y:S01]  /*723c0*/  LDL.LU R11, [R1+0x682c] ;  /* 0x00682c00010b7983 */ /* 0x000f220000300800 */
[----:B---3--:R-:W-:Y:S01]  /*723d0*/  HMMA.16816.F32 R20, R12, R16, R20 ;  /* 0x000000100c14723c */ /* 0x008fe20000001814 */
[----:B------:R-:W-:-:S15]  /*723e0*/  IMAD.MOV.U32 R27, RZ, RZ, R9 ;  /* 0x000000ffff1b7224 */ /* 0x000fde00078e0009 */
[----:B------:R-:W-:-:S03]  /*723f0*/  NOP ;  /* 0x0000000000007918 */ /* 0x000fc60000000000 */
[----:B------:R0:W-:Y:S04]  /*72400*/  STL.64 [R1+0x1f0], R20 ;  /* 0x0001f01401007387 */ /* 0x0001e80000100a00 */
[----:B------:R1:W-:Y:S04]  /*72410*/  STL.64 [R1+0x1f8], R22 ;  /* 0x0001f81601007387 */ /* 0x0003e80000100a00 */
[----:B------:R-:W2:Y:S04]  /*72420*/  LDL.LU R9, [R1+0x6828] ;  /* 0x0068280001097983 */ /* 0x000ea80000300800 */
[----:B0-----:R-:W3:Y:S04]  /*72430*/  LDL.LU.64 R20, [R1+0x1350] ;  /* 0x0013500001147983 */ /* 0x001ee80000300a00 */
[----:B-1----:R-:W3:Y:S04]  /*72440*/  LDL.LU.64 R22, [R1+0x1358] ;  /* 0x0013580001167983 */ /* 0x002ee80000300a00 */
[----:B------:R0:W-:Y:S04]  /*72450*/  STL.64 [R1+0x67e0], R26 ;  /* 0x0067e01a01007387 */ /* 0x0001e80000100a00 */
[----:B------:R-:W2:Y:S04]  /*72460*/  LDL.LU.64 R24, [R1+0x1370] ;  /* 0x0013700001187983 */ /* 0x000ea80000300a00 */
[----:B0-----:R-:W2:Y:S04]  /*72470*/  LDL.LU.64 R26, [R1+0x1378] ;  /* 0x00137800011a7983 */ /* 0x001ea80000300a00 */
[----:B------:R-:W-:Y:S04]  /*72480*/  STL.64 [R1+0x6788], R18 ;  /* 0x0067881201007387 */ /* 0x000fe80000100a00 */
[----:B------:R0:W-:Y:S04]  /*72490*/  STL.64 [R1+0x6780], R16 ;  /* 0x0067801001007387 */ /* 0x0001e80000100a00 */
[----:B0-----:R-:W3:Y:S04]  /*724a0*/  LDL.LU.64 R16, [R1+0x1360] ;  /* 0x0013600001107983 */ /* 0x001ee80000300a00 */
[----:B------:R-:W3:Y:S01]  /*724b0*/  LDL.LU.64 R18, [R1+0x1368] ;  /* 0x0013680001127983 */ /* 0x000ee20000300a00 */
[----:B----4-:R-:W-:-:S15]  /*724c0*/  HMMA.16816.F32 R4, R12, R10, R4 ;  /* 0x0000000a0c04723c */ /* 0x010fde0000001804 */
[----:B------:R-:W-:-:S04]  /*724d0*/  NOP ;  /* 0x0000000000007918 */ /* 0x000fc80000000000 */
[----:B------:R-:W-:Y:S04]  /*724e0*/  STL.64 [R1+0x1e0], R4 ;  /* 0x0001e00401007387 */ /* 0x000fe80000100a00 */
[----:B------:R0:W-:Y:S04]  /*724f0*/  STL.64 [R1+0x1e8], R6 ;  /* 0x0001e80601007387 */ /* 0x0001e80000100a00 */
[----:B0-----:R-:W3:Y:S04]  /*72500*/  LDL.LU.64 R6, [R1+0x6820] ;  /* 0x0068200001067983 */ /* 0x001ee80000300a00 */
[----:B------:R-:W4:Y:S01]  /*72510*/  LDL.LU.64 R4, [R1+0x6818] ;  /* 0x0068180001047983 */ /* 0x000f220000300a00 */
[----:B--2---:R-:W-:-:S15]  /*72520*/  HMMA.16816.F32 R24, R12, R8, R24 ;  /* 0x000000080c18723c */ /* 0x004fde0000001818 */
[----:B------:R-:W-:-:S04]  /*72530*/  NOP ;  /* 0x0000000000007918 */ /* 0x000fc80000000000 */
[----:B------:R4:W-:Y:S04]  /*72540*/  STL.64 [R1+0x1d0], R24 ;  /* 0x0001d01801007387 */ /* 0x0009e80000100a00 */
[----:B------:R0:W-:Y:S01]  /*72550*/  STL.64 [R1+0x1d8], R26 ;  /* 0x0001d81a01007387 */ /* 0x0001e20000100a00 */
[----:B----4-:R-:W-:-:S03]  /*72560*/  IMAD.MOV.U32 R24, RZ, RZ, R5 ;  /* 0x000000ffff187224 */ /* 0x010fc600078e0005 */
[----:B------:R-:W2:Y:S04]  /*72570*/  LDL.LU R5, [R1+0x6810] ;  /* 0x0068100001057983 */ /* 0x000ea80000300800 */
[----:B------:R-:W4:Y:S04]  /*72580*/  LDL.LU R29, [R1+0x414] ;  /* 0x00041400011d7983 */ /* 0x000f280000300800 */
[----:B0-----:R-:W2:Y:S04]  /*72590*/  LDL.LU R26, [R1+0x420] ;  /* 0x00042000011a7983 */ /* 0x001ea80000300800 */
[----:B------:R-:W2:Y:S01]  /*725a0*/  LDL.LU R27, [R1+0x42c] ;  /* 0x00042c00011b7983 */ /* 0x000ea20000300800 */
[----:B------:R-:W-:Y:S01]  /*725b0*/  IMAD.MOV.U32 R25, RZ, RZ, R0 ;  /* 0x000000ffff197224 */ /* 0x000fe200078e0000 */
[C---:B---3--:R-:W-:Y:S02]  /*725c0*/  HMMA.16816.F32 R16, R12.reuse, R6, R16 ;  /* 0x000000060c10723c */ /* 0x048fe40000001810 */
[----:B--2---:R-:W-:Y:S04]  /*725d0*/  STL.64 [R1+0x6808], R26 ;  /* 0x0068081a01007387 */ /* 0x004fe80000100a00 */
[----:B------:R0:W-:Y:S04]  /*725e0*/  STL.64 [R1+0x6800], R24 ;  /* 0x0068001801007387 */ /* 0x0001e80000100a00 */
[----:B------:R-:W2:Y:S04]  /*725f0*/  LDL.LU R0, [R1+0x428] ;  /* 0x0004280001007983 */ /* 0x000ea80000300800 */
[----:B------:R-:W-:Y:S04]  /*72600*/  STL.64 [R1+0x6768], R10 ;  /* 0x0067680a01007387 */ /* 0x000fe80000100a00 */
[----:B------:R1:W-:Y:S04]  /*72610*/  STL.64 [R1+0x6760], R8 ;  /* 0x0067600801007387 */ /* 0x0003e80000100a00 */
[----:B0-----:R-:W3:Y:S01]  /*72620*/  LDL.LU.64 R24, [R1+0xd40] ;  /* 0x000d400001187983 */ /* 0x001ee20000300a00 */
[C---:B-1----:R-:W-:Y:S03]  /*72630*/  HMMA.16816.F32 R8, R12.reuse, R4, R20 ;  /* 0x000000040c08723c */ /* 0x042fe60000001814 */
[----:B------:R-:W-:Y:S04]  /*72640*/  STL.64 [R1+0x1c0], R16 ;  /* 0x0001c01001007387 */ /* 0x000fe80000100a00 */
[----:B------:R-:W-:Y:S04]  /*72650*/  STL.64 [R1+0x1c8], R18 ;  /* 0x0001c81201007387 */ /* 0x000fe80000100a00 */
[----:B------:R-:W3:Y:S08]  /*72660*/  LDL.LU.64 R26, [R1+0xd48] ;  /* 0x000d4800011a7983 */ /* 0x000ef00000300a00 */
        /* <DEDUP_REMOVED lines=8> */
[----:B---3--:R-:W-:Y:S03]  /*726f0*/  HMMA.16816.F32 R12, R12, R2, R24 ;  /* 0x000000020c0c723c */ /* 0x008fe60000001818 */
[----:B--2---:R-:W-:Y:S04]  /*72700*/  STL.64 [R1+0x67d8], R22 ;  /* 0x0067d81601007387 */ /* 0x004fe80000100a00 */
[----:B------:R0:W-:Y:S04]  /*72710*/  STL.64 [R1+0x67d0], R20 ;  /* 0x0067d01401007387 */ /* 0x0001e80000100a00 */
[----:B0-----:R-:W2:Y:S04]  /*72720*/  LDL.LU.64 R20, [R1+0x1340] ;  /* 0x0013400001147983 */ /* 0x001ea80000300a00 */
[----:B------:R-:W3:Y:S04]  /*72730*/  LDL.LU.64 R22, [R1+0x1348] ;  /* 0x0013480001167983 */ /* 0x000ee80000300a00 */
[----:B---3--:R-:W-:Y:S04]  /*72740*/  STL.64 [R1+0x67f0], R22 ;  /* 0x0067f01601007387 */ /* 0x008fe80000100a00 */
[----:B--2---:R0:W-:Y:S04]  /*72750*/  STL.64 [R1+0x67e8], R20 ;  /* 0x0067e81401007387 */ /* 0x0041e80000100a00 */
[----:B0-----:R-:W2:Y:S04]  /*72760*/  LDL.LU.64 R20, [R1+0xc30] ;  /* 0x000c300001147983 */ /* 0x001ea80000300a00 */
[----:B------:R-:W2:Y:S04]  /*72770*/  LDL.LU.64 R22, [R1+0xc38] ;  /* 0x000c380001167983 */ /* 0x000ea80000300a00 */
[----:B------:R-:W3:Y:S04]  /*72780*/  LDL.LU.64 R16, [R1+0x1300] ;  /* 0x0013000001107983 */ /* 0x000ee80000300a00 */
[----:B------:R-:W3:Y:S04]  /*72790*/  LDL.LU.64 R18, [R1+0x1308] ;  /* 0x0013080001127983 */ /* 0x000ee80000300a00 */
[----:B------:R-:W2:Y:S04]  /*727a0*/  LDL.LU.64 R8, [R1+0x12f0] ;  /* 0x0012f00001087983 */ /* 0x000ea80000300a00 */
[----:B------:R-:W2:Y:S04]  /*727b0*/  LDL.LU.64 R10, [R1+0x12f8] ;  /* 0x0012f800010a7983 */ /* 0x000ea80000300a00 */
[----:B------:R-:W-:Y:S04]  /*727c0*/  STL.64 [R1+0x6748], R6 ;  /* 0x0067480601007387 */ /* 0x000fe80000100a00 */
[----:B------:R0:W-:Y:S04]  /*727d0*/  STL.64 [R1+0x6740], R4 ;  /* 0x0067400401007387 */ /* 0x0001e80000100a00 */
[----:B0-----:R-:W2:Y:S04]  /*727e0*/  LDL.LU.64 R4, [R1+0x1310] ;  /* 0x0013100001047983 */ /* 0x001ea80000300a00 */
[----:B------:R-:W2:Y:S04]  /*727f0*/  LDL.LU.64 R6, [R1+0x1318] ;  /* 0x0013180001067983 */ /* 0x000ea80000300a00 */
[----:B------:R-:W2:Y:S04]  /*72800*/  LDL.LU.64 R26, [R1+0x6808] ;  /* 0x00680800011a7983 */ /* 0x000ea80000300a00 */
[----:B------:R-:W2:Y:S04]  /*72810*/  LDL.LU.64 R24, [R1+0x6800] ;  /* 0x0068000001187983 */ /* 0x000ea80000300a00 */
[----:B------:R0:W-:Y:S04]  /*72820*/  STL.64 [R1+0xf0], R12 ;  /* 0x0000f00c01007387 */ /* 0x0001e80000100a00 */
[----:B------:R1:W-:Y:S04]  /*72830*/  STL.64 [R1+0xf8], R14 ;  /* 0x0000f80e01007387 */ /* 0x0003e80000100a00 */
[----:B0-----:R-:W4:Y:S04]  /*72840*/  LDL.LU R12, [R1+0x410] ;  /* 0x00041000010c7983 */ /* 0x001f280000300800 */
[----:B------:R-:W2:Y:S04]  /*72850*/  LDL.LU R13, [R1+0x41c] ;  /* 0x00041c00010d7983 */ /* 0x000ea80000300800 */
[----:B-1----:R-:W2:Y:S04]  /*72860*/  LDL.LU R14, [R1+0x418] ;  /* 0x00041800010e7983 */ /* 0x002ea80000300800 */
[----:B------:R-:W3:Y:S01]  /*72870*/  LDL.LU R15, [R1+0x424] ;  /* 0x00042400010f7983 */ /* 0x000ee20000300800 */
[----:B----4-:R-:W-:-:S02]  /*72880*/  IMAD R12, R12, 0x100, R29 ;  /* 0x000001000c0c7824 */ /* 0x010fc400078e021d */
[----:B--2---:R-:W-:Y:S02]  /*72890*/  IMAD R13, R14, 0x100, R13 ;  /* 0x000001000e0d7824 */ /* 0x004fe400078e020d */
[----:B---3--:R-:W-:Y:S02]  /*728a0*/  IMAD R14, R26, 0x100, R15 ;  /* 0x000001001a0e7824 */ /* 0x008fe400078e020f */
[----:B------:R-:W-:Y:S01]  /*728b0*/  IMAD R15, R0, 0x100, R27 ;  /* 0x00000100000f7824 */ /* 0x000fe200078e021b */
[----:B------:R-:W-:Y:S01]  /*728c0*/  F2FP.F16.E5M2.UNPACK_B R12, R12 ;  /* 0x0000000cff0c723e */ /* 0x000fe200020004ff */
[----:B------:R-:W2:Y:S01]  /*728d0*/  LDL.LU R29, [R1+0x67f8] ;  /* 0x0067f800011d7983 */ /* 0x000ea20000300800 */
[----:B------:R-:W-:Y:S02]  /*728e0*/  F2FP.F16.E5M2.UNPACK_B R13, R13 ;  /* 0x0000000dff0d723e */ /* 0x000fe400020004ff */
[----:B------:R-:W-:Y:S02]  /*728f0*/  F2FP.F16.E5M2.UNPACK_B R14, R14 ;  /* 0x0000000eff0e723e */ /* 0x000fe400020004ff */
[----:B------:R-:W-:-:S07]  /*72900*/  F2FP.F16.E5M2.UNPACK_B R15, R15 ;  /* 0x0000000fff0f723e */ /* 0x000fce00020004ff */
[----:B------:R-:W-:Y:S01]  /*72910*/  HMMA.16816.F32 R24, R12, R24, R20 ;  /* 0x000000180c18723c */ /* 0x000fe20000001814 */
[----:B------:R-:W3:Y:S04]  /*72920*/  LDL.LU.64 R22, [R1+0x67f0] ;  /* 0x0067f00001167983 */ /* 0x000ee80000300a00 */
[----:B------:R-:W3:-:S14]  /*72930*/  LDL.LU.64 R20, [R1+0x67e8] ;  /* 0x0067e80001147983 */ /* 0x000edc0000300a00 */
[----:B------:R-:W-:Y:S04]  /*72940*/  STL.64 [R1+0x1a0], R24 ;  /* 0x0001a01801007387 */ /* 0x000fe80000100a00 */
[----:B------:R0:W-:Y:S04]  /*72950*/  STL.64 [R1+0x1a8], R26 ;  /* 0x0001a81a01007387 */ /* 0x0001e80000100a00 */
[----:B0-----:R-:W3:Y:S02]  /*72960*/  LDL.LU.64 R26, [R1+0x67e0] ;  /* 0x0067e000011a7983 */ /* 0x001ee40000300a00 */
[----:B---3--:R-:W-:Y:S02]  /*72970*/  HMMA.16816.F32 R24, R12, R26, R20 ;  /* 0x0000001a0c18723c */ /* 0x008fe40000001814 */
[----:B------:R-:W3:Y:S04]  /*72980*/  LDL.LU.64 R22, [R1+0x67d8] ;  /* 0x0067d80001167983 */ /* 0x000ee80000300a00 */
[----:B------:R-:W3:-:S13]  /*72990*/  LDL.LU.64 R20, [R1+0x67d0] ;  /* 0x0067d00001147983 */ /* 0x000eda0000300a00 */
[----:B------:R0:W-:Y:S04]  /*729a0*/  STL.64 [R1+0x190], R24 ;  /* 0x0001901801007387 */ /* 0x0001e80000100a00 */
[----:B------:R3:W-:Y:S04]  /*729b0*/  STL.64 [R1+0x198], R26 ;  /* 0x0001981a01007387 */ /* 0x0007e80000100a00 */
[----:B0-----:R-:W3:Y:S02]  /*729c0*/  LDL.LU.64 R24, [R1+0x67c8] ;  /* 0x0067c80001187983 */ /* 0x001ee40000300a00 */
[----:B---3--:R-:W-:Y:S02]  /*729d0*/  HMMA.16816.F32 R24, R12, R24, R20 ;  /* 0x000000180c18723c */ /* 0x008fe40000001814 */
[----:B------:R-:W3:Y:S04]  /*729e0*/  LDL.LU.64 R22, [R1+0x67c0] ;  /* 0x0067c00001167983 */ /* 0x000ee80000300a00 */
[----:B------:R-:W3:-:S13]  /*729f0*/  LDL.LU.64 R20, [R1+0x67b8] ;  /* 0x0067b80001147983 */ /* 0x000eda0000300a00 */
[----:B------:R-:W-:Y:S04]  /*72a00*/  STL.64 [R1+0x180], R24 ;  /* 0x0001801801007387 */ /* 0x000fe80000100a00 */
[----:B------:R0:W-:Y:S04]  /*72a10*/  STL.64 [R1+0x188], R26 ;  /* 0x0001881a01007387 */ /* 0x0001e80000100a00 */
[----:B0-----:R-:W3:Y:S02]  /*72a20*/  LDL.LU.64 R26, [R1+0x67b0] ;  /* 0x0067b000011a7983 */ /* 0x001ee40000300a00 */
[----:B---3--:R-:W-:Y:S02]  /*72a30*/  HMMA.16816.F32 R24, R12, R26, R20 ;  /* 0x0000001a0c18723c */ /* 0x008fe40000001814 */
[----:B------:R-:W3:Y:S04]  /*72a40*/  LDL.LU.64 R22, [R1+0x67a8] ;  /* 0x0067a80001167983 */ /* 0x000ee80000300a00 */
[----:B------:R-:W4:-:S13]  /*72a50*/  LDL.LU.64 R20, [R1+0x67a0] ;  /* 0x0067a00001147983 */ /* 0x000f1a0000300a00 */
[----:B------:R-:W-:Y:S04]  /*72a60*/  STL.64 [R1+0x170], R24 ;  /* 0x0001701801007387 */ /* 0x000fe80000100a00 */
[----:B------:R0:W-:Y:S04]  /*72a70*/  STL.64 [R1+0x178], R26 ;  /* 0x0001781a01007387 */ /* 0x0001e80000100a00 */
[----:B0-----:R-:W3:Y:S04]  /*72a80*/  LDL.LU.64 R26, [R1+0x6798] ;  /* 0x00679800011a7983 */ /* 0x001ee80000300a00 */
[----:B------:R-:W4:Y:S01]  /*72a90*/  LDL.LU.64 R24, [R1+0x6790] ;  /* 0x0067900001187983 */ /* 0x000f220000300a00 */
[----:B--2---:R-:W-:Y:S03]  /*72aa0*/  HMMA.16816.F32 R4, R12, R28, R4 ;  /* 0x0000001c0c04723c */ /* 0x004fe60000001804 */
[----:B------:R-:W-:-:S15]  /*72ab0*/  STL.64 [R1+0x66d8], R28 ;  /* 0x0066d81c01007387 */ /* 0x000fde0000100a00 */
[----:B------:R-:W-:Y:S01]  /*72ac0*/  NOP ;  /* 0x0000000000007918 */ /* 0x000fe20000000000 */
[----:B------:R-:W-:Y:S04]  /*72ad0*/  STL.64 [R1+0x160], R4 ;  /* 0x0001600401007387 */ /* 0x000fe80000100a00 */
[----:B------:R4:W-:Y:S01]  /*72ae0*/  STL.64 [R1+0x168], R6 ;  /* 0x0001680601007387 */ /* 0x0009e20000100a00 */
[C---:B---3--:R-:W-:Y:S08]  /*72af0*/  HMMA.16816.F32 R16, R12.reuse, R26, R16 ;  /* 0x0000001a0c10723c */ /* 0x048ff00000001810 */
[C---:B----4-:R-:W-:Y:S11]  /*72b00*/  HMMA.16816.F32 R4, R12.reuse, R24, R8 ;  /* 0x000000180c04723c */ /* 0x050ff60000001808 */
[----:B------:R0:W-:Y:S04]  /*72b10*/  STL.64 [R1+0x150], R16 ;  /* 0x0001501001007387 */ /* 0x0001e80000100a00 */
[----:B------:R1:W-:Y:S04]  /*72b20*/  STL.64 [R1+0x158], R18 ;  /* 0x0001581201007387 */ /* 0x0003e80000100a00 */
[----:B0-----:R-:W2:Y:S04]  /*72b30*/  LDL.LU.64 R16, [R1+0x12e0] ;  /* 0x0012e00001107983 */ /* 0x001ea80000300a00 */
[----:B-1----:R-:W2:Y:S04]  /*72b40*/  LDL.LU.64 R18, [R1+0x12e8] ;  /* 0x0012e80001127983 */ /* 0x002ea80000300a00 */
[----:B------:R-:W-:Y:S04]  /*72b50*/  STL.64 [R1+0x140], R4 ;  /* 0x0001400401007387 */ /* 0x000fe80000100a00 */
[----:B------:R-:W-:Y:S04]  /*72b60*/  STL.64 [R1+0x148], R6 ;  /* 0x0001480601007387 */ /* 0x000fe80000100a00 */
[----:B------:R-:W3:Y:S04]  /*72b70*/  LDL.LU.64 R8, [R1+0x12b0] ;  /* 0x0012b00001087983 */ /* 0x000ee80000300a00 */
[----:B------:R-:W4:Y:S04]  /*72b80*/  LDL.LU.64 R10, [R1+0x12b8] ;  /* 0x0012b800010a7983 */ /* 0x000f280000300a00 */
[----:B----4-:R-:W-:Y:S04]  /*72b90*/  STL.64 [R1+0x6778], R10 ;  /* 0x0067780a01007387 */ /* 0x010fe80000100a00 */
[----:B---3--:R0:W-:Y:S04]  /*72ba0*/  STL.64 [R1+0x6770], R8 ;  /* 0x0067700801007387 */ /* 0x0081e80000100a00 */
[----:B0-----:R-:W3:Y:S04]  /*72bb0*/  LDL.LU.64 R8, [R1+0x12c0] ;  /* 0x0012c00001087983 */ /* 0x001ee80000300a00 */
[----:B------:R-:W3:Y:S04]  /*72bc0*/  LDL.LU.64 R10, [R1+0x12c8] ;  /* 0x0012c800010a7983 */ /* 0x000ee80000300a00 */
[----:B------:R-:W4:Y:S04]  /*72bd0*/  LDL.LU.64 R4, [R1+0x1290] ;  /* 0x0012900001047983 */ /* 0x000f280000300a00 */
[----:B------:R-:W3:Y:S01]  /*72be0*/  LDL.LU.64 R6, [R1+0x1298] ;  /* 0x0012980001067983 */ /* 0x000ee20000300a00 */
[C---:B--2---:R-:W-:Y:S03]  /*72bf0*/  HMMA.16816.F32 R16, R12.reuse, R22, R16 ;  /* 0x000000160c10723c */ /* 0x044fe60000001810 */
[----:B---3--:R-:W-:Y:S04]  /*72c00*/  STL.64 [R1+0x6758], R6 ;  /* 0x0067580601007387 */ /* 0x008fe80000100a00 */
[----:B----4-:R0:W-:Y:S04]  /*72c10*/  STL.64 [R1+0x6750], R4 ;  /* 0x0067500401007387 */ /* 0x0101e80000100a00 */
[----:B0-----:R-:W2:Y:S04]  /*72c20*/  LDL.LU.64 R4, [R1+0x12a0] ;  /* 0x0012a00001047983 */ /* 0x001ea80000300a00 */
[----:B------:R-:W2:Y:S04]  /*72c30*/  LDL.LU.64 R6, [R1+0x12a8] ;  /* 0x0012a80001067983 */ /* 0x000ea80000300a00 */
[----:B------:R0:W-:Y:S04]  /*72c40*/  STL.64 [R1+0x66d0], R26 ;  /* 0x0066d01a01007387 */ /* 0x0001e80000100a00 */
[----:B0-----:R-:W3:Y:S04]  /*72c50*/  LDL.LU R26, [R1+0x454] ;  /* 0x00045400011a7983 */ /* 0x001ee80000300800 */
[----:B------:R-:W3:Y:S04]  /*72c60*/  LDL.LU R27, [R1+0x450] ;  /* 0x00045000011b7983 */ /* 0x000ee80000300800 */
[----:B------:R0:W-:Y:S04]  /*72c70*/  STL.64 [R1+0x66c8], R24 ;  /* 0x0066c81801007387 */ /* 0x0001e80000100a00 */
[----:B0-----:R-:W4:Y:S04]  /*72c80*/  LDL.LU R24, [R1+0x44c] ;  /* 0x00044c0001187983 */ /* 0x001f280000300800 */
[----:B------:R-:W4:Y:S04]  /*72c90*/  LDL.LU R25, [R1+0x448] ;  /* 0x0004480001197983 */ /* 0x000f280000300800 */
[----:B---3--:R-:W-:Y:S04]  /*72ca0*/  STL.64 [R1+0x6738], R26 ;  /* 0x0067381a01007387 */ /* 0x008fe80000100a00 */
[----:B----4-:R0:W-:Y:S04]  /*72cb0*/  STL.64 [R1+0x6730], R24 ;  /* 0x0067301801007387 */ /* 0x0101e80000100a00 */
[----:B0-----:R-:W3:Y:S04]  /*72cc0*/  LDL.LU.64 R24, [R1+0x12d0] ;  /* 0x0012d00001187983 */ /* 0x001ee80000300a00 */
[----:B------:R-:W3:Y:S04]  /*72cd0*/  LDL.LU.64 R26, [R1+0x12d8] ;  /* 0x0012d800011a7983 */ /* 0x000ee80000300a00 */
[----:B------:R-:W-:Y:S04]  /*72ce0*/  STL.64 [R1+0x130], R16 ;  /* 0x0001301001007387 */ /* 0x000fe80000100a00 */
[----:B------:R0:W-:Y:S04]  /*72cf0*/  STL.64 [R1+0x138], R18 ;  /* 0x0001381201007387 */ /* 0x0001e80000100a00 */
[----:B0-----:R-:W4:Y:S04]  /*72d00*/  LDL.LU.64 R18, [R1+0x6788] ;  /* 0x0067880001127983 */ /* 0x001f280000300a00 */
[----:B------:R-:W2:Y:S01]  /*72d10*/  LDL.LU.64 R16, [R1+0x6780] ;  /* 0x0067800001107983 */ /* 0x000ea20000300a00 */
[C---:B---3--:R-:W-:Y:S08]  /*72d20*/  HMMA.16816.F32 R24, R12.reuse, R20, R24 ;  /* 0x000000140c18723c */ /* 0x048ff00000001818 */
[C---:B----4-:R-:W-:Y:S11]  /*72d30*/  HMMA.16816.F32 R8, R12.reuse, R18, R8 ;  /* 0x000000120c08723c */ /* 0x050ff60000001808 */
[----:B------:R0:W-:Y:S04]  /*72d40*/  STL.64 [R1+0x3b0], R24 ;  /* 0x0003b01801007387 */ /* 0x0001e80000100a00 */
[----:B------:R1:W-:Y:S04]  /*72d50*/  STL.64 [R1+0x3b8], R26 ;  /* 0x0003b81a01007387 */ /* 0x0003e80000100a00 */
[----:B0-----:R-:W3:Y:S04]  /*72d60*/  LDL.LU.64 R24, [R1+0x1280] ;  /* 0x0012800001187983 */ /* 0x001ee80000300a00 */
[----:B-1----:R-:W3:Y:S04]  /*72d70*/  LDL.LU.64 R26, [R1+0x1288] ;  /* 0x00128800011a7983 */ /* 0x002ee80000300a00 */
[----:B------:R0:W-:Y:S04]  /*72d80*/  STL.64 [R1+0x66c0], R22 ;  /* 0x0066c01601007387 */ /* 0x0001e80000100a00 */
[----:B0-----:R-:W4:Y:S04]  /*72d90*/  LDL.LU R22, [R1+0x444] ;  /* 0x0004440001167983 */ /* 0x001f280000300800 */
[----:B------:R-:W4:Y:S04]  /*72da0*/  LDL.LU R23, [R1+0x440] ;  /* 0x0004400001177983 */ /* 0x000f280000300800 */
[----:B------:R-:W-:Y:S04]  /*72db0*/  STL.64 [R1+0x66b8], R20 ;  /* 0x0066b81401007387 */ /* 0x000fe80000100a00 */
        /* <DEDUP_REMOVED lines=10> */
[----:B------:R-:W-:Y:S04]  /*72e60*/  STL.64 [R1+0x66e8], R18 ;  /* 0x0066e81201007387 */ /* 0x000fe80000100a00 */
[----:B------:R0:W-:Y:S04]  /*72e70*/  STL.64 [R1+0x66e0], R16 ;  /* 0x0066e01001007387 */ /* 0x0001e80000100a00 */
[----:B0-----:R-:W3:Y:S04]  /*72e80*/  LDL.LU.64 R16, [R1+0xc40] ;  /* 0x000c400001107983 */ /* 0x001ee80000300a00 */
[----:B------:R-:W3:Y:S04]  /*72e90*/  LDL.LU.64 R18, [R1+0xc48] ;  /* 0x000c480001127983 */ /* 0x000ee80000300a00 */
[----:B------:R-:W3:Y:S01]  /*72ea0*/  LDL.64 R28, [R1] ;  /* 0x00000000011c7983 */ /* 0x000ee20000100a00 */
        /* <DEDUP_REMOVED lines=15> */
[----:B------:R-:W3:Y:S01]  /*72fa0*/  LDL.LU.64 R10, [R1+0x1278] ;  /* 0x00127800010a7983 */ /* 0x000ee20000300a00 */
[C---:B--2---:R-:W-:Y:S08]  /*72fb0*/  HMMA.16816.F32 R24, R12.reuse, R6, R24 ;  /* 0x000000060c18723c */ /* 0x044ff00000001818 */
[C---:B---3--:R-:W-:Y:S11]  /*72fc0*/  HMMA.16816.F32 R8, R12.reuse, R4, R8 ;  /* 0x000000040c08723c */ /* 0x048ff60000001808 */
[----:B------:R-:W-:Y:S04]  /*72fd0*/  STL.64 [R1+0x410], R24 ;  /* 0x0004101801007387 */ /* 0x000fe80000100a00 */
[----:B------:R0:W-:Y:S04]  /*72fe0*/  STL.64 [R1+0x418], R26 ;  /* 0x0004181a01007387 */ /* 0x0001e80000100a00 */
[----:B0-----:R-:W2:Y:S04]  /*72ff0*/  LDL.LU.64 R26, [R1+0x6738] ;  /* 0x00673800011a7983 */ /* 0x001ea80000300a00 */
[----:B------:R-:W3:Y:S04]  /*73000*/  LDL.LU.64 R24, [R1+0x6730] ;  /* 0x0067300001187983 */ /* 0x000ee80000300a00 */
[----:B------:R-:W2:Y:S04]  /*73010*/  LDL.LU R0, [R1+0x458] ;  /* 0x0004580001007983 */ /* 0x000ea80000300800 */
[----:B------:R0:W-:Y:S04]  /*73020*/  STL.64 [R1+0x6680], R6 ;  /* 0x0066800601007387 */ /* 0x0001e80000100a00 */
[----:B------:R-:W-:Y:S04]  /*73030*/  STL.64 [R1+0x430], R8 ;  /* 0x0004300801007387 */ /* 0x000fe80000100a00 */
[----:B------:R1:W-:Y:S04]  /*73040*/  STL.64 [R1+0x438], R10 ;  /* 0x0004380a01007387 */ /* 0x0003e80000100a00 */
[----:B0-----:R-:W2:Y:S01]  /*73050*/  LDL.64 R6, [R1+0x10] ;  /* 0x0000100001067983 */ /* 0x001ea20000100a00 */
[----:B-1----:R-:W-:Y:S03]  /*73060*/  HMMA.16816.F32 R8, R12, R2, R16 ;  /* 0x000000020c08723c */ /* 0x002fe60000001810 */
[----:B------:R0:W-:Y:S04]  /*73070*/  STL.64 [R1+0x6678], R4 ;  /* 0x0066780401007387 */ /* 0x0001e80000100a00 */
[----:B0-----:R-:W3:Y:S04]  /*73080*/  LDL R4, [R1+0x18] ;  /* 0x0000180001047983 */ /* 0x001ee80000100800 */
[----:B------:R-:W3:Y:S04]  /*73090*/  LDL R5, [R1+0x1c] ;  /* 0x00001c0001057983 */ /* 0x000ee80000100800 */
[----:B--2---:R0:W-:Y:S04]  /*730a0*/  STL.64 [R1+0x6718], R6 ;  /* 0x0067180601007387 */ /* 0x0041e80000100a00 */
[----:B0-----:R-:W2:Y:S04]  /*730b0*/  LDL.LU R7, [R1+0x45c] ;  /* 0x00045c0001077983 */ /* 0x001ea80000300800 */
[----:B------:R-:W-:Y:S04]  /*730c0*/  STL.64 [R1+0x420], R8 ;  /* 0x0004200801007387 */ /* 0x000fe80000100a00 */
[----:B------:R-:W-:Y:S04]  /*730d0*/  STL.64 [R1+0x428], R10 ;  /* 0x0004280a01007387 */ /* 0x000fe80000100a00 */
[----:B------:R-:W2:Y:S04]  /*730e0*/  LDL.LU.64 R16, [R1+0x1240] ;  /* 0x0012400001107983 */ /* 0x000ea80000300a00 */
[----:B------:R-:W2:Y:S04]  /*730f0*/  LDL.LU.64 R18, [R1+0x1248] ;  /* 0x0012480001127983 */ /* 0x000ea80000300a00 */
[----:B--2---:R0:W-:Y:S04]  /*73100*/  STL.64 [R1+0x66f8], R18 ;  /* 0x0066f81201007387 */ /* 0x0041e80000100a00 */
[----:B0-----:R-:W2:Y:S04]  /*73110*/  LDL R18, [R1+0x8] ;  /* 0x0000080001127983 */ /* 0x001ea80000100800 */
[----:B------:R-:W2:Y:S04]  /*73120*/  LDL R19, [R1+0xc] ;  /* 0x00000c0001137983 */ /* 0x000ea80000100800 */
[----:B------:R0:W-:Y:S04]  /*73130*/  STL.64 [R1+0x66f0], R16 ;  /* 0x0066f01001007387 */ /* 0x0001e80000100a00 */
[----:B--2---:R1:W-:Y:S04]  /*73140*/  STL.64 [R1+0x6710], R18 ;  /* 0x0067101201007387 */ /* 0x0043e80000100a00 */
[----:B0-----:R-:W2:Y:S04]  /*73150*/  LDL.LU.64 R16, [R1+0x1260] ;  /* 0x0012600001107983 */ /* 0x001ea80000300a00 */
[----:B-1----:R-:W2:Y:S01]  /*73160*/  LDL.LU.64 R18, [R1+0x1268] ;  /* 0x0012680001127983 */ /* 0x002ea20000300a00 */
[----:B---3--:R-:W-:-:S02]  /*73170*/  IMAD R13, R25, 0x100, R24 ;  /* 0x00000100190d7824 */ /* 0x008fc400078e0218 */
[----:B------:R-:W-:Y:S02]  /*73180*/  IMAD R14, R27, 0x100, R26 ;  /* 0x000001001b0e7824 */ /* 0x000fe400078e021a */
[----:B----4-:R-:W-:Y:S02]  /*73190*/  IMAD R12, R23, 0x100, R22 ;  /* 0x00000100170c7824 */ /* 0x010fe400078e0216 */
[----:B------:R-:W-:Y:S01]  /*731a0*/  IMAD R15, R0, 0x100, R7 ;  /* 0x00000100000f7824 */ /* 0x000fe200078e0207 */
[----:B--2---:R-:W-:Y:S04]  /*731b0*/  STL.64 [R1+0x6728], R18 ;  /* 0x0067281201007387 */ /* 0x004fe80000100a00 */
[----:B------:R0:W-:Y:S04]  /*731c0*/  STL.64 [R1+0x6720], R16 ;  /* 0x0067201001007387 */ /* 0x0001e80000100a00 */
[----:B0-----:R-:W2:Y:S04]  /*731d0*/  LDL.LU.64 R16, [R1+0xb30] ;  /* 0x000b300001107983 */ /* 0x001ea80000300a00 */
[----:B------:R-:W2:Y:S04]  /*731e0*/  LDL.LU.64 R18, [R1+0xb38] ;  /* 0x000b380001127983 */ /* 0x000ea80000300a00 */
[----:B------:R-:W3:Y:S04]  /*731f0*/  LDL.LU.64 R24, [R1+0x1230] ;  /* 0x0012300001187983 */ /* 0x000ee80000300a00 */
[----:B------:R-:W4:Y:S01]  /*73200*/  LDL.LU.64 R26, [R1+0x1238] ;  /* 0x00123800011a7983 */ /* 0x000f220000300a00 */
[----:B------:R-:W-:-:S02]  /*73210*/  F2FP.F16.E5M2.UNPACK_B R12, R12 ;  /* 0x0000000cff0c723e */ /* 0x000fc400020004ff */
[----:B------:R-:W-:Y:S02]  /*73220*/  F2FP.F16.E5M2.UNPACK_B R13, R13 ;  /* 0x0000000dff0d723e */ /* 0x000fe400020004ff */
[----:B------:R-:W-:Y:S02]  /*73230*/  F2FP.F16.E5M2.UNPACK_B R14, R14 ;  /* 0x0000000eff0e723e */ /* 0x000fe400020004ff */
[----:B------:R-:W-:-:S07]  /*73240*/  F2FP.F16.E5M2.UNPACK_B R15, R15 ;  /* 0x0000000fff0f723e */ /* 0x000fce00020004ff */
[C---:B--2---:R-:W-:Y:S01]  /*73250*/  HMMA.16816.F32 R4, R12.reuse, R4, R16 ;  /* 0x000000040c04723c */ /* 0x044fe20000001810 */
[----:B----4-:R-:W-:Y:S04]  /*73260*/  STL.64 [R1+0x6708], R26 ;  /* 0x0067081a01007387 */ /* 0x010fe80000100a00 */
[----:B---3--:R0:W-:Y:S04]  /*73270*/  STL.64 [R1+0x6700], R24 ;  /* 0x0067001801007387 */ /* 0x0081e80000100a00 */
[----:B0-----:R-:W2:Y:S04]  /*73280*/  LDL.LU.64 R24, [R1+0x1250] ;  /* 0x0012500001187983 */ /* 0x001ea80000300a00 */
[----:B------:R-:W2:Y:S04]  /*73290*/  LDL.LU.64 R26, [R1+0x1258] ;  /* 0x00125800011a7983 */ /* 0x000ea80000300a00 */
[----:B------:R-:W3:Y:S04]  /*732a0*/  LDL.LU.64 R20, [R1+0x1220] ;  /* 0x0012200001147983 */ /* 0x000ee80000300a00 */
[----:B------:R-:W3:Y:S04]  /*732b0*/  LDL.LU.64 R22, [R1+0x1228] ;  /* 0x0012280001167983 */ /* 0x000ee80000300a00 */
[----:B------:R-:W4:Y:S04]  /*732c0*/  LDL.LU.64 R8, [R1+0x1210] ;  /* 0x0012100001087983 */ /* 0x000f280000300a00 */
[----:B------:R-:W4:Y:S04]  /*732d0*/  LDL.LU.64 R10, [R1+0x1218] ;  /* 0x00121800010a7983 */ /* 0x000f280000300a00 */
[----:B------:R-:W2:Y:S04]  /*732e0*/  LDL.LU.64 R18, [R1+0x6728] ;  /* 0x0067280001127983 */ /* 0x000ea80000300a00 */
[----:B------:R-:W2:Y:S04]  /*732f0*/  LDL.LU.64 R16, [R1+0x6720] ;  /* 0x0067200001107983 */ /* 0x000ea80000300a00 */
[----:B------:R-:W-:Y:S04]  /*73300*/  STL.64 [R1+0x440], R4 ;  /* 0x0004400401007387 */ /* 0x000fe80000100a00 */
[----:B------:R0:W-:Y:S04]  /*73310*/  STL.64 [R1+0x448], R6 ;  /* 0x0004480601007387 */ /* 0x0001e80000100a00 */
[----:B0-----:R-:W2:Y:S02]  /*73320*/  LDL.LU.64 R6, [R1+0x6718] ;  /* 0x0067180001067983 */ /* 0x001ea40000300a00 */
[----:B--2---:R-:W-:-:S15]  /*73330*/  HMMA.16816.F32 R16, R12, R6, R16 ;  /* 0x000000060c10723c */ /* 0x004fde0000001810 */
[----:B------:R-:W-:-:S04]  /*73340*/  NOP ;  /* 0x0000000000007918 */ /* 0x000fc80000000000 */
[----:B------:R-:W-:Y:S04]  /*73350*/  STL.64 [R1+0x450], R16 ;  /* 0x0004501001007387 */ /* 0x000fe80000100a00 */
[----:B------:R0:W-:Y:S04]  /*73360*/  STL.64 [R1+0x458], R18 ;  /* 0x0004581201007387 */ /* 0x0001e80000100a00 */
[----:B0-----:R-:W2:Y:S01]  /*73370*/  LDL.LU.64 R18, [R1+0x6710] ;  /* 0x0067100001127983 */ /* 0x001ea20000300a00 */
[----:B------:R-:W-:-:S03]  /*73380*/  IMAD.MOV.U32 R0, RZ, RZ, R7 ;  /* 0x000000ffff007224 */ /* 0x000fc600078e0007 */
[----:B------:R-:W3:Y:S04]  /*73390*/  LDL.LU.64 R4, [R1+0x1200] ;  /* 0x0012000001047983 */ /* 0x000ee80000300a00 */
[----:B------:R-:W3:Y:S04]  /*733a0*/  LDL.LU.64 R6, [R1+0x1208] ;  /* 0x0012080001067983 */ /* 0x000ee80000300a00 */
[----:B------:R-:W-:Y:S01]  /*733b0*/  STL [R1+0x6660], R0 ;  /* 0x0066600001007387 */ /* 0x000fe20000100800 */
[----:B--2---:R-:W-:Y:S03]  /*733c0*/  HMMA.16816.F32 R16, R12, R18, R24 ;  /* 0x000000120c10723c */ /* 0x004fe60000001818 */
[----:B------:R-:W2:Y:S04]  /*733d0*/  LDL.LU.64 R26, [R1+0x6708] ;  /* 0x00670800011a7983 */ /* 0x000ea80000300a00 */
[----:B------:R-:W2:-:S12]  /*733e0*/  LDL.LU.64 R24, [R1+0x6700] ;  /* 0x0067000001187983 */ /* 0x000e980000300a00 */
[----:B------:R-:W-:Y:S04]  /*733f0*/  STL.64 [R1+0x460], R16 ;  /* 0x0004601001007387 */ /* 0x000fe80000100a00 */
[----:B------:R0:W-:Y:S04]  /*73400*/  STL.64 [R1+0x468], R18 ;  /* 0x0004681201007387 */ /* 0x0001e80000100a00 */
[----:B0-----:R-:W2:Y:S04]  /*73410*/  LDL.LU.64 R18, [R1+0x66f8] ;  /* 0x0066f80001127983 */ /* 0x001ea80000300a00 */
[----:B------:R-:W2:Y:S01]  /*73420*/  LDL.LU.64 R16, [R1+0x66f0] ;  /* 0x0066f00001107983 */ /* 0x000ea20000300a00 */
[----:B------:R-:W-:Y:S01]  /*73430*/  IMAD.MOV.U32 R0, RZ, RZ, R28 ;  /* 0x000000ffff007224 */ /* 0x000fe200078e001c */
[----:B--2---:R-:W-:-:S15]  /*73440*/  HMMA.16816.F32 R16, R12, R28, R16 ;  /* 0x0000001c0c10723c */ /* 0x004fde0000001810 */
[----:B------:R-:W-:-:S04]  /*73450*/  NOP ;  /* 0x0000000000007918 */ /* 0x000fc80000000000 */
[----:B------:R-:W-:Y:S04]  /*73460*/  STL.64 [R1+0x470], R16 ;  /* 0x0004701001007387 */ /* 0x000fe80000100a00 */
[----:B------:R0:W-:Y:S04]  /*73470*/  STL.64 [R1+0x478], R18 ;  /* 0x0004781201007387 */ /* 0x0001e80000100a00 */
[----:B0-----:R-:W2:Y:S04]  /*73480*/  LDL.LU.64 R18, [R1+0x66e8] ;  /* 0x0066e80001127983 */ /* 0x001ea80000300a00 */
[----:B------:R-:W2:Y:S04]  /*73490*/  LDL.LU.64 R16, [R1+0x66e0] ;  /* 0x0066e00001107983 */ /* 0x000ea80000300a00 */
[----:B------:R-:W2:Y:S02]  /*734a0*/  LDL.LU.64 R28, [R1+0x66d8] ;  /* 0x0066d800011c7983 */ /* 0x000ea40000300a00 */
[----:B--2---:R-:W-:-:S15]  /*734b0*/  HMMA.16816.F32 R24, R12, R28, R24 ;  /* 0x0000001c0c18723c */ /* 0x004fde0000001818 */
[----:B------:R-:W-:-:S04]  /*734c0*/  NOP ;  /* 0x0000000000007918 */ /* 0x000fc80000000000 */
[----:B------:R-:W-:Y:S04]  /*734d0*/  STL.64 [R1+0x480], R24 ;  /* 0x0004801801007387 */ /* 0x000fe80000100a00 */
[----:B------:R0:W-:Y:S04]  /*734e0*/  STL.64 [R1+0x488], R26 ;  /* 0x0004881a01007387 */ /* 0x0001e80000100a00 */
[----:B0-----:R-:W3:Y:S04]  /*734f0*/  LDL.LU.64 R26, [R1+0x66d0] ;  /* 0x0066d000011a7983 */ /* 0x001ee80000300a00 */
[----:B------:R-:W4:Y:S01]  /*73500*/  LDL.LU.64 R24, [R1+0x66c8] ;  /* 0x0066c80001187983 */ /* 0x000f220000300a00 */
[C---:B---3--:R-:W-:Y:S08]  /*73510*/  HMMA.16816.F32 R20, R12.reuse, R26, R20 ;  /* 0x0000001a0c14723c */ /* 0x048ff00000001814 */
[C---:B----4-:R-:W-:Y:S11]  /*73520*/  HMMA.16816.F32 R8, R12.reuse, R24, R8 ;  /* 0x000000180c08723c */ /* 0x050ff60000001808 */
[----:B------:R-:W-:Y:S04]  /*73530*/  STL.64 [R1+0x490], R20 ;  /* 0x0004901401007387 */ /* 0x000fe80000100a00 */
[----:B------:R0:W-:Y:S04]  /*73540*/  STL.64 [R1+0x498], R22 ;  /* 0x0004981601007387 */ /* 0x0001e80000100a00 */
[----:B0-----:R-:W2:Y:S04]  /*73550*/  LDL.LU.64 R22, [R1+0x66c0] ;  /* 0x0066c00001167983 */ /* 0x001ea80000300a00 */
[----:B------:R-:W3:Y:S04]  /*73560*/  LDL.LU.64 R20, [R1+0x66b8] ;  /* 0x0066b80001147983 */ /* 0x000ee80000300a00 */
[----:B------:R0:W-:Y:S04]  /*73570*/  STL.64 [R1+0x6610], R26 ;  /* 0x0066101a01007387 */ /* 0x0001e80000100a00 */
[----:B0-----:R-:W4:Y:S04]  /*73580*/  LDL.LU R26, [R1+0x55c] ;  /* 0x00055c00011a7983 */ /* 0x001f280000300800 */
[----:B------:R-:W-:Y:S04]  /*73590*/  STL.64 [R1+0x4a0], R8 ;  /* 0x0004a00801007387 */ /* 0x000fe80000100a00 */
[----:B------:R-:W-:Y:S04]  /*735a0*/  STL.64 [R1+0x4a8], R10 ;  /* 0x0004a80a01007387 */ /* 0x000fe80000100a00 */
[----:B------:R-:W4:Y:S04]  /*735b0*/  LDL.LU R27, [R1+0x558] ;  /* 0x00055800011b7983 */ /* 0x000f280000300800 */
[----:B------:R0:W-:Y:S04]  /*735c0*/  STL.64 [R1+0x6608], R24 ;  /* 0x0066081801007387 */ /* 0x0001e80000100a00 */
[----:B0-----:R-:W2:Y:S04]  /*735d0*/  LDL.LU R24, [R1+0x554] ;  /* 0x0005540001187983 */ /* 0x001ea80000300800 */
[----:B------:R-:W2:Y:S04]  /*735e0*/  LDL.LU R25, [R1+0x550] ;  /* 0x0005500001197983 */ /* 0x000ea80000300800 */
[----:B----4-:R-:W-:Y:S04]  /*735f0*/  STL.64 [R1+0x6670], R26 ;  /* 0x0066701a01007387 */ /* 0x010fe80000100a00 */
[----:B--2---:R0:W-:Y:S04]  /*73600*/  STL.64 [R1+0x6668], R24 ;  /* 0x0066681801007387 */ /* 0x0041e80000100a00 */
[----:B0-----:R-:W3:Y:S04]  /*73610*/  LDL.LU.64 R24, [R1+0x11f0] ;  /* 0x0011f00001187983 */ /* 0x001ee80000300a00 */
[----:B------:R-:W3:Y:S04]  /*73620*/  LDL.LU.64 R26, [R1+0x11f8] ;  /* 0x0011f800011a7983 */ /* 0x000ee80000300a00 */
[----:B------:R-:W2:Y:S04]  /*73630*/  LDL.LU.64 R8, [R1+0x11d0] ;  /* 0x0011d00001087983 */ /* 0x000ea80000300a00 */
[----:B------:R-:W4:Y:S01]  /*73640*/  LDL.LU.64 R10, [R1+0x11d8] ;  /* 0x0011d800010a7983 */ /* 0x000f220000300a00 */
[----:B------:R-:W-:-:S15]  /*73650*/  HMMA.16816.F32 R4, R12, R22, R4 ;  /* 0x000000160c04723c */ /* 0x000fde0000001804 */
[----:B------:R-:W-:-:S04]  /*73660*/  NOP ;  /* 0x0000000000007918 */ /* 0x000fc80000000000 */
[----:B------:R-:W-:Y:S04]  /*73670*/  STL.64 [R1+0x4b0], R4 ;  /* 0x0004b00401007387 */ /* 0x000fe80000100a00 */
[----:B------:R-:W-:Y:S04]  /*73680*/  STL.64 [R1+0x4b8], R6 ;  /* 0x0004b80601007387 */ /* 0x000fe80000100a00 */
[----:B----4-:R-:W-:Y:S04]  /*73690*/  STL.64 [R1+0x66b0], R10 ;  /* 0x0066b00a01007387 */ /* 0x010fe80000100a00 */
[----:B--2---:R0:W-:Y:S04]  /*736a0*/  STL.64 [R1+0x66a8], R8 ;  /* 0x0066a80801007387 */ /* 0x0041e80000100a00 */
[----:B0-----:R-:W2:Y:S04]  /*736b0*/  LDL.LU.64 R8, [R1+0x11e0] ;  /* 0x0011e00001087983 */ /* 0x001ea80000300a00 */
[----:B------:R-:W2:Y:S04]  /*736c0*/  LDL.LU.64 R10, [R1+0x11e8] ;  /* 0x0011e800010a7983 */ /* 0x000ea80000300a00 */
[----:B------:R-:W4:Y:S04]  /*736d0*/  LDL.LU.64 R4, [R1+0x11b0] ;  /* 0x0011b00001047983 */ /* 0x000f280000300a00 */
[----:B------:R-:W4:Y:S01]  /*736e0*/  LDL.LU.64 R6, [R1+0x11b8] ;  /* 0x0011b80001067983 */ /* 0x000f220000300a00 */
[C---:B---3--:R-:W-:Y:S08]  /*736f0*/  HMMA.16816.F32 R24, R12.reuse, R20, R24 ;  /* 0x000000140c18723c */ /* 0x048ff00000001818 */
[C---:B--2---:R-:W-:Y:S01]  /*73700*/  HMMA.16816.F32 R8, R12.reuse, R18, R8 ;  /* 0x000000120c08723c */ /* 0x044fe20000001808 */
[----:B----4-:R-:W-:Y:S04]  /*73710*/  STL.64 [R1+0x6690], R6 ;  /* 0x0066900601007387 */ /* 0x010fe80000100a00 */
[----:B------:R0:W-:Y:S04]  /*73720*/  STL.64 [R1+0x6688], R4 ;  /* 0x0066880401007387 */ /* 0x0001e80000100a00 */
[----:B0-----:R-:W2:Y:S04]  /*73730*/  LDL.LU.64 R4, [R1+0x11c0] ;  /* 0x0011c00001047983 */ /* 0x001ea80000300a00 */
[----:B------:R-:W2:Y:S04]  /*73740*/  LDL.LU.64 R6, [R1+0x11c8] ;  /* 0x0011c80001067983 */ /* 0x000ea80000300a00 */
[----:B------:R0:W-:Y:S04]  /*73750*/  STL.64 [R1+0x4c0], R24 ;  /* 0x0004c01801007387 */ /* 0x0001e80000100a00 */
[----:B------:R1:W-:Y:S04]  /*73760*/  STL.64 [R1+0x4c8], R26 ;  /* 0x0004c81a01007387 */ /* 0x0003e80000100a00 */
[----:B0-----:R-:W3:Y:S04]  /*73770*/  LDL.LU.64 R24, [R1+0x11a0] ;  /* 0x0011a00001187983 */ /* 0x001ee80000300a00 */
[----:B-1----:R-:W3:Y:S04]  /*73780*/  LDL.LU.64 R26, [R1+0x11a8] ;  /* 0x0011a800011a7983 */ /* 0x002ee80000300a00 */
[----:B------:R0:W-:Y:S04]  /*73790*/  STL.64 [R1+0x6600], R22 ;  /* 0x0066001601007387 */ /* 0x0001e80000100a00 */
[----:B0-----:R-:W4:Y:S04]  /*737a0*/  LDL.LU R22, [R1+0x54c] ;  /* 0x00054c0001167983 */ /* 0x001f280000300800 */
[----:B------:R-:W4:Y:S04]  /*737b0*/  LDL.LU R23, [R1+0x548] ;  /* 0x0005480001177983 */ /* 0x000f280000300800 */
[----:B------:R0:W-:Y:S04]  /*737c0*/  STL.64 [R1+0x65f8], R20 ;  /* 0x0065f81401007387 */ /* 0x0001e80000100a00 */
[----:B0-----:R-:W2:Y:S04]  /*737d0*/  LDL.LU R20, [R1+0x544] ;  /* 0x0005440001147983 */ /* 0x001ea80000300800 */
[----:B------:R-:W2:Y:S04]  /*737e0*/  LDL.LU R21, [R1+0x540] ;  /* 0x0005400001157983 */ /* 0x000ea80000300800 */
        /* <DEDUP_REMOVED lines=34> */
[----:B0-----:R-:W2:Y:S04]  /*73a10*/  LDL.LU.64 R26, [R1+0x6670] ;  /* 0x00667000011a7983 */ /* 0x001ea80000300a00 */
[----:B------:R-:W4:Y:S04]  /*73a20*/  LDL.LU.64 R24, [R1+0x6668] ;  /* 0x0066680001187983 */ /* 0x000f280000300a00 */
[----:B------:R-:W-:Y:S04]  /*73a30*/  STL [R1+0x65d4], R6 ;  /* 0x0065d40601007387 */ /* 0x000fe80000100800 */
[----:B------:R-:W-:Y:S01]  /*73a40*/  STL [R1+0x65d0], R7 ;  /* 0x0065d00701007387 */ /* 0x000fe20000100800 */
[C---:B---3--:R-:W-:Y:S03]  /*73a50*/  HMMA.16816.F32 R8, R12.reuse, R4, R8 ;  /* 0x000000040c08723c */ /* 0x048fe60000001808 */
[----:B------:R0:W-:Y:S05]  /*73a60*/  STL.64 [R1+0x6658], R4 ;  /* 0x0066580401007387 */ /* 0x0001ea0000100a00 */
[----:B0-----:R-:W-:Y:S11]  /*73a70*/  HMMA.16816.F32 R4, R12, R2, R16 ;  /* 0x000000020c04723c */ /* 0x001ff60000001810 */
[----:B------:R-:W-:Y:S04]  /*73a80*/  STL.64 [R1+0x530], R8 ;  /* 0x0005300801007387 */ /* 0x000fe80000100a00 */
[----:B------:R-:W-:Y:S04]  /*73a90*/  STL.64 [R1+0x538], R10 ;  /* 0x0005380a01007387 */ /* 0x000fe80000100a00 */
[----:B------:R0:W-:Y:S04]  /*73aa0*/  STL.64 [R1+0x520], R4 ;  /* 0x0005200401007387 */ /* 0x0001e80000100a00 */
[----:B------:R1:W-:Y:S04]  /*73ab0*/  STL.64 [R1+0x528], R6 ;  /* 0x0005280601007387 */ /* 0x0003e80000100a00 */
[----:B------:R-:W3:Y:S04]  /*73ac0*/  LDL.64 R18, [R1+0x18] ;  /* 0x0000180001127983 */ /* 0x000ee80000100a00 */
[----:B0-----:R-:W3:Y:S04]  /*73ad0*/  LDL.LU.64 R4, [R1+0xa30] ;  /* 0x000a300001047983 */ /* 0x001ee80000300a00 */
[----:B-1----:R-:W3:Y:S01]  /*73ae0*/  LDL.LU.64 R6, [R1+0xa38] ;  /* 0x000a380001067983 */ /* 0x002ee20000300a00 */
[----:B--2---:R-:W-:-:S02]  /*73af0*/  IMAD R15, R27, 0x100, R26 ;  /* 0x000001001b0f7824 */ /* 0x004fc400078e021a */
[----:B----4-:R-:W-:Y:S02]  /*73b00*/  IMAD R14, R25, 0x100, R24 ;  /* 0x00000100190e7824 */ /* 0x010fe400078e0218 */
[----:B------:R-:W2:Y:S04]  /*73b10*/  LDL.LU.64 R24, [R1+0x1150] ;  /* 0x0011500001187983 */ /* 0x000ea80000300a00 */
[----:B------:R-:W4:Y:S04]  /*73b20*/  LDL.LU.64 R26, [R1+0x1158] ;  /* 0x00115800011a7983 */ /* 0x000f280000300a00 */
[----:B----4-:R0:W-:Y:S02]  /*73b30*/  STL.64 [R1+0x6620], R26 ;  /* 0x0066201a01007387 */ /* 0x0101e40000100a00 */
[----:B0-----:R-:W-:-:S02]  /*73b40*/  IMAD.MOV.U32 R26, RZ, RZ, R0 ;  /* 0x000000ffff1a7224 */ /* 0x001fc400078e0000 */
[----:B------:R-:W4:Y:S04]  /*73b50*/  LDL.LU R0, [R1+0x6660] ;  /* 0x0066600001007983 */ /* 0x000f280000300800 */
[----:B------:R-:W3:Y:S04]  /*73b60*/  LDL R27, [R1+0x4] ;  /* 0x00000400011b7983 */ /* 0x000ee80000100800 */
[----:B--2---:R0:W-:Y:S04]  /*73b70*/  STL.64 [R1+0x6618], R24 ;  /* 0x0066181801007387 */ /* 0x0041e80000100a00 */
[----:B0-----:R-:W2:Y:S04]  /*73b80*/  LDL R24, [R1+0x8] ;  /* 0x0000080001187983 */ /* 0x001ea80000100800 */
[----:B------:R-:W2:Y:S01]  /*73b90*/  LDL R25, [R1+0xc] ;  /* 0x00000c0001197983 */ /* 0x000ea20000100800 */
[----:B------:R-:W-:-:S02]  /*73ba0*/  IMAD R12, R21, 0x100, R20 ;  /* 0x00000100150c7824 */ /* 0x000fc400078e0214 */
[----:B------:R-:W-:Y:S01]  /*73bb0*/  IMAD R13, R23, 0x100, R22 ;  /* 0x00000100170d7824 */ /* 0x000fe200078e0216 */
[----:B---3--:R0:W-:Y:S04]  /*73bc0*/  STL.64 [R1+0x6640], R26 ;  /* 0x0066401a01007387 */ /* 0x0081e80000100a00 */
[----:B0-----:R-:W3:Y:S04]  /*73bd0*/  LDL R26, [R1+0x10] ;  /* 0x00001000011a7983 */ /* 0x001ee80000100800 */
[----:B--2---:R-:W-:Y:S04]  /*73be0*/  STL.64 [R1+0x6638], R24 ;  /* 0x0066381801007387 */ /* 0x004fe80000100a00 */
[----:B------:R-:W2:Y:S04]  /*73bf0*/  LDL.LU.64 R20, [R1+0x1140] ;  /* 0x0011400001147983 */ /* 0x000ea80000300a00 */
[----:B------:R-:W2:Y:S01]  /*73c00*/  LDL.LU.64 R22, [R1+0x1148] ;  /* 0x0011480001167983 */ /* 0x000ea20000300a00 */
[----:B------:R-:W-:-:S02]  /*73c10*/  F2FP.F16.E5M2.UNPACK_B R12, R12 ;  /* 0x0000000cff0c723e */ /* 0x000fc400020004ff */
[----:B------:R-:W-:Y:S02]  /*73c20*/  F2FP.F16.E5M2.UNPACK_B R13, R13 ;  /* 0x0000000dff0d723e */ /* 0x000fe400020004ff */
[----:B------:R-:W-:Y:S02]  /*73c30*/  F2FP.F16.E5M2.UNPACK_B R14, R14 ;  /* 0x0000000eff0e723e */ /* 0x000fe400020004ff */
[----:B------:R-:W-:Y:S01]  /*73c40*/  F2FP.F16.E5M2.UNPACK_B R15, R15 ;  /* 0x0000000fff0f723e */ /* 0x000fe200020004ff */
[----:B--2---:R-:W-:Y:S04]  /*73c50*/  STL.64 [R1+0x6630], R22 ;  /* 0x0066301601007387 */ /* 0x004fe80000100a00 */
[----:B------:R0:W-:Y:S04]  /*73c60*/  STL.64 [R1+0x6628], R20 ;  /* 0x0066281401007387 */ /* 0x0001e80000100a00 */
[----:B0-----:R-:W2:Y:S04]  /*73c70*/  LDL.LU.64 R20, [R1+0x1160] ;  /* 0x0011600001147983 */ /* 0x001ea80000300a00 */
[----:B------:R-:W2:Y:S01]  /*73c80*/  LDL.LU.64 R22, [R1+0x1168] ;  /* 0x0011680001167983 */ /* 0x000ea20000300a00 */
[----:B------:R-:W-:Y:S01]  /*73c90*/  HMMA.16816.F32 R4, R12, R18, R4 ;  /* 0x000000120c04723c */ /* 0x000fe20000001804 */
[----:B----4-:R-:W-:-:S02]  /*73ca0*/  IMAD.MOV.U32 R27, RZ, RZ, R0 ;  /* 0x000000ffff1b7224 */ /* 0x010fc400078e0000 */
[----:B--2---:R-:W-:Y:S04]  /*73cb0*/  STL.64 [R1+0x6650], R22 ;  /* 0x0066501601007387 */ /* 0x004fe80000100a00 */
[----:B------:R0:W-:Y:S04]  /*73cc0*/  STL.64 [R1+0x6648], R20 ;  /* 0x0066481401007387 */ /* 0x0001e80000100a00 */
[----:B0-----:R-:W3:Y:S04]  /*73cd0*/  LDL.LU.64 R20, [R1+0x1180] ;  /* 0x0011800001147983 */ /* 0x001ee80000300a00 */
[----:B------:R-:W3:Y:S04]  /*73ce0*/  LDL.LU.64 R22, [R1+0x1188] ;  /* 0x0011880001167983 */ /* 0x000ee80000300a00 */
[----:B------:R-:W2:Y:S04]  /*73cf0*/  LDL.LU.64 R8, [R1+0x1130] ;  /* 0x0011300001087983 */ /* 0x000ea80000300a00 */
[----:B------:R-:W2:Y:S04]  /*73d00*/  LDL.LU.64 R10, [R1+0x1138] ;  /* 0x00113800010a7983 */ /* 0x000ea80000300a00 */
[----:B------:R0:W-:Y:S04]  /*73d10*/  STL.64 [R1+0x540], R4 ;  /* 0x0005400401007387 */ /* 0x0001e80000100a00 */
[----:B------:R1:W-:Y:S04]  /*73d20*/  STL.64 [R1+0x548], R6 ;  /* 0x0005480601007387 */ /* 0x0003e80000100a00 */
[----:B0-----:R-:W4:Y:S01]  /*73d30*/  LDL.LU.64 R4, [R1+0x6658] ;  /* 0x0066580001047983 */ /* 0x001f220000300a00 */
[----:B-1----:R-:W-:-:S02]  /*73d40*/  IMAD.MOV.U32 R6, RZ, RZ, R18 ;  /* 0x000000ffff067224 */ /* 0x002fc400078e0012 */
[----:B------:R-:W-:Y:S01]  /*73d50*/  IMAD.MOV.U32 R7, RZ, RZ, R19 ;  /* 0x000000ffff077224 */ /* 0x000fe200078e0013 */
[----:B------:R-:W2:Y:S04]  /*73d60*/  LDL.LU.64 R16, [R1+0x1120] ;  /* 0x0011200001107983 */ /* 0x000ea80000300a00 */
[----:B------:R-:W2:Y:S04]  /*73d70*/  LDL.LU.64 R18, [R1+0x1128] ;  /* 0x0011280001127983 */ /* 0x000ea80000300a00 */
[----:B------:R-:W-:Y:S01]  /*73d80*/  STL.64 [R1+0x65e0], R6 ;  /* 0x0065e00601007387 */ /* 0x000fe20000100a00 */
[C---:B---3--:R-:W-:Y:S03]  /*73d90*/  HMMA.16816.F32 R24, R12.reuse, R26, R20 ;  /* 0x0000001a0c18723c */ /* 0x048fe60000001814 */
[----:B----4-:R0:W-:Y:S04]  /*73da0*/  STL.64 [R1+0x65d8], R4 ;  /* 0x0065d80401007387 */ /* 0x0101e80000100a00 */
[----:B0-----:R-:W3:Y:S04]  /*73db0*/  LDL.LU.64 R4, [R1+0x1170] ;  /* 0x0011700001047983 */ /* 0x001ee80000300a00 */
[----:B------:R-:W3:Y:S04]  /*73dc0*/  LDL.LU.64 R6, [R1+0x1178] ;  /* 0x0011780001067983 */ /* 0x000ee80000300a00 */
[----:B------:R-:W4:Y:S04]  /*73dd0*/  LDL.LU.64 R22, [R1+0x6650] ;  /* 0x0066500001167983 */ /* 0x000f280000300a00 */
[----:B------:R-:W4:Y:S04]  /*73de0*/  LDL.LU.64 R20, [R1+0x6648] ;  /* 0x0066480001147983 */ /* 0x000f280000300a00 */
[----:B------:R-:W-:Y:S04]  /*73df0*/  STL.64 [R1+0x550], R24 ;  /* 0x0005501801007387 */ /* 0x000fe80000100a00 */
[----:B------:R0:W-:Y:S04]  /*73e00*/  STL.64 [R1+0x558], R26 ;  /* 0x0005581a01007387 */ /* 0x0001e80000100a00 */
[----:B0-----:R-:W4:Y:S04]  /*73e10*/  LDL.LU.64 R26, [R1+0x6640] ;  /* 0x00664000011a7983 */ /* 0x001f280000300a00 */
[----:B------:R-:W3:Y:S02]  /*73e20*/  LDL.LU.64 R24, [R1+0x6638] ;  /* 0x0066380001187983 */ /* 0x000ee40000300a00 */
[C---:B---3--:R-:W-:Y:S08]  /*73e30*/  HMMA.16816.F32 R4, R12.reuse, R24, R4 ;  /* 0x000000180c04723c */ /* 0x048ff00000001804 */
[C---:B----4-:R-:W-:Y:S11]  /*73e40*/  HMMA.16816.F32 R24, R12.reuse, R26, R20 ;  /* 0x0000001a0c18723c */ /* 0x050ff60000001814 */
[----:B------:R0:W-:Y:S04]  /*73e50*/  STL.64 [R1+0x560], R4 ;  /* 0x0005600401007387 */ /* 0x0001e80000100a00 */
[----:B------:R1:W-:Y:S04]  /*73e60*/  STL.64 [R1+0x568], R6 ;  /* 0x0005680601007387 */ /* 0x0003e80000100a00 */
[----:B0-----:R-:W3:Y:S04]  /*73e70*/  LDL.LU.64 R4, [R1+0x1100] ;  /* 0x0011000001047983 */ /* 0x001ee80000300a00 */
[----:B-1----:R-:W3:Y:S04]  /*73e80*/  LDL.LU.64 R6, [R1+0x1108] ;  /* 0x0011080001067983 */ /* 0x002ee80000300a00 */
[----:B------:R-:W4:Y:S04]  /*73e90*/  LDL.LU.64 R22, [R1+0x6630] ;  /* 0x0066300001167983 */ /* 0x000f280000300a00 */
[----:B------:R-:W4:Y:S04]  /*73ea0*/  LDL.LU.64 R20, [R1+0x6628] ;  /* 0x0066280001147983 */ /* 0x000f280000300a00 */
        /* <DEDUP_REMOVED lines=8> */
[----:B0-----:R-:W4:Y:S04]  /*73f30*/  LDL.LU.64 R26, [R1+0x6610] ;  /* 0x00661000011a7983 */ /* 0x001f280000300a00 */
[----:B------:R-:W2:Y:S01]  /*73f40*/  LDL.LU.64 R24, [R1+0x6608] ;  /* 0x0066080001187983 */ /* 0x000ea20000300a00 */
[----:B----4-:R-:W-:-:S15]  /*73f50*/  HMMA.16816.F32 R20, R12, R26, R20 ;  /* 0x0000001a0c14723c */ /* 0x010fde0000001814 */
[----:B------:R-:W-:-:S04]  /*73f60*/  NOP ;  /* 0x0000000000007918 */ /* 0x000fc80000000000 */
[----:B------:R-:W-:Y:S04]  /*73f70*/  STL.64 [R1+0x590], R20 ;  /* 0x0005901401007387 */ /* 0x000fe80000100a00 */
[----:B------:R0:W-:Y:S04]  /*73f80*/  STL.64 [R1+0x598], R22 ;  /* 0x0005981601007387 */ /* 0x0001e80000100a00 */
[----:B0-----:R-:W4:Y:S01]  /*73f90*/  LDL.LU.64 R22, [R1+0x6600] ;  /* 0x0066000001167983 */ /* 0x001f220000300a00 */
[----:B--2---:R-:W-:Y:S03]  /*73fa0*/  HMMA.16816.F32 R8, R12, R24, R8 ;  /* 0x000000180c08723c */ /* 0x004fe60000001808 */
[----:B------:R-:W2:-:S15]  /*73fb0*/  LDL.LU.64 R20, [R1+0x65f8] ;  /* 0x0065f80001147983 */ /* 0x000e9e0000300a00 */
[----:B------:R-:W-:Y:S01]  /*73fc0*/  NOP ;  /* 0x0000000000007918 */ /* 0x000fe20000000000 */
[----:B------:R0:W-:Y:S04]  /*73fd0*/  STL.64 [R1+0x5a0], R8 ;  /* 0x0005a00801007387 */ /* 0x0001e80000100a00 */
[----:B------:R1:W-:Y:S04]  /*73fe0*/  STL.64 [R1+0x5a8], R10 ;  /* 0x0005a80a01007387 */ /* 0x0003e80000100a00 */
[----:B0-----:R-:W2:Y:S04]  /*73ff0*/  LDL.LU.64 R8, [R1+0x10f0] ;  /* 0x0010f00001087983 */ /* 0x001ea80000300a00 */
[----:B-1----:R-:W2:Y:S04]  /*74000*/  LDL.LU.64 R10, [R1+0x10f8] ;  /* 0x0010f800010a7983 */ /* 0x002ea80000300a00 */
[----:B------:R-:W-:Y:S04]  /*74010*/  STL.64 [R1+0x6580], R26 ;  /* 0x0065801a01007387 */ /* 0x000fe80000100a00 */
[----:B------:R0:W-:Y:S04]  /*74020*/  STL.64 [R1+0x6578], R24 ;  /* 0x0065781801007387 */ /* 0x0001e80000100a00 */
[----:B0-----:R-:W2:Y:S04]  /*74030*/  LDL.LU.64 R24, [R1+0x1110] ;  /* 0x0011100001187983 */ /* 0x001ea80000300a00 */
[----:B------:R-:W2:Y:S01]  /*74040*/  LDL.LU.64 R26, [R1+0x1118] ;  /* 0x00111800011a7983 */ /* 0x000ea20000300a00 */
[----:B----4-:R-:W-:-:S15]  /*74050*/  HMMA.16816.F32 R16, R12, R22, R16 ;  /* 0x000000160c10723c */ /* 0x010fde0000001810 */
[----:B------:R-:W-:-:S04]  /*74060*/  NOP ;  /* 0x0000000000007918 */ /* 0x000fc80000000000 */
[----:B------:R-:W-:Y:S04]  /*74070*/  STL.64 [R1+0x5b0], R16 ;  /* 0x0005b01001007387 */ /* 0x000fe80000100a00 */
[----:B------:R0:W-:Y:S04]  /*74080*/  STL.64 [R1+0x5b8], R18 ;  /* 0x0005b81201007387 */ /* 0x0001e80000100a00 */
[----:B0-----:R-:W3:Y:S04]  /*74090*/  LDL.LU.64 R18, [R1+0x65f0] ;  /* 0x0065f00001127983 */ /* 0x001ee80000300a00 */
[----:B------:R-:W4:Y:S04]  /*740a0*/  LDL.LU.64 R16, [R1+0x65e8] ;  /* 0x0065e80001107983 */ /* 0x000f280000300a00 */
[----:B------:R-:W4:Y:S01]  /*740b0*/  LDL.LU R0, [R1+0x678] ;  /* 0x0006780001007983 */ /* 0x000f220000300800 */
[----:B--2---:R-:W-:-:S15]  /*740c0*/  HMMA.16816.F32 R24, R12, R20, R24 ;  /* 0x000000140c18723c */ /* 0x004fde0000001818 */
[----:B------:R-:W-:-:S04]  /*740d0*/  NOP ;  /* 0x0000000000007918 */ /* 0x000fc80000000000 */
[----:B------:R-:W-:Y:S04]  /*740e0*/  STL.64 [R1+0x5c0], R24 ;  /* 0x0005c01801007387 */ /* 0x000fe80000100a00 */
[----:B------:R0:W-:Y:S04]  /*740f0*/  STL.64 [R1+0x5c8], R26 ;  /* 0x0005c81a01007387 */ /* 0x0001e80000100a00 */
[----:B0-----:R-:W2:Y:S04]  /*74100*/  LDL.64 R26, [R1+0x10] ;  /* 0x00001000011a7983 */ /* 0x001ea80000100a00 */
[----:B------:R-:W-:Y:S04]  /*74110*/  STL.64 [R1+0x6570], R22 ;  /* 0x0065701601007387 */ /* 0x000fe80000100a00 */
[----:B------:R0:W-:Y:S04]  /*74120*/  STL.64 [R1+0x6568], R20 ;  /* 0x0065681401007387 */ /* 0x0001e80000100a00 */
[----:B0-----:R-:W2:Y:S04]  /*74130*/  LDL.LU.64 R20, [R1+0x10e0] ;  /* 0x0010e00001147983 */ /* 0x001ea80000300a00 */
[----:B------:R-:W2:Y:S01]  /*74140*/  LDL.LU.64 R22, [R1+0x10e8] ;  /* 0x0010e80001167983 */ /* 0x000ea20000300a00 */
[----:B---3--:R-:W-:-:S15]  /*74150*/  HMMA.16816.F32 R4, R12, R18, R4 ;  /* 0x000000120c04723c */ /* 0x008fde0000001804 */
[----:B------:R-:W-:-:S04]  /*74160*/  NOP ;  /* 0x0000000000007918 */ /* 0x000fc80000000000 */
[----:B------:R-:W-:Y:S04]  /*74170*/  STL.64 [R1+0x5d0], R4 ;  /* 0x0005d00401007387 */ /* 0x000fe80000100a00 */
[----:B------:R0:W-:Y:S04]  /*74180*/  STL.64 [R1+0x5d8], R6 ;  /* 0x0005d80601007387 */ /* 0x0001e80000100a00 */
[----:B0-----:R-:W3:Y:S01]  /*74190*/  LDL.LU.64 R6, [R1+0x65e0] ;  /* 0x0065e00001067983 */ /* 0x001ee20000300a00 */
[----:B----4-:R-:W-:Y:S03]  /*741a0*/  HMMA.16816.F32 R8, R12, R16, R8 ;  /* 0x000000100c08723c */ /* 0x010fe60000001808 */
[----:B------:R-:W4:Y:S01]  /*741b0*/  LDL.LU.64 R4, [R1+0x65d8] ;  /* 0x0065d80001047983 */ /* 0x000f220000300a00 */
[----:B---3--:R-:W-:-:S02]  /*741c0*/  IMAD.MOV.U32 R24, RZ, RZ, R6 ;  /* 0x000000ffff187224 */ /* 0x008fc400078e0006 */
[----:B------:R-:W-:Y:S01]  /*741d0*/  IMAD.MOV.U32 R25, RZ, RZ, R7 ;  /* 0x000000ffff197224 */ /* 0x000fe200078e0007 */
[----:B------:R-:W3:Y:S04]  /*741e0*/  LDL.LU R6, [R1+0x65d4] ;  /* 0x0065d40001067983 */ /* 0x000ee80000300800 */
[----:B------:R-:W3:Y:S04]  /*741f0*/  LDL.LU R7, [R1+0x65d0] ;  /* 0x0065d00001077983 */ /* 0x000ee80000300800 */
[----:B--2---:R-:W-:Y:S04]  /*74200*/  STL.64 [R1+0x65a8], R26 ;  /* 0x0065a81a01007387 */ /* 0x004fe80000100a00 */
[----:B------:R0:W-:Y:S04]  /*74210*/  STL.64 [R1+0x65a0], R24 ;  /* 0x0065a01801007387 */ /* 0x0001e80000100a00 */
[----:B0-----:R-:W2:Y:S04]  /*74220*/  LDL.LU.64 R24, [R1+0x10d0] ;  /* 0x0010d00001187983 */ /* 0x001ea80000300a00 */
[----:B------:R-:W2:Y:S04]  /*74230*/  LDL.LU.64 R26, [R1+0x10d8] ;  /* 0x0010d800011a7983 */ /* 0x000ea80000300a00 */
[----:B------:R-:W-:Y:S04]  /*74240*/  STL.64 [R1+0x5e0], R8 ;  /* 0x0005e00801007387 */ /* 0x000fe80000100a00 */
[----:B------:R0:W-:Y:S04]  /*74250*/  STL.64 [R1+0x5e8], R10 ;  /* 0x0005e80a01007387 */ /* 0x0001e80000100a00 */
[----:B0-----:R-:W2:Y:S04]  /*74260*/  LDL.LU.64 R10, [R1+0x65c8] ;  /* 0x0065c800010a7983 */ /* 0x001ea80000300a00 */
[----:B------:R-:W3:Y:S04]  /*74270*/  LDL.LU.64 R8, [R1+0x65c0] ;  /* 0x0065c00001087983 */ /* 0x000ee80000300a00 */
[----:B------:R-:W-:Y:S04]  /*74280*/  STL.64 [R1+0x6560], R18 ;  /* 0x0065601201007387 */ /* 0x000fe80000100a00 */
[----:B------:R0:W-:Y:S04]  /*74290*/  STL.64 [R1+0x6558], R16 ;  /* 0x0065581001007387 */ /* 0x0001e80000100a00 */
[----:B0-----:R-:W4:Y:S04]  /*742a0*/  LDL.LU R16, [R1+0x670] ;  /* 0x0006700001107983 */ /* 0x001f280000300800 */
[----:B------:R-:W4:Y:S01]  /*742b0*/  LDL.LU R17, [R1+0x67c] ;  /* 0x00067c0001117983 */ /* 0x000f220000300800 */
[C---:B--2---:R-:W-:Y:S08]  /*742c0*/  HMMA.16816.F32 R20, R12.reuse, R10, R20 ;  /* 0x0000000a0c14723c */ /* 0x044ff00000001814 */
[C---:B---3--:R-:W-:Y:S11]  /*742d0*/  HMMA.16816.F32 R24, R12.reuse, R8, R24 ;  /* 0x000000080c18723c */ /* 0x048ff60000001818 */
[----:B------:R0:W-:Y:S04]  /*742e0*/  STL.64 [R1+0x5f0], R20 ;  /* 0x0005f01401007387 */ /* 0x0001e80000100a00 */
[----:B------:R1:W-:Y:S04]  /*742f0*/  STL.64 [R1+0x5f8], R22 ;  /* 0x0005f81601007387 */ /* 0x0003e80000100a00 */
[----:B0-----:R-:W2:Y:S04]  /*74300*/  LDL.LU.64 R20, [R1+0x10c0] ;  /* 0x0010c00001147983 */ /* 0x001ea80000300a00 */
[----:B-1----:R-:W2:Y:S04]  /*74310*/  LDL.LU.64 R22, [R1+0x10c8] ;  /* 0x0010c80001167983 */ /* 0x002ea80000300a00 */
[----:B------:R0:W-:Y:S04]  /*74320*/  STL.64 [R1+0x600], R24 ;  /* 0x0006001801007387 */ /* 0x0001e80000100a00 */
[----:B------:R1:W-:Y:S04]  /*74330*/  STL.64 [R1+0x608], R26 ;  /* 0x0006081a01007387 */ /* 0x0003e80000100a00 */
[----:B0-----:R-:W3:Y:S04]  /*74340*/  LDL.LU.64 R24, [R1+0xa40] ;  /* 0x000a400001187983 */ /* 0x001ee80000300a00 */
[----:B-1----:R-:W2:Y:S04]  /*74350*/  LDL.LU.64 R26, [R1+0xa48] ;  /* 0x000a4800011a7983 */ /* 0x002ea80000300a00 */
[----:B--2---:R-:W-:Y:S04]  /*74360*/  STL.64 [R1+0x65b8], R26 ;  /* 0x0065b81a01007387 */ /* 0x004fe80000100a00 */
[----:B---3--:R0:W-:Y:S04]  /*74370*/  STL.64 [R1+0x65b0], R24 ;  /* 0x0065b01801007387 */ /* 0x0081e80000100a00 */
[----:B0-----:R-:W4:Y:S04]  /*74380*/  LDL.LU.64 R24, [R1+0x10b0] ;  /* 0x0010b00001187983 */ /* 0x001f280000300a00 */
[----:B------:R-:W4:Y:S04]  /*74390*/  LDL.LU.64 R26, [R1+0x10b8] ;  /* 0x0010b800011a7983 */ /* 0x000f280000300a00 */
[----:B------:R-:W2:Y:S04]  /*743a0*/  LDL.64 R18, [R1+0x8] ;  /* 0x0000080001127983 */ /* 0x000ea80000100a00 */
[----:B------:R0:W-:Y:S04]  /*743b0*/  STL.64 [R1+0x6550], R10 ;  /* 0x0065500a01007387 */ /* 0x0001e80000100a00 */
[----:B0-----:R-:W3:Y:S01]  /*743c0*/  LDL.64 R10, [R1] ;  /* 0x00000000010a7983 */ /* 0x001ee20000100a00 */
[C---:B------:R-:W-:Y:S03]  /*743d0*/  HMMA.16816.F32 R20, R12.reuse, R6, R20 ;  /* 0x000000060c14723c */ /* 0x040fe60000001814 */
[----:B------:R0:W-:Y:S04]  /*743e0*/  STL.64 [R1+0x6548], R8 ;  /* 0x0065480801007387 */ /* 0x0001e80000100a00 */
[----:B0-----:R-:W2:Y:S04]  /*743f0*/  LDL.LU R8, [R1+0x658] ;  /* 0x0006580001087983 */ /* 0x001ea80000300800 */
[----:B------:R-:W2:Y:S01]  /*74400*/  LDL.LU R9, [R1+0x674] ;  /* 0x0006740001097983 */ /* 0x000ea20000300800 */
[C---:B----4-:R-:W-:Y:S03]  /*74410*/  HMMA.16816.F32 R24, R12.reuse, R4, R24 ;  /* 0x000000040c18723c */ /* 0x050fe60000001818 */
[----:B---3--:R0:W-:Y:S04]  /*74420*/  STL.64 [R1+0x6598], R10 ;  /* 0x0065980a01007387 */ /* 0x0081e80000100a00 */
[----:B0-----:R-:W3:Y:S04]  /*74430*/  LDL.LU R10, [R1+0x650] ;  /* 0x00065000010a7983 */ /* 0x001ee80000300800 */
[----:B------:R-:W2:Y:S04]  /*74440*/  LDL.LU R11, [R1+0x65c] ;  /* 0x00065c00010b7983 */ /* 0x000ea80000300800 */
[----:B------:R0:W-:Y:S04]  /*74450*/  STL.64 [R1+0x610], R20 ;  /* 0x0006101401007387 */ /* 0x0001e80000100a00 */
[----:B------:R1:W-:Y:S04]  /*74460*/  STL.64 [R1+0x618], R22 ;  /* 0x0006181601007387 */ /* 0x0003e80000100a00 */
[----:B0-----:R-:W4:Y:S04]  /*74470*/  LDL.LU.64 R20, [R1+0x10a0] ;  /* 0x0010a00001147983 */ /* 0x001f280000300a00 */
[----:B-1----:R-:W4:Y:S04]  /*74480*/  LDL.LU.64 R22, [R1+0x10a8] ;  /* 0x0010a80001167983 */ /* 0x002f280000300a00 */
[----:B------:R-:W-:Y:S04]  /*74490*/  STL [R1+0x6530], R6 ;  /* 0x0065300601007387 */ /* 0x000fe80000100800 */
[----:B------:R-:W-:Y:S04]  /*744a0*/  STL [R1+0x652c], R7 ;  /* 0x00652c0701007387 */ /* 0x000fe80000100800 */
[----:B------:R-:W-:Y:S04]  /*744b0*/  STL.64 [R1+0x630], R24 ;  /* 0x0006301801007387 */ /* 0x000fe80000100a00 */
[----:B------:R0:W-:Y:S04]  /*744c0*/  STL.64 [R1+0x638], R26 ;  /* 0x0006381a01007387 */ /* 0x0001e80000100a00 */
[----:B0-----:R-:W2:Y:S04]  /*744d0*/  LDL.LU.64 R26, [R1+0x65b8] ;  /* 0x0065b800011a7983 */ /* 0x001ea80000300a00 */
[----:B------:R-:W2:Y:S04]  /*744e0*/  LDL.LU.64 R24, [R1+0x65b0] ;  /* 0x0065b00001187983 */ /* 0x000ea80000300a00 */
[----:B------:R-:W-:Y:S04]  /*744f0*/  STL [R1+0x6524], R4 ;  /* 0x0065240401007387 */ /* 0x000fe80000100800 */
[----:B------:R0:W-:Y:S04]  /*74500*/  STL [R1+0x6520], R5 ;  /* 0x0065200501007387 */ /* 0x0001e80000100800 */
[----:B0-----:R-:W3:Y:S04]  /*74510*/  LDL.LU.64 R4, [R1+0x930] ;  /* 0x0009300001047983 */ /* 0x001ee80000300a00 */
[----:B------:R-:W3:Y:S01]  /*74520*/  LDL.LU.64 R6, [R1+0x938] ;  /* 0x0009380001067983 */ /* 0x000ee20000300a00 */
[----:B--2---:R-:W-:Y:S03]  /*74530*/  HMMA.16816.F32 R12, R12, R2, R24 ;  /* 0x000000020c0c723c */ /* 0x004fe60000001818 */
[----:B------:R-:W4:Y:S04]  /*74540*/  LDL.LU.64 R26, [R1+0x65a8] ;  /* 0x0065a800011a7983 */ /* 0x000f280000300a00 */
[----:B------:R-:W2:-:S12]  /*74550*/  LDL.LU.64 R24, [R1+0x65a0] ;  /* 0x0065a00001187983 */ /* 0x000e980000300a00 */
[----:B------:R-:W-:Y:S04]  /*74560*/  STL.64 [R1+0x620], R12 ;  /* 0x0006200c01007387 */ /* 0x000fe80000100a00 */
[----:B------:R0:W-:Y:S04]  /*74570*/  STL.64 [R1+0x628], R14 ;  /* 0x0006280e01007387 */ /* 0x0001e80000100a00 */
[----:B0-----:R-:W3:Y:S01]  /*74580*/  LDL.LU R15, [R1+0x654] ;  /* 0x00065400010f7983 */ /* 0x001ee20000300800 */
[----:B------:R-:W-:Y:S02]  /*74590*/  IMAD R13, R8, 0x100, R11 ;  /* 0x00000100080d7824 */ /* 0x000fe400078e020b */
[----:B------:R-:W-:-:S03]  /*745a0*/  IMAD R14, R16, 0x100, R9 ;  /* 0x00000100100e7824 */ /* 0x000fc600078e0209 */
[----:B------:R-:W-:Y:S02]  /*745b0*/  F2FP.F16.E5M2.UNPACK_B R13, R13 ;  /* 0x0000000dff0d723e */ /* 0x000fe400020004ff */
[----:B------:R-:W-:Y:S01]  /*745c0*/  F2FP.F16.E5M2.UNPACK_B R14, R14 ;  /* 0x0000000eff0e723e */ /* 0x000fe200020004ff */
[----:B------:R-:W-:Y:S04]  /*745d0*/  STL [R1+0x6528], R3 ;  /* 0x0065280301007387 */ /* 0x000fe80000100800 */
[----:B------:R-:W2:Y:S01]  /*745e0*/  LDL.LU.64 R8, [R1+0x1090] ;  /* 0x0010900001087983 */ /* 0x000ea20000300a00 */
[----:B---3--:R-:W-:Y:S02]  /*745f0*/  IMAD R12, R10, 0x100, R15 ;  /* 0x000001000a0c7824 */ /* 0x008fe400078e020f */
[----:B------:R-:W-:Y:S01]  /*74600*/  IMAD R15, R0, 0x100, R17 ;  /* 0x00000100000f7824 */ /* 0x000fe200078e0211 */
[----:B------:R-:W3:Y:S02]  /*74610*/  LDL.LU.64 R10, [R1+0x1098] ;  /* 0x00109800010a7983 */ /* 0x000ee40000300a00 */
[----:B------:R-:W-:-:S02]  /*74620*/  F2FP.F16.E5M2.UNPACK_B R12, R12 ;  /* 0x0000000cff0c723e */ /* 0x000fc400020004ff */
[----:B------:R-:W-:-:S07]  /*74630*/  F2FP.F16.E5M2.UNPACK_B R15, R15 ;  /* 0x0000000fff0f723e */ /* 0x000fce00020004ff */
[C---:B--2---:R-:W-:Y:S08]  /*74640*/  HMMA.16816.F32 R4, R12.reuse, R24, R4 ;  /* 0x000000180c04723c */ /* 0x044ff00000001804 */
[----:B----4-:R-:W-:Y:S01]  /*74650*/  HMMA.16816.F32 R20, R12, R26, R20 ;  /* 0x0000001a0c14723c */ /* 0x010fe20000001814 */
[----:B------:R-:W-:-:S10]  /*74660*/  IMAD.MOV.U32 R0, RZ, RZ, R27 ;  /* 0x000000ffff007224 */ /* 0x000fd400078e001b */
[----:B------:R0:W-:Y:S04]  /*74670*/  STL.64 [R1+0x650], R4 ;  /* 0x0006500401007387 */ /* 0x0001e80000100a00 */
[----:B------:R-:W-:Y:S04]  /*74680*/  STL.64 [R1+0x658], R6 ;  /* 0x0006580601007387 */ /* 0x000fe80000100a00 */
[----:B------:R-:W-:Y:S04]  /*74690*/  STL.64 [R1+0x670], R20 ;  /* 0x0006701401007387 */ /* 0x000fe80000100a00 */
[----:B------:R-:W-:Y:S04]  /*746a0*/  STL.64 [R1+0x678], R22 ;  /* 0x0006781601007387 */ /* 0x000fe80000100a00 */
[----:B------:R-:W2:Y:S01]  /*746b0*/  LDL.LU.64 R24, [R1+0x1070] ;  /* 0x0010700001187983 */ /* 0x000ea20000300a00 */
[----:B0-----:R-:W-:-:S03]  /*746c0*/  IMAD.MOV.U32 R5, RZ, RZ, R26 ;  /* 0x000000ffff057224 */ /* 0x001fc600078e001a */
[----:B------:R-:W4:Y:S01]  /*746d0*/  LDL.LU.64 R26, [R1+0x1078] ;  /* 0x00107800011a7983 */ /* 0x000f220000300a00 */
[----:B---3--:R-:W-:Y:S03]  /*746e0*/  HMMA.16816.F32 R8, R12, R18, R8 ;  /* 0x000000120c08723c */ /* 0x008fe60000001808 */
[----:B----4-:R-:W-:Y:S04]  /*746f0*/  STL.64 [R1+0x6590], R26 ;  /* 0x0065901a01007387 */ /* 0x010fe80000100a00 */
[----:B--2---:R0:W-:Y:S04]  /*74700*/  STL.64 [R1+0x6588], R24 ;  /* 0x0065881801007387 */ /* 0x0041e80000100a00 */
[----:B0-----:R-:W2:Y:S04]  /*74710*/  LDL.LU.64 R24, [R1+0x1080] ;  /* 0x0010800001187983 */ /* 0x001ea80000300a00 */
[----:B------:R-:W2:Y:S04]  /*74720*/  LDL.LU.64 R26, [R1+0x1088] ;  /* 0x00108800011a7983 */ /* 0x000ea80000300a00 */
[----:B------:R-:W3:Y:S04]  /*74730*/  LDL.LU.64 R20, [R1+0x1060] ;  /* 0x0010600001147983 */ /* 0x000ee80000300a00 */
[----:B------:R-:W3:Y:S04]  /*74740*/  LDL.LU.64 R22, [R1+0x1068] ;  /* 0x0010680001167983 */ /* 0x000ee80000300a00 */
[----:B------:R-:W-:Y:S04]  /*74750*/  STL.64 [R1+0x680], R8 ;  /* 0x0006800801007387 */ /* 0x000fe80000100a00 */
[----:B------:R0:W-:Y:S04]  /*74760*/  STL.64 [R1+0x688], R10 ;  /* 0x0006880a01007387 */ /* 0x0001e80000100a00 */
[----:B0-----:R-:W2:Y:S01]  /*74770*/  LDL.LU.64 R10, [R1+0x6598] ;  /* 0x00659800010a7983 */ /* 0x001ea20000300a00 */
[----:B------:R-:W-:-:S02]  /*74780*/  IMAD.MOV.U32 R3, RZ, RZ, R18 ;  /* 0x000000ffff037224 */ /* 0x000fc400078e0012 */
[----:B------:R-:W-:Y:S01]  /*74790*/  IMAD.MOV.U32 R4, RZ, RZ, R19 ;  /* 0x000000ffff047224 */ /* 0x000fe200078e0013 */
[----:B------:R-:W4:Y:S04]  /*747a0*/  LDL.LU.64 R16, [R1+0x1040] ;  /* 0x0010400001107983 */ /* 0x000f280000300a00 */
[----:B------:R-:W4:Y:S01]  /*747b0*/  LDL.LU.64 R18, [R1+0x1048] ;  /* 0x0010480001127983 */ /* 0x000f220000300a00 */
[----:B--2---:R-:W-:-:S15]  /*747c0*/  HMMA.16816.F32 R24, R12, R10, R24 ;  /* 0x0000000a0c18723c */ /* 0x004fde0000001818 */
[----:B------:R-:W-:-:S04]  /*747d0*/  NOP ;  /* 0x0000000000007918 */ /* 0x000fc80000000000 */
[----:B------:R-:W-:Y:S04]  /*747e0*/  STL.64 [R1+0x690], R24 ;  /* 0x0006901801007387 */ /* 0x000fe80000100a00 */
[----:B------:R0:W-:Y:S04]  /*747f0*/  STL.64 [R1+0x698], R26 ;  /* 0x0006981a01007387 */ /* 0x0001e80000100a00 */
[----:B0-----:R-:W2:Y:S04]  /*74800*/  LDL.LU.64 R26, [R1+0x6590] ;  /* 0x00659000011a7983 */ /* 0x001ea80000300a00 */
[----:B------:R-:W2:Y:S01]  /*74810*/  LDL.LU.64 R24, [R1+0x6588] ;  /* 0x0065880001187983 */ /* 0x000ea20000300a00 */
[----:B------:R-:W-:-:S02]  /*74820*/  IMAD.MOV.U32 R6, RZ, RZ, R10 ;  /* 0x000000ffff067224 */ /* 0x000fc400078e000a */
[----:B------:R-:W-:Y:S01]  /*74830*/  IMAD.MOV.U32 R7, RZ, RZ, R11 ;  /* 0x000000ffff077224 */ /* 0x000fe200078e000b */
[----:B------:R-:W3:Y:S04]  /*74840*/  LDL.LU.64 R8, [R1+0x1020] ;  /* 0x0010200001087983 */ /* 0x000ee80000300a00 */
        /* <DEDUP_REMOVED lines=10> */
[----:B------:R-:W2:Y:S01]  /*748f0*/  LDL.LU.64 R24, [R1+0x6578] ;  /* 0x0065780001187983 */ /* 0x000ea20000300a00 */
[----:B---3--:R-:W-:-:S15]  /*74900*/  HMMA.16816.F32 R20, R12, R26, R20 ;  /* 0x0000001a0c14723c */ /* 0x008fde0000001814 */
        /* <DEDUP_REMOVED lines=9> */
[----:B0-----:R-:W3:Y:S04]  /*749a0*/  LDL.LU.64 R4, [R1+0xec0] ;  /* 0x000ec00001047983 */ /* 0x001ee80000300a00 */
[----:B-1----:R-:W3:Y:S04]  /*749b0*/  LDL.LU.64 R6, [R1+0xec8] ;  /* 0x000ec80001067983 */ /* 0x002ee80000300a00 */
        /* <DEDUP_REMOVED lines=8> */
[----:B0-----:R-:W4:Y:S04]  /*74a40*/  LDL.LU.64 R18, [R1+0x6560] ;  /* 0x0065600001127983 */ /* 0x001f280000300a00 */
[----:B------:R-:W3:Y:S01]  /*74a50*/  LDL.LU.64 R16, [R1+0x6558] ;  /* 0x0065580001107983 */ /* 0x000ee20000300a00 */
[----:B--2---:R-:W-:-:S15]  /*74a60*/  HMMA.16816.F32 R24, R12, R20, R24 ;  /* 0x000000140c18723c */ /* 0x004fde0000001818 */
[----:B------:R-:W-:-:S04]  /*74a70*/  NOP ;  /* 0x0000000000007918 */ /* 0x000fc80000000000 */
[----:B------:R-:W-:Y:S04]  /*74a80*/  STL.64 [R1+0x700], R24 ;  /* 0x0007001801007387 */ /* 0x000fe80000100a00 */
[----:B------:R0:W-:Y:S04]  /*74a90*/  STL.64 [R1+0x708], R26 ;  /* 0x0007081a01007387 */ /* 0x0001e80000100a00 */
[----:B0-----:R-:W2:Y:S04]  /*74aa0*/  LDL.LU R26, [R1+0x7b4] ;  /* 0x0007b400011a7983 */ /* 0x001ea80000300800 */
[----:B------:R-:W2:Y:S04]  /*74ab0*/  LDL.LU R27, [R1+0x7b0] ;  /* 0x0007b000011b7983 */ /* 0x000ea80000300800 */
        /* <DEDUP_REMOVED lines=8> */
[----:B0-----:R-:W4:Y:S04]  /*74b40*/  LDL.LU.64 R10, [R1+0x6550] ;  /* 0x00655000010a7983 */ /* 0x001f280000300a00 */
[----:B------:R-:W2:Y:S01]  /*74b50*/  LDL.LU.64 R8, [R1+0x6548] ;  /* 0x0065480001087983 */ /* 0x000ea20000300a00 */
[----:B---3--:R-:W-:-:S15]  /*74b60*/  HMMA.16816.F32 R20, R12, R16, R20 ;  /* 0x000000100c14723c */ /* 0x008fde0000001814 */
[----:B------:R-:W-:-:S04]  /*74b70*/  NOP ;  /* 0x0000000000007918 */ /* 0x000fc80000000000 */
        /* <DEDUP_REMOVED lines=16> */
[----:B------:R0:W-:Y:S04]  /*74c80*/  STL.64 [R1+0x740], R16 ;  /* 0x0007401001007387 */ /* 0x0001e80000100a00 */
[----:B------:R1:W-:Y:S04]  /*74c90*/  STL.64 [R1+0x748], R18 ;  /* 0x0007481201007387 */ /* 0x0003e80000100a00 */
[----:B0-----:R-:W2:Y:S04]  /*74ca0*/  LDL.LU.64 R16, [R1+0xe90] ;  /* 0x000e900001107983 */ /* 0x001ea80000300a00 */
[----:B-1----:R-:W2:Y:S04]  /*74cb0*/  LDL.LU.64 R18, [R1+0xe98] ;  /* 0x000e980001127983 */ /* 0x002ea80000300a00 */
[----:B------:R4:W-:Y:S02]  /*74cc0*/  STL.64 [R1+0x64c0], R10 ;  /* 0x0064c00a01007387 */ /* 0x0009e40000100a00 */
[----:B----4-:R-:W-:-:S02]  /*74cd0*/  IMAD.MOV.U32 R10, RZ, RZ, R6 ;  /* 0x000000ffff0a7224 */ /* 0x010fc400078e0006 */
[----:B------:R-:W-:Y:S01]  /*74ce0*/  IMAD.MOV.U32 R11, RZ, RZ, R7 ;  /* 0x000000ffff0b7224 */ /* 0x000fe200078e0007 */
[----:B------:R-:W4:Y:S04]  /*74cf0*/  LDL.LU R6, [R1+0x6530] ;  /* 0x0065300001067983 */ /* 0x000f280000300800 */
[----:B------:R-:W4:Y:S04]  /*74d00*/  LDL.LU R7, [R1+0x652c] ;  /* 0x00652c0001077983 */ /* 0x000f280000300800 */
[----:B------:R0:W-:Y:S02]  /*74d10*/  STL.64 [R1+0x64b8], R8 ;  /* 0x0064b80801007387 */ /* 0x0001e40000100a00 */
[----:B0-----:R-:W-:-:S02]  /*74d20*/  IMAD.MOV.U32 R8, RZ, RZ, R3 ;  /* 0x000000ffff087224 */ /* 0x001fc400078e0003 */
[----:B---3--:R-:W-:Y:S01]  /*74d30*/  IMAD.MOV.U32 R9, RZ, RZ, R4 ;  /* 0x000000ffff097224 */ /* 0x008fe200078e0004 */
[----:B------:R-:W3:Y:S04]  /*74d40*/  LDL.LU R3, [R1+0x6528] ;  /* 0x0065280001037983 */ /* 0x000ee80000300800 */
[----:B------:R-:W2:Y:S04]  /*74d50*/  LDL.LU R4, [R1+0x6524] ;  /* 0x0065240001047983 */ /* 0x000ea80000300800 */
[----:B------:R0:W-:Y:S02]  /*74d60*/  STL.64 [R1+0x64d8], R10 ;  /* 0x0064d80a01007387 */ /* 0x0001e40000100a00 */
[----:B0-----:R-:W-:-:S02]  /*74d70*/  IMAD.MOV.U32 R10, RZ, RZ, R5 ;  /* 0x000000ffff0a7224 */ /* 0x001fc400078e0005 */
[----:B------:R-:W2:Y:S01]  /*74d80*/  LDL.LU R5, [R1+0x6520] ;  /* 0x0065200001057983 */ /* 0x000ea20000300800 */
[----:B------:R-:W-:-:S03]  /*74d90*/  IMAD.MOV.U32 R11, RZ, RZ, R0 ;  /* 0x000000ffff0b7224 */ /* 0x000fc600078e0000 */
[----:B------:R-:W-:Y:S04]  /*74da0*/  STL.64 [R1+0x64f0], R8 ;  /* 0x0064f00801007387 */ /* 0x000fe80000100a00 */
[----:B------:R4:W-:Y:S02]  /*74db0*/  STL.64 [R1+0x6508], R10 ;  /* 0x0065080a01007387 */ /* 0x0009e40000100a00 */
[----:B----4-:R-:W-:Y:S02]  /*74dc0*/  HMMA.16816.F32 R8, R12, R6, R20 ;  /* 0x000000060c08723c */ /* 0x010fe40000001814 */
[----:B------:R-:W4:Y:S04]  /*74dd0*/  LDL.LU R20, [R1+0x7bc] ;  /* 0x0007bc0001147983 */ /* 0x000f280000300800 */
[----:B------:R-:W4:-:S13]  /*74de0*/  LDL.LU R21, [R1+0x7b8] ;  /* 0x0007b80001157983 */ /* 0x000f1a0000300800 */
[----:B------:R-:W-:Y:S04]  /*74df0*/  STL.64 [R1+0x750], R8 ;  /* 0x0007500801007387 */ /* 0x000fe80000100a00 */
[----:B------:R2:W-:Y:S04]  /*74e00*/  STL.64 [R1+0x758], R10 ;  /* 0x0007580a01007387 */ /* 0x0005e80000100a00 */
[----:B------:R-:W3:Y:S04]  /*74e10*/  LDL.LU R22, [R1+0x7c4] ;  /* 0x0007c40001167983 */ /* 0x000ee80000300800 */
[----:B------:R-:W3:Y:S01]  /*74e20*/  LDL.LU R23, [R1+0x7c0] ;  /* 0x0007c00001177983 */ /* 0x000ee20000300800 */
[----:B--2---:R-:W-:Y:S03]  /*74e30*/  HMMA.16816.F32 R8, R12, R4, R16 ;  /* 0x000000040c08723c */ /* 0x004fe60000001810 */
[----:B------:R-:W2:Y:S04]  /*74e40*/  LDL.LU R19, [R1+0x7cc] ;  /* 0x0007cc0001137983 */ /* 0x000ea80000300800 */
[----:B------:R-:W2:-:S12]  /*74e50*/  LDL.LU R0, [R1+0x7c8] ;  /* 0x0007c80001007983 */ /* 0x000e980000300800 */
[----:B------:R0:W-:Y:S04]  /*74e60*/  STL.64 [R1+0x770], R8 ;  /* 0x0007700801007387 */ /* 0x0001e80000100a00 */
[----:B------:R-:W-:Y:S04]  /*74e70*/  STL.64 [R1+0x778], R10 ;  /* 0x0007780a01007387 */ /* 0x000fe80000100a00 */
[----:B0-----:R-:W2:Y:S04]  /*74e80*/  LDL R8, [R1+0x18] ;  /* 0x0000180001087983 */ /* 0x001ea80000100800 */
[----:B------:R-:W2:Y:S04]  /*74e90*/  LDL R9, [R1+0x1c] ;  /* 0x00001c0001097983 */ /* 0x000ea80000100800 */
[----:B------:R-:W-:Y:S04]  /*74ea0*/  STL.64 [R1+0x6480], R6 ;  /* 0x0064800601007387 */ /* 0x000fe80000100a00 */
[----:B------:R0:W-:Y:S04]  /*74eb0*/  STL.64 [R1+0x6478], R4 ;  /* 0x0064780401007387 */ /* 0x0001e80000100a00 */
[----:B0-----:R-:W3:Y:S04]  /*74ec0*/  LDL.LU.64 R4, [R1+0x940] ;  /* 0x0009400001047983 */ /* 0x001ee80000300a00 */
[----:B------:R-:W3:Y:S04]  /*74ed0*/  LDL.LU.64 R6, [R1+0x948] ;  /* 0x0009480001067983 */ /* 0x000ee80000300a00 */
[----:B------:R-:W2:Y:S01]  /*74ee0*/  LDL.LU.64 R24, [R1+0xe50] ;  /* 0x000e500001187983 */ /* 0x000ea20000300a00 */
[----:B---3--:R-:W-:Y:S01]  /*74ef0*/  HMMA.16816.F32 R4, R12, R2, R4 ;  /* 0x000000020c04723c */ /* 0x008fe20000001804 */
[----:B------:R-:W-:-:S15]  /*74f00*/  IMAD R12, R27, 0x100, R26 ;  /* 0x000001001b0c7824 */ /* 0x000fde00078e021a */
[----:B------:R-:W-:-:S03]  /*74f10*/  NOP ;  /* 0x0000000000007918 */ /* 0x000fc60000000000 */
[----:B------:R-:W-:Y:S04]  /*74f20*/  STL.64 [R1+0x760], R4 ;  /* 0x0007600401007387 */ /* 0x000fe80000100a00 */
[----:B------:R-:W-:Y:S04]  /*74f30*/  STL.64 [R1+0x768], R6 ;  /* 0x0007680601007387 */ /* 0x000fe80000100a00 */
        /* <DEDUP_REMOVED lines=12> */
[----:B------:R-:W3:Y:S01]  /*75000*/  LDL.LU.64 R26, [R1+0xe88] ;  /* 0x000e8800011a7983 */ /* 0x000ee20000300a00 */
[----:B----4-:R-:W-:-:S02]  /*75010*/  IMAD R13, R21, 0x100, R20 ;  /* 0x00000100150d7824 */ /* 0x010fc400078e0214 */
[----:B------:R-:W-:Y:S02]  /*75020*/  IMAD R14, R23, 0x100, R22 ;  /* 0x00000100170e7824 */ /* 0x000fe400078e0216 */
[----:B------:R-:W-:Y:S01]  /*75030*/  IMAD R15, R0, 0x100, R19 ;  /* 0x00000100000f7824 */ /* 0x000fe200078e0213 */
[----:B------:R-:W-:Y:S01]  /*75040*/  F2FP.F16.E5M2.UNPACK_B R12, R12 ;  /* 0x0000000cff0c723e */ /* 0x000fe200020004ff */
[----:B---3--:R-:W-:Y:S04]  /*75050*/  STL.64 [R1+0x6518], R26 ;  /* 0x0065181a01007387 */ /* 0x008fe80000100a00 */
[----:B--2---:R0:W-:Y:S04]  /*75060*/  STL.64 [R1+0x6510], R24 ;  /* 0x0065101801007387 */ /* 0x0041e80000100a00 */
[----:B0-----:R-:W2:Y:S04]  /*75070*/  LDL.LU.64 R24, [R1+0x920] ;  /* 0x0009200001187983 */ /* 0x001ea80000300a00 */
[----:B------:R-:W2:Y:S01]  /*75080*/  LDL.LU.64 R26, [R1+0x928] ;  /* 0x00092800011a7983 */ /* 0x000ea20000300a00 */
[----:B------:R-:W-:-:S02]  /*75090*/  F2FP.F16.E5M2.UNPACK_B R13, R13 ;  /* 0x0000000dff0d723e */ /* 0x000fc400020004ff */
[----:B------:R-:W-:Y:S02]  /*750a0*/  F2FP.F16.E5M2.UNPACK_B R14, R14 ;  /* 0x0000000eff0e723e */ /* 0x000fe400020004ff */
[----:B------:R-:W-:Y:S01]  /*750b0*/  F2FP.F16.E5M2.UNPACK_B R15, R15 ;  /* 0x0000000fff0f723e */ /* 0x000fe200020004ff */
[----:B------:R-:W3:Y:S04]  /*750c0*/  LDL.LU.64 R4, [R1+0xe20] ;  /* 0x000e200001047983 */ /* 0x000ee80000300a00 */
[----:B------:R-:W3:Y:S04]  /*750d0*/  LDL.LU.64 R6, [R1+0xe28] ;  /* 0x000e280001067983 */ /* 0x000ee80000300a00 */
[----:B------:R-:W4:Y:S04]  /*750e0*/  LDL.LU.64 R20, [R1+0xe10] ;  /* 0x000e100001147983 */ /* 0x000f280000300a00 */
[----:B------:R-:W4:Y:S04]  /*750f0*/  LDL.LU.64 R22, [R1+0xe18] ;  /* 0x000e180001167983 */ /* 0x000f280000300a00 */
[----:B------:R-:W3:Y:S04]  /*75100*/  LDL.LU.64 R16, [R1+0xdf0] ;  /* 0x000df00001107983 */ /* 0x000ee80000300a00 */
[----:B------:R-:W3:Y:S01]  /*75110*/  LDL.LU.64 R18, [R1+0xdf8] ;  /* 0x000df80001127983 */ /* 0x000ee20000300a00 */
[----:B--2---:R-:W-:Y:S03]  /*75120*/  HMMA.16816.F32 R8, R12, R8, R24 ;  /* 0x000000080c08723c */ /* 0x004fe60000001818 */
[----:B------:R-:W2:Y:S04]  /*75130*/  LDL.LU.64 R26, [R1+0x6518] ;  /* 0x00651800011a7983 */ /* 0x000ea80000300a00 */
[----:B------:R-:W2:-:S12]  /*75140*/  LDL.LU.64 R24, [R1+0x6510] ;  /* 0x0065100001187983 */ /* 0x000e980000300a00 */
[----:B------:R-:W-:Y:S04]  /*75150*/  STL.64 [R1+0x7b0], R8 ;  /* 0x0007b00801007387 */ /* 0x000fe80000100a00 */
[----:B------:R0:W-:Y:S04]  /*75160*/  STL.64 [R1+0x7b8], R10 ;  /* 0x0007b80a01007387 */ /* 0x0001e80000100a00 */
[----:B0-----:R-:W2:Y:S02]  /*75170*/  LDL.LU.64 R10, [R1+0x6508] ;  /* 0x00650800010a7983 */ /* 0x001ea40000300a00 */
[----:B--2---:R-:W-:Y:S02]  /*75180*/  HMMA.16816.F32 R8, R12, R10, R24 ;  /* 0x0000000a0c08723c */ /* 0x004fe40000001818 */
[----:B------:R-:W2:Y:S04]  /*75190*/  LDL.LU.64 R26, [R1+0x6500] ;  /* 0x00650000011a7983 */ /* 0x000ea80000300a00 */
[----:B------:R-:W2:-:S13]  /*751a0*/  LDL.LU.64 R24, [R1+0x64f8] ;  /* 0x0064f80001187983 */ /* 0x000e9a0000300a00 */
[----:B------:R0:W-:Y:S04]  /*751b0*/  STL.64 [R1+0x7c0], R8 ;  /* 0x0007c00801007387 */ /* 0x0001e80000100a00 */
[----:B------:R2:W-:Y:S04]  /*751c0*/  STL.64 [R1+0x7c8], R10 ;  /* 0x0007c80a01007387 */ /* 0x0005e80000100a00 */
[----:B0-----:R-:W2:Y:S02]  /*751d0*/  LDL.LU.64 R8, [R1+0x64f0] ;  /* 0x0064f00001087983 */ /* 0x001ea40000300a00 */
[----:B--2---:R-:W-:Y:S02]  /*751e0*/  HMMA.16816.F32 R8, R12, R8, R24 ;  /* 0x000000080c08723c */ /* 0x004fe40000001818 */
[----:B------:R-:W2:Y:S04]  /*751f0*/  LDL.LU.64 R26, [R1+0x64e8] ;  /* 0x0064e800011a7983 */ /* 0x000ea80000300a00 */
[----:B------:R-:W2:-:S13]  /*75200*/  LDL.LU.64 R24, [R1+0x64e0] ;  /* 0x0064e00001187983 */ /* 0x000e9a0000300a00 */
[----:B------:R-:W-:Y:S04]  /*75210*/  STL.64 [R1+0x7d0], R8 ;  /* 0x0007d00801007387 */ /* 0x000fe80000100a00 */
[----:B------:R0:W-:Y:S04]  /*75220*/  STL.64 [R1+0x7d8], R10 ;  /* 0x0007d80a01007387 */ /* 0x0001e80000100a00 */
[----:B0-----:R-:W2:Y:S02]  /*75230*/  LDL.LU.64 R10, [R1+0x64d8] ;  /* 0x0064d800010a7983 */ /* 0x001ea40000300a00 */
[----:B--2---:R-:W-:Y:S02]  /*75240*/  HMMA.16816.F32 R8, R12, R10, R24 ;  /* 0x0000000a0c08723c */ /* 0x004fe40000001818 */
[----:B------:R-:W2:Y:S04]  /*75250*/  LDL.LU.64 R26, [R1+0x64d0] ;  /* 0x0064d000011a7983 */ /* 0x000ea80000300a00 */
[----:B------:R-:W2:-:S13]  /*75260*/  LDL.LU.64 R24, [R1+0x64c8] ;  /* 0x0064c80001187983 */ /* 0x000e9a0000300a00 */
        /* <DEDUP_REMOVED lines=12> */
[----:B------:R0:W-:Y:S04]  /*75330*/  STL.64 [R1+0x810], R4 ;  /* 0x0008100401007387 */ /* 0x0001e80000100a00 */
[----:B------:R1:W-:Y:S04]  /*75340*/  STL.64 [R1+0x818], R6 ;  /* 0x0008180601007387 */ /* 0x0003e80000100a00 */
[----:B0-----:R-:W2:Y:S04]  /*75350*/  LDL.LU.64 R4, [R1+0xde0] ;  /* 0x000de00001047983 */ /* 0x001ea80000300a00 */
[----:B-1----:R-:W2:Y:S04]  /*75360*/  LDL.LU.64 R6, [R1+0xde8] ;  /* 0x000de80001067983 */ /* 0x002ea80000300a00 */
[----:B------:R-:W3:Y:S04]  /*75370*/  LDL.LU R0, [R1+0x18e8] ;  /* 0x0018e80001007983 */ /* 0x000ee80000300800 */
[----:B------:R-:W-:Y:S04]  /*75380*/  STL.64 [R1+0x820], R20 ;  /* 0x0008201401007387 */ /* 0x000fe80000100a00 */
[----:B------:R0:W-:Y:S04]  /*75390*/  STL.64 [R1+0x828], R22 ;  /* 0x0008281601007387 */ /* 0x0001e80000100a00 */
[----:B0-----:R-:W4:Y:S04]  /*753a0*/  LDL.LU.64 R22, [R1+0x64a0] ;  /* 0x0064a00001167983 */ /* 0x001f280000300a00 */
[----:B------:R-:W2:Y:S04]  /*753b0*/  LDL.LU.64 R20, [R1+0x6498] ;  /* 0x0064980001147983 */ /* 0x000ea80000300a00 */
[----:B------:R-:W-:Y:S04]  /*753c0*/  STL.64 [R1+0x6420], R26 ;  /* 0x0064201a01007387 */ /* 0x000fe80000100a00 */
[----:B------:R0:W-:Y:S04]  /*753d0*/  STL.64 [R1+0x6418], R24 ;  /* 0x0064181801007387 */ /* 0x0001e80000100a00 */
[----:B0-----:R-:W4:Y:S04]  /*753e0*/  LDL.LU.64 R24, [R1+0xe00] ;  /* 0x000e000001187983 */ /* 0x001f280000300a00 */
[----:B------:R-:W4:Y:S01]  /*753f0*/  LDL.LU.64 R26, [R1+0xe08] ;  /* 0x000e0800011a7983 */ /* 0x000f220000300a00 */
[C---:B--2---:R-:W-:Y:S08]  /*75400*/  HMMA.16816.F32 R16, R12.reuse, R20, R16 ;  /* 0x000000140c10723c */ /* 0x044ff00000001810 */
[----:B----4-:R-:W-:-:S15]  /*75410*/  HMMA.16816.F32 R24, R12, R22, R24 ;  /* 0x000000160c18723c */ /* 0x010fde0000001818 */
[----:B------:R-:W-:-:S04]  /*75420*/  NOP ;  /* 0x0000000000007918 */ /* 0x000fc80000000000 */
[----:B------:R0:W-:Y:S04]  /*75430*/  STL.64 [R1+0x830], R24 ;  /* 0x0008301801007387 */ /* 0x0001e80000100a00 */
[----:B------:R-:W-:Y:S04]  /*75440*/  STL.64 [R1+0x838], R26 ;  /* 0x0008381a01007387 */ /* 0x000fe80000100a00 */
[----:B0-----:R-:W2:Y:S04]  /*75450*/  LDL.64 R24, [R1+0x18] ;  /* 0x0000180001187983 */ /* 0x001ea80000100a00 */
[----:B------:R-:W-:Y:S04]  /*75460*/  STL.64 [R1+0x850], R16 ;  /* 0x0008501001007387 */ /* 0x000fe80000100a00 */
[----:B------:R0:W-:Y:S04]  /*75470*/  STL.64 [R1+0x858], R18 ;  /* 0x0008581201007387 */ /* 0x0001e80000100a00 */
[----:B0-----:R-:W4:Y:S04]  /*75480*/  LDL.LU.64 R18, [R1+0x6490] ;  /* 0x0064900001127983 */ /* 0x001f280000300a00 */
[----:B------:R-:W2:Y:S04]  /*75490*/  LDL.LU.64 R16, [R1+0x6488] ;  /* 0x0064880001107983 */ /* 0x000ea80000300a00 */
[----:B------:R0:W-:Y:S04]  /*754a0*/  STL.64 [R1+0x6400], R22 ;  /* 0x0064001601007387 */ /* 0x0001e80000100a00 */
[----:B0-----:R-:W2:Y:S04]  /*754b0*/  LDL.LU R22, [R1+0x18e0] ;  /* 0x0018e00001167983 */ /* 0x001ea80000300800 */
[----:B------:R-:W2:Y:S04]  /*754c0*/  LDL.LU R23, [R1+0x18ec] ;  /* 0x0018ec0001177983 */ /* 0x000ea80000300800 */
[----:B------:R0:W-:Y:S04]  /*754d0*/  STL.64 [R1+0x63f8], R20 ;  /* 0x0063f81401007387 */ /* 0x0001e80000100a00 */
[----:B0-----:R-:W3:Y:S04]  /*754e0*/  LDL.LU R20, [R1+0x18d8] ;  /* 0x0018d80001147983 */ /* 0x001ee80000300800 */
[----:B------:R-:W3:Y:S04]  /*754f0*/  LDL.LU R21, [R1+0x18e4] ;  /* 0x0018e40001157983 */ /* 0x000ee80000300800 */
[----:B--2---:R-:W-:Y:S04]  /*75500*/  STL.64 [R1+0x6450], R22 ;  /* 0x0064501601007387 */ /* 0x004fe80000100a00 */
[----:B---3--:R0:W-:Y:S04]  /*75510*/  STL.64 [R1+0x6448], R20 ;  /* 0x0064481401007387 */ /* 0x0081e80000100a00 */
[----:B0-----:R-:W2:Y:S04]  /*75520*/  LDL.LU.64 R20, [R1+0xdd0] ;  /* 0x000dd00001147983 */ /* 0x001ea80000300a00 */
[----:B------:R-:W2:Y:S01]  /*75530*/  LDL.LU.64 R22, [R1+0xdd8] ;  /* 0x000dd80001167983 */ /* 0x000ea20000300a00 */
[----:B----4-:R-:W-:-:S15]  /*75540*/  HMMA.16816.F32 R4, R12, R18, R4 ;  /* 0x000000120c04723c */ /* 0x010fde0000001804 */
[----:B------:R-:W-:-:S04]  /*75550*/  NOP ;  /* 0x0000000000007918 */ /* 0x000fc80000000000 */
[----:B------:R0:W-:Y:S04]  /*75560*/  STL.64 [R1+0x860], R4 ;  /* 0x0008600401007387 */ /* 0x0001e80000100a00 */
[----:B------:R1:W-:Y:S04]  /*75570*/  STL.64 [R1+0x868], R6 ;  /* 0x0008680601007387 */ /* 0x0003e80000100a00 */
[----:B0-----:R-:W3:Y:S04]  /*75580*/  LDL.LU.64 R4, [R1+0x880] ;  /* 0x0008800001047983 */ /* 0x001ee80000300a00 */
[----:B-1----:R-:W3:Y:S01]  /*75590*/  LDL.LU.64 R6, [R1+0x888] ;  /* 0x0008880001067983 */ /* 0x002ee20000300a00 */
[----:B--2---:R-:W-:-:S15]  /*755a0*/  HMMA.16816.F32 R20, R12, R16, R20 ;  /* 0x000000100c14723c */ /* 0x004fde0000001814 */
[----:B------:R-:W-:-:S04]  /*755b0*/  NOP ;  /* 0x0000000000007918 */ /* 0x000fc80000000000 */
[----:B------:R0:W-:Y:S04]  /*755c0*/  STL.64 [R1+0x870], R20 ;  /* 0x0008701401007387 */ /* 0x0001e80000100a00 */
[----:B------:R1:W-:Y:S04]  /*755d0*/  STL.64 [R1+0x878], R22 ;  /* 0x0008781601007387 */ /* 0x0003e80000100a00 */
[----:B0-----:R-:W2:Y:S04]  /*755e0*/  LDL.LU.64 R20, [R1+0x8b0] ;  /* 0x0008b00001147983 */ /* 0x001ea80000300a00 */
[----:B-1----:R-:W4:Y:S01]  /*755f0*/  LDL.LU.64 R22, [R1+0x8b8] ;  /* 0x0008b80001167983 */ /* 0x002f220000300a00 */
[C---:B---3--:R-:W-:Y:S03]  /*75600*/  HMMA.16816.F32 R4, R12.reuse, R10, R4 ;  /* 0x0000000a0c04723c */ /* 0x048fe60000001804 */
[----:B----4-:R-:W-:Y:S04]  /*75610*/  STL.64 [R1+0x6460], R22 ;  /* 0x0064601601007387 */ /* 0x010fe80000100a00 */
[----:B--2---:R0:W-:Y:S04]  /*75620*/  STL.64 [R1+0x6458], R20 ;  /* 0x0064581401007387 */ /* 0x0041e80000100a00 */
[----:B0-----:R-:W2:Y:S04]  /*75630*/  LDL.LU.64 R20, [R1+0x8c0] ;  /* 0x0008c00001147983 */ /* 0x001ea80000300a00 */
[----:B------:R-:W3:Y:S04]  /*75640*/  LDL.LU.64 R22, [R1+0x8c8] ;  /* 0x0008c80001167983 */ /* 0x000ee80000300a00 */
[----:B---3--:R-:W-:Y:S04]  /*75650*/  STL.64 [R1+0x6470], R22 ;  /* 0x0064701601007387 */ /* 0x008fe80000100a00 */
[----:B--2---:R0:W-:Y:S04]  /*75660*/  STL.64 [R1+0x6468], R20 ;  /* 0x0064681401007387 */ /* 0x0041e80000100a00 */
[----:B0-----:R-:W2:Y:S04]  /*75670*/  LDL.LU.64 R20, [R1+0x8a0] ;  /* 0x0008a00001147983 */ /* 0x001ea80000300a00 */
[----:B------:R-:W2:Y:S04]  /*75680*/  LDL.LU.64 R22, [R1+0x8a8] ;  /* 0x0008a80001167983 */ /* 0x000ea80000300a00 */
[----:B------:R-:W-:Y:S04]  /*75690*/  STL [R1+0x63e0], R17 ;  /* 0x0063e01101007387 */ /* 0x000fe80000100800 */
[----:B------:R-:W-:Y:S04]  /*756a0*/  STL.64 [R1+0x6430], R18 ;  /* 0x0064301201007387 */ /* 0x000fe80000100a00 */
[----:B------:R0:W-:Y:S04]  /*756b0*/  STL [R1+0x6428], R16 ;  /* 0x0064281001007387 */ /* 0x0001e80000100800 */
[----:B0-----:R-:W3:Y:S04]  /*756c0*/  LDL.LU.64 R16, [R1+0x890] ;  /* 0x0008900001107983 */ /* 0x001ee80000300a00 */
[----:B------:R-:W3:Y:S04]  /*756d0*/  LDL.LU.64 R18, [R1+0x898] ;  /* 0x0008980001127983 */ /* 0x000ee80000300a00 */
[----:B------:R-:W-:Y:S04]  /*756e0*/  STL.64 [R1+0x880], R4 ;  /* 0x0008800401007387 */ /* 0x000fe80000100a00 */
[----:B------:R0:W-:Y:S04]  /*756f0*/  STL.64 [R1+0x888], R6 ;  /* 0x0008880601007387 */ /* 0x0001e80000100a00 */
[----:B0-----:R-:W2:Y:S04]  /*75700*/  LDL.LU.64 R6, [R1+0x6480] ;  /* 0x0064800001067983 */ /* 0x001ea80000300a00 */
[----:B------:R-:W4:Y:S04]  /*75710*/  LDL.LU.64 R4, [R1+0x6478] ;  /* 0x0064780001047983 */ /* 0x000f280000300a00 */
[----:B------:R-:W4:Y:S04]  /*75720*/  LDL.64 R26, [R1+0x10] ;  /* 0x00001000011a7983 */ /* 0x000f280000100a00 */
[----:B------:R0:W-:Y:S04]  /*75730*/  STL [R1+0x63d4], R10 ;  /* 0x0063d40a01007387 */ /* 0x0001e80000100800 */
[----:B0-----:R-:W4:Y:S04]  /*75740*/  LDL.LU R10, [R1+0x18dc] ;  /* 0x0018dc00010a7983 */ /* 0x001f280000300800 */
[----:B------:R0:W-:Y:S04]  /*75750*/  STL [R1+0x63d0], R11 ;  /* 0x0063d00b01007387 */ /* 0x0001e80000100800 */
[----:B0-----:R-:W4:Y:S01]  /*75760*/  LDL.LU R11, [R1+0x18d0] ;  /* 0x0018d000010b7983 */ /* 0x001f220000300800 */
[C---:B---3--:R-:W-:Y:S08]  /*75770*/  HMMA.16816.F32 R16, R12.reuse, R8, R16 ;  /* 0x000000080c10723c */ /* 0x048ff00000001810 */
[C---:B--2---:R-:W-:Y:S11]  /*75780*/  HMMA.16816.F32 R20, R12.reuse, R6, R20 ;  /* 0x000000060c14723c */ /* 0x044ff60000001814 */
[----:B------:R0:W-:Y:S04]  /*75790*/  STL.64 [R1+0x890], R16 ;  /* 0x0008901001007387 */ /* 0x0001e80000100a00 */
[----:B------:R1:W-:Y:S04]  /*757a0*/  STL.64 [R1+0x898], R18 ;  /* 0x0008981201007387 */ /* 0x0003e80000100a00 */
[----:B0-----:R-:W2:Y:S04]  /*757b0*/  LDL.LU.64 R16, [R1+0x8d0] ;  /* 0x0008d00001107983 */ /* 0x001ea80000300a00 */
[----:B-1----:R-:W2:Y:S04]  /*757c0*/  LDL.LU.64 R18, [R1+0x8d8] ;  /* 0x0008d80001127983 */ /* 0x002ea80000300a00 */
[----:B------:R0:W-:Y:S04]  /*757d0*/  STL [R1+0x63dc], R8 ;  /* 0x0063dc0801007387 */ /* 0x0001e80000100800 */
[----:B0-----:R-:W3:Y:S04]  /*757e0*/  LDL.LU R8, [R1+0x18d4] ;  /* 0x0018d40001087983 */ /* 0x001ee80000300800 */
[----:B------:R-:W-:Y:S04]  /*757f0*/  STL [R1+0x63d8], R9 ;  /* 0x0063d80901007387 */ /* 0x000fe80000100800 */
[----:B------:R-:W-:Y:S04]  /*75800*/  STL.64 [R1+0x8a0], R20 ;  /* 0x0008a01401007387 */ /* 0x000fe80000100a00 */
[----:B------:R0:W-:Y:S04]  /*75810*/  STL.64 [R1+0x8a8], R22 ;  /* 0x0008a81601007387 */ /* 0x0001e80000100a00 */
[----:B0-----:R-:W4:Y:S04]  /*75820*/  LDL.LU.64 R22, [R1+0x6470] ;  /* 0x0064700001167983 */ /* 0x001f280000300a00 */
[----:B------:R-:W4:Y:S02]  /*75830*/  LDL.LU.64 R20, [R1+0x6468] ;  /* 0x0064680001147983 */ /* 0x000f240000300a00 */
[----:B----4-:R-:W-:-:S15]  /*75840*/  HMMA.16816.F32 R20, R12, R4, R20 ;  /* 0x000000040c14723c */ /* 0x010fde0000001814 */
[----:B------:R-:W-:-:S04]  /*75850*/  NOP ;  /* 0x0000000000007918 */ /* 0x000fc80000000000 */
[----:B------:R-:W-:Y:S04]  /*75860*/  STL.64 [R1+0x8c0], R20 ;  /* 0x0008c01401007387 */ /* 0x000fe80000100a00 */
[----:B------:R0:W-:Y:S04]  /*75870*/  STL.64 [R1+0x8c8], R22 ;  /* 0x0008c81601007387 */ /* 0x0001e80000100a00 */
[----:B0-----:R-:W4:Y:S04]  /*75880*/  LDL.LU.64 R22, [R1+0x6460] ;  /* 0x0064600001167983 */ /* 0x001f280000300a00 */
[----:B------:R-:W4:Y:S04]  /*75890*/  LDL.LU.64 R20, [R1+0x6458] ;  /* 0x0064580001147983 */ /* 0x000f280000300a00 */
[----:B------:R-:W-:Y:S04]  /*758a0*/  STL [R1+0x63ac], R4 ;  /* 0x0063ac0401007387 */ /* 0x000fe80000100800 */
[----:B------:R-:W-:Y:S01]  /*758b0*/  STL [R1+0x63a8], R5 ;  /* 0x0063a80501007387 */ /* 0x000fe20000100800 */
[----:B----4-:R-:W-:Y:S03]  /*758c0*/  HMMA.16816.F32 R12, R12, R2, R20 ;  /* 0x000000020c0c723c */ /* 0x010fe60000001814 */
[----:B------:R-:W4:Y:S04]  /*758d0*/  LDL.LU.64 R22, [R1+0x6450] ;  /* 0x0064500001167983 */ /* 0x000f280000300a00 */
[----:B------:R-:W2:-:S12]  /*758e0*/  LDL.LU.64 R20, [R1+0x6448] ;  /* 0x0064480001147983 */ /* 0x000e980000300a00 */
[----:B------:R3:W-:Y:S04]  /*758f0*/  STL.64 [R1+0x8b0], R12 ;  /* 0x0008b00c01007387 */ /* 0x0007e80000100a00 */
[----:B------:R4:W-:Y:S01]  /*75900*/  STL.64 [R1+0x8b8], R14 ;  /* 0x0008b80e01007387 */ /* 0x0009e20000100a00 */
[----:B---3--:R-:W-:-:S03]  /*75910*/  IMAD R12, R11, 0x100, R8 ;  /* 0x000001000b0c7824 */ /* 0x008fc600078e0208 */
[----:B------:R-:W3:Y:S02]  /*75920*/  LDL.LU.64 R8, [R1+0x8e0] ;  /* 0x0008e00001087983 */ /* 0x000ee40000300a00 */
[----:B------:R-:W-:Y:S01]  /*75930*/  F2FP.F16.E5M2.UNPACK_B R12, R12 ;  /* 0x0000000cff0c723e */ /* 0x000fe200020004ff */
[----:B----4-:R-:W-:Y:S02]  /*75940*/  IMAD R15, R0, 0x100, R23 ;  /* 0x00000100000f7824 */ /* 0x010fe400078e0217 */
[----:B--2---:R-:W-:Y:S02]  /*75950*/  IMAD R13, R20, 0x100, R10 ;  /* 0x00000100140d7824 */ /* 0x004fe400078e020a */
[----:B------:R-:W-:Y:S01]  /*75960*/  IMAD R14, R22, 0x100, R21 ;  /* 0x00000100160e7824 */ /* 0x000fe200078e0215 */
[----:B------:R-:W3:Y:S01]  /*75970*/  LDL.LU.64 R10, [R1+0x8e8] ;  /* 0x0008e800010a7983 */ /* 0x000ee20000300a00 */
[----:B------:R-:W-:Y:S02]  /*75980*/  F2FP.F16.E5M2.UNPACK_B R15, R15 ;  /* 0x0000000fff0f723e */ /* 0x000fe400020004ff */
[----:B------:R-:W-:-:S02]  /*75990*/  F2FP.F16.E5M2.UNPACK_B R13, R13 ;  /* 0x0000000dff0d723e */ /* 0x000fc400020004ff */
[----:B------:R-:W-:-:S07]  /*759a0*/  F2FP.F16.E5M2.UNPACK_B R14, R14 ;  /* 0x0000000eff0e723e */ /* 0x000fce00020004ff */
[----:B------:R-:W-:-:S15]  /*759b0*/  HMMA.16816.F32 R16, R12, R24, R16 ;  /* 0x000000180c10723c */ /* 0x000fde0000001810 */
[----:B------:R-:W-:-:S04]  /*759c0*/  NOP ;  /* 0x0000000000007918 */ /* 0x000fc80000000000 */
[----:B------:R0:W-:Y:S04]  /*759d0*/  STL.64 [R1+0x8d0], R16 ;  /* 0x0008d01001007387 */ /* 0x0001e80000100a00 */
[----:B------:R1:W-:Y:S04]  /*759e0*/  STL.64 [R1+0x8d8], R18 ;  /* 0x0008d81201007387 */ /* 0x0003e80000100a00 */
[----:B0-----:R-:W2:Y:S04]  /*759f0*/  LDL.LU.64 R16, [R1+0x900] ;  /* 0x0009000001107983 */ /* 0x001ea80000300a00 */
[----:B-1----:R-:W4:Y:S01]  /*75a00*/  LDL.LU.64 R18, [R1+0x908] ;  /* 0x0009080001127983 */ /* 0x002f220000300a00 */
[----:B------:R-:W-:-:S02]  /*75a10*/  IMAD.MOV.U32 R4, RZ, RZ, R24 ;  /* 0x000000ffff047224 */ /* 0x000fc400078e0018 */
[----:B------:R-:W-:Y:S02]  /*75a20*/  IMAD.MOV.U32 R5, RZ, RZ, R25 ;  /* 0x000000ffff057224 */ /* 0x000fe400078e0019 */
[----:B------:R-:W-:Y:S01]  /*75a30*/  IMAD.MOV.U32 R0, RZ, RZ, R27 ;  /* 0x000000ffff007224 */ /* 0x000fe200078e001b */
[C---:B---3--:R-:W-:Y:S01]  /*75a40*/  HMMA.16816.F32 R20, R12.reuse, R26, R8 ;  /* 0x0000001a0c14723c */ /* 0x048fe20000001808 */
[----:B------:R-:W-:Y:S01]  /*75a50*/  IMAD.MOV.U32 R11, RZ, RZ, R26 ;  /* 0x000000ffff0b7224 */ /* 0x000fe200078e001a */
[----:B----4-:R-:W-:Y:S04]  /*75a60*/  STL.64 [R1+0x6440], R18 ;  /* 0x0064401201007387 */ /* 0x010fe80000100a00 */
[----:B--2---:R0:W-:Y:S04]  /*75a70*/  STL.64 [R1+0x6438], R16 ;  /* 0x0064381001007387 */ /* 0x0041e80000100a00 */
[----:B0-----:R-:W2:Y:S04]  /*75a80*/  LDL.LU.64 R16, [R1+0x8f0] ;  /* 0x0008f00001107983 */ /* 0x001ea80000300a00 */
[----:B------:R-:W2:Y:S04]  /*75a90*/  LDL.LU.64 R18, [R1+0x8f8] ;  /* 0x0008f80001127983 */ /* 0x000ea80000300a00 */
[----:B------:R0:W-:Y:S04]  /*75aa0*/  STL.64 [R1+0x63b8], R6 ;  /* 0x0063b80601007387 */ /* 0x0001e80000100a00 */
[----:B0-----:R-:W3:Y:S04]  /*75ab0*/  LDL.64 R6, [R1] ;  /* 0x0000000001067983 */ /* 0x001ee80000100a00 */
[----:B------:R0:W-:Y:S04]  /*75ac0*/  STL.64 [R1+0x63b0], R4 ;  /* 0x0063b00401007387 */ /* 0x0001e80000100a00 */
[----:B0-----:R-:W2:Y:S04]  /*75ad0*/  LDL.64 R4, [R1+0x8] ;  /* 0x0000080001047983 */ /* 0x001ea80000100a00 */
[----:B------:R0:W-:Y:S04]  /*75ae0*/  STL.64 [R1+0x8e0], R20 ;  /* 0x0008e01401007387 */ /* 0x0001e80000100a00 */
[----:B------:R1:W-:Y:S04]  /*75af0*/  STL.64 [R1+0x8e8], R22 ;  /* 0x0008e81601007387 */ /* 0x0003e80000100a00 */
[----:B------:R-:W4:Y:S04]  /*75b00*/  LDL.LU.64 R24, [R1+0x910] ;  /* 0x0009100001187983 */ /* 0x000f280000300a00 */
[----:B------:R-:W4:Y:S04]  /*75b10*/  LDL.LU.64 R26, [R1+0x918] ;  /* 0x00091800011a7983 */ /* 0x000f280000300a00 */
[----:B0-----:R-:W3:Y:S04]  /*75b20*/  LDL.LU.64 R20, [R1+0xdb0] ;  /* 0x000db00001147983 */ /* 0x001ee80000300a00 */
[----:B-1----:R-:W3:Y:S01]  /*75b30*/  LDL.LU.64 R22, [R1+0xdb8] ;  /* 0x000db80001167983 */ /* 0x002ee20000300a00 */
[C---:B--2---:R-:W-:Y:S03]  /*75b40*/  HMMA.16816.F32 R16, R12.reuse, R4, R16 ;  /* 0x000000040c10723c */ /* 0x044fe60000001810 */
[----:B---3--:R-:W-:Y:S04]  /*75b50*/  STL.64 [R1+0x6410], R22 ;  /* 0x0064101601007387 */ /* 0x008fe80000100a00 */
[----:B------:R0:W-:Y:S04]  /*75b60*/  STL.64 [R1+0x6408], R20 ;  /* 0x0064081401007387 */ /* 0x0001e80000100a00 */
[----:B0-----:R-:W2:Y:S04]  /*75b70*/  LDL.LU.64 R20, [R1+0xdc0] ;  /* 0x000dc00001147983 */ /* 0x001ea80000300a00 */
[----:B------:R-:W2:Y:S04]  /*75b80*/  LDL.LU.64 R22, [R1+0xdc8] ;  /* 0x000dc80001167983 */ /* 0x000ea80000300a00 */
        /* <DEDUP_REMOVED lines=8> */
[----:B0-----:R-:W3:Y:S04]  /*75c10*/  LDL.LU.64 R18, [R1+0x6430] ;  /* 0x0064300001127983 */ /* 0x001ee80000300a00 */
[----:B------:R-:W2:Y:S01]  /*75c20*/  LDL.LU R16, [R1+0x6428] ;  /* 0x0064280001107983 */ /* 0x000ea20000300800 */
[----:B----4-:R-:W-:Y:S01]  /*75c30*/  HMMA.16816.F32 R24, R12, R28, R24 ;  /* 0x0000001c0c18723c */ /* 0x010fe20000001818 */
[----:B------:R-:W-:-:S02]  /*75c40*/  IMAD.MOV.U32 R17, RZ, RZ, R6 ;  /* 0x000000ffff117224 */ /* 0x000fc400078e0006 */
[----:B------:R-:W-:Y:S02]  /*75c50*/  IMAD.MOV.U32 R9, RZ, RZ, R4 ;  /* 0x000000ffff097224 */ /* 0x000fe400078e0004 */
[----:B------:R-:W-:Y:S02]  /*75c60*/  IMAD.MOV.U32 R10, RZ, RZ, R5 ;  /* 0x000000ffff0a7224 */ /* 0x000fe400078e0005 */
[----:B------:R-:W-:Y:S01]  /*75c70*/  IMAD.MOV.U32 R8, RZ, RZ, R7 ;  /* 0x000000ffff087224 */ /* 0x000fe200078e0007 */
[----:B---3--:R-:W-:Y:S04]  /*75c80*/  STL.64 [R1+0x63f0], R18 ;  /* 0x0063f01201007387 */ /* 0x008fe80000100a00 */
[----:B--2---:R0:W-:Y:S04]  /*75c90*/  STL.64 [R1+0x63e8], R16 ;  /* 0x0063e81001007387 */ /* 0x0041e80000100a00 */
[----:B0-----:R-:W2:Y:S04]  /*75ca0*/  LDL.LU.64 R16, [R1+0xda0] ;  /* 0x000da00001107983 */ /* 0x001ea80000300a00 */
[----:B------:R-:W2:Y:S04]  /*75cb0*/  LDL.LU.64 R18, [R1+0xda8] ;  /* 0x000da80001127983 */ /* 0x000ea80000300a00 */
[----:B------:R-:W3:Y:S04]  /*75cc0*/  LDL.LU.64 R4, [R1+0x970] ;  /* 0x0009700001047983 */ /* 0x000ee80000300a00 */
[----:B------:R-:W3:Y:S04]  /*75cd0*/  LDL.LU.64 R6, [R1+0x978] ;  /* 0x0009780001067983 */ /* 0x000ee80000300a00 */
        /* <DEDUP_REMOVED lines=15> */
[----:B------:R-:W4:Y:S04]  /*75dd0*/  LDL.LU.64 R20, [R1+0x63f8] ;  /* 0x0063f80001147983 */ /* 0x000f280000300a00 */
[----:B------:R-:W-:Y:S04]  /*75de0*/  STL.64 [R1+0x6338], R26 ;  /* 0x0063381a01007387 */ /* 0x000fe80000100a00 */
[----:B------:R0:W-:Y:S04]  /*75df0*/  STL.64 [R1+0x6330], R24 ;  /* 0x0063301801007387 */ /* 0x0001e80000100a00 */
[----:B0-----:R-:W4:Y:S04]  /*75e00*/  LDL.LU.64 R24, [R1+0x950] ;  /* 0x0009500001187983 */ /* 0x001f280000300a00 */
[----:B------:R-:W4:Y:S01]  /*75e10*/  LDL.LU.64 R26, [R1+0x958] ;  /* 0x00095800011a7983 */ /* 0x000f220000300a00 */
[----:B--2---:R-:W-:-:S15]  /*75e20*/  HMMA.16816.F32 R16, R12, R22, R16 ;  /* 0x000000160c10723c */ /* 0x004fde0000001810 */
[----:B------:R-:W-:-:S04]  /*75e30*/  NOP ;  /* 0x0000000000007918 */ /* 0x000fc80000000000 */
[----:B------:R-:W-:Y:S04]  /*75e40*/  STL.64 [R1+0x940], R16 ;  /* 0x0009401001007387 */ /* 0x000fe80000100a00 */
[----:B------:R0:W-:Y:S04]  /*75e50*/  STL.64 [R1+0x948], R18 ;  /* 0x0009481201007387 */ /* 0x0001e80000100a00 */
[----:B0-----:R-:W2:Y:S04]  /*75e60*/  LDL.LU.64 R18, [R1+0x63f0] ;  /* 0x0063f00001127983 */ /* 0x001ea80000300a00 */
[----:B------:R-:W2:Y:S01]  /*75e70*/  LDL.LU.64 R16, [R1+0x63e8] ;  /* 0x0063e80001107983 */ /* 0x000ea20000300a00 */
[----:B----4-:R-:W-:Y:S03]  /*75e80*/  HMMA.16816.F32 R24, R12, R20, R24 ;  /* 0x000000140c18723c */ /* 0x010fe60000001818 */
[----:B------:R-:W-:Y:S04]  /*75e90*/  STL.64 [R1+0x6348], R22 ;  /* 0x0063481601007387 */ /* 0x000fe80000100a00 */
[----:B------:R0:W-:-:S12]  /*75ea0*/  STL.64 [R1+0x6340], R20 ;  /* 0x0063401401007387 */ /* 0x0001d80000100a00 */
[----:B------:R-:W-:Y:S04]  /*75eb0*/  STL.64 [R1+0x950], R24 ;  /* 0x0009501801007387 */ /* 0x000fe80000100a00 */
[----:B------:R2:W-:Y:S04]  /*75ec0*/  STL.64 [R1+0x958], R26 ;  /* 0x0009581a01007387 */ /* 0x0005e80000100a00 */
[----:B0-----:R-:W4:Y:S04]  /*75ed0*/  LDL.LU.64 R20, [R1+0x960] ;  /* 0x0009600001147983 */ /* 0x001f280000300a00 */
[----:B------:R-:W4:Y:S01]  /*75ee0*/  LDL.LU.64 R22, [R1+0x968] ;  /* 0x0009680001167983 */ /* 0x000f220000300a00 */
[----:B--2---:R-:W-:-:S03]  /*75ef0*/  IMAD.MOV.U32 R26, RZ, RZ, R17 ;  /* 0x000000ffff1a7224 */ /* 0x004fc600078e0011 */
[----:B------:R-:W3:Y:S01]  /*75f00*/  LDL.LU R17, [R1+0x63e0] ;  /* 0x0063e00001117983 */ /* 0x000ee20000300800 */
[----:B------:R-:W-:-:S03]  /*75f10*/  IMAD.MOV.U32 R27, RZ, RZ, R8 ;  /* 0x000000ffff1b7224 */ /* 0x000fc600078e0008 */
[----:B------:R-:W2:Y:S01]  /*75f20*/  LDL.LU R8, [R1+0x63dc] ;  /* 0x0063dc0001087983 */ /* 0x000ea20000300800 */
[----:B------:R-:W-:Y:S02]  /*75f30*/  IMAD.MOV.U32 R24, RZ, RZ, R9 ;  /* 0x000000ffff187224 */ /* 0x000fe400078e0009 */
[----:B------:R-:W-:Y:S01]  /*75f40*/  IMAD.MOV.U32 R25, RZ, RZ, R10 ;  /* 0x000000ffff197224 */ /* 0x000fe200078e000a */
[----:B----4-:R-:W-:Y:S01]  /*75f50*/  HMMA.16816.F32 R20, R12, R18, R20 ;  /* 0x000000120c14723c */ /* 0x010fe20000001814 */
[----:B------:R-:W-:Y:S04]  /*75f60*/  STL.64 [R1+0x6350], R26 ;  /* 0x0063501a01007387 */ /* 0x000fe80000100a00 */
[----:B------:R-:W2:-:S14]  /*75f70*/  LDL.LU R9, [R1+0x63d8] ;  /* 0x0063d80001097983 */ /* 0x000e9c0000300800 */
[----:B------:R-:W-:Y:S04]  /*75f80*/  STL.64 [R1+0x960], R20 ;  /* 0x0009601401007387 */ /* 0x000fe80000100a00 */
[----:B------:R3:W-:Y:S04]  /*75f90*/  STL.64 [R1+0x968], R22 ;  /* 0x0009681601007387 */ /* 0x0007e80000100a00 */
[----:B------:R-:W4:Y:S04]  /*75fa0*/  LDL.LU R10, [R1+0x63d4] ;  /* 0x0063d400010a7983 */ /* 0x000f280000300800 */
[----:B------:R-:W-:Y:S01]  /*75fb0*/  STL.64 [R1+0x6368], R24 ;  /* 0x0063681801007387 */ /* 0x000fe20000100a00 */
[----:B---3--:R-:W-:Y:S03]  /*75fc0*/  HMMA.16816.F32 R20, R12, R16, R4 ;  /* 0x000000100c14723c */ /* 0x008fe60000001804 */
[----:B------:R-:W3:Y:S04]  /*75fd0*/  LDL.LU.64 R4, [R1+0x990] ;  /* 0x0009900001047983 */ /* 0x000ee80000300a00 */
[----:B------:R-:W2:Y:S01]  /*75fe0*/  LDL.LU.64 R6, [R1+0x998] ;  /* 0x0009980001067983 */ /* 0x000ea20000300a00 */
[----:B------:R-:W-:-:S11]  /*75ff0*/  IMAD.MOV.U32 R26, RZ, RZ, R11 ;  /* 0x000000ffff1a7224 */ /* 0x000fd600078e000b */
[----:B------:R-:W-:Y:S04]  /*76000*/  STL.64 [R1+0x970], R20 ;  /* 0x0009701401007387 */ /* 0x000fe80000100a00 */
[----:B------:R-:W-:Y:S04]  /*76010*/  STL.64 [R1+0x978], R22 ;  /* 0x0009781601007387 */ /* 0x000fe80000100a00 */
[----:B--2---:R-:W-:Y:S04]  /*76020*/  STL.64 [R1+0x63c8], R6 ;  /* 0x0063c80601007387 */ /* 0x004fe80000100a00 */
[----:B---3--:R0:W-:Y:S04]  /*76030*/  STL.64 [R1+0x63c0], R4 ;  /* 0x0063c00401007387 */ /* 0x0081e80000100a00 */
[----:B0-----:R-:W4:Y:S04]  /*76040*/  LDL.LU.64 R4, [R1+0x980] ;  /* 0x0009800001047983 */ /* 0x001f280000300a00 */
[----:B------:R-:W4:Y:S04]  /*76050*/  LDL.LU.64 R6, [R1+0x988] ;  /* 0x0009880001067983 */ /* 0x000f280000300a00 */
[----:B------:R-:W4:Y:S04]  /*76060*/  LDL.LU R11, [R1+0x63d0] ;  /* 0x0063d000010b7983 */ /* 0x000f280000300800 */
[----:B------:R-:W2:Y:S04]  /*76070*/  LDL.LU.64 R20, [R1+0x9b0] ;  /* 0x0009b00001147983 */ /* 0x000ea80000300a00 */
[----:B------:R-:W3:Y:S01]  /*76080*/  LDL.LU.64 R22, [R1+0x9b8] ;  /* 0x0009b80001167983 */ /* 0x000ee20000300a00 */
[----:B------:R-:W-:Y:S01]  /*76090*/  IMAD.MOV.U32 R27, RZ, RZ, R0 ;  /* 0x000000ffff1b7224 */ /* 0x000fe200078e0000 */
[C---:B----4-:R-:W-:Y:S02]  /*760a0*/  HMMA.16816.F32 R4, R12.reuse, R10, R4 ;  /* 0x0000000a0c04723c */ /* 0x050fe40000001804 */
[----:B---3--:R-:W-:Y:S04]  /*760b0*/  STL.64 [R1+0x63a0], R22 ;  /* 0x0063a01601007387 */ /* 0x008fe80000100a00 */
[----:B--2---:R0:W-:Y:S04]  /*760c0*/  STL.64 [R1+0x6398], R20 ;  /* 0x0063981401007387 */ /* 0x0041e80000100a00 */
[----:B0-----:R-:W2:Y:S04]  /*760d0*/  LDL.LU.64 R20, [R1+0x9a0] ;  /* 0x0009a00001147983 */ /* 0x001ea80000300a00 */
[----:B------:R-:W2:Y:S04]  /*760e0*/  LDL.LU.64 R22, [R1+0x9a8] ;  /* 0x0009a80001167983 */ /* 0x000ea80000300a00 */
[----:B------:R-:W3:Y:S04]  /*760f0*/  LDL.LU R0, [R1+0x1908] ;  /* 0x0019080001007983 */ /* 0x000ee80000300800 */
[----:B------:R0:W-:Y:S04]  /*76100*/  STL.64 [R1+0x6380], R26 ;  /* 0x0063801a01007387 */ /* 0x0001e80000100a00 */
[----:B0-----:R-:W4:Y:S04]  /*76110*/  LDL.LU R26, [R1+0x1900] ;  /* 0x00190000011a7983 */ /* 0x001f280000300800 */
[----:B------:R-:W3:Y:S04]  /*76120*/  LDL.LU R27, [R1+0x190c] ;  /* 0x00190c00011b7983 */ /* 0x000ee80000300800 */
[----:B------:R-:W-:Y:S04]  /*76130*/  STL.64 [R1+0x6318], R18 ;  /* 0x0063181201007387 */ /* 0x000fe80000100a00 */
[----:B------:R0:W-:Y:S04]  /*76140*/  STL.64 [R1+0x6310], R16 ;  /* 0x0063101001007387 */ /* 0x0001e80000100a00 */
[----:B0-----:R-:W2:Y:S04]  /*76150*/  LDL.LU.64 R16, [R1+0x9c0] ;  /* 0x0009c00001107983 */ /* 0x001ea80000300a00 */
[----:B------:R-:W2:Y:S04]  /*76160*/  LDL.LU.64 R18, [R1+0x9c8] ;  /* 0x0009c80001127983 */ /* 0x000ea80000300a00 */
        /* <DEDUP_REMOVED lines=9> */
[----:B------:R-:W3:Y:S01]  /*76200*/  LDL.LU.64 R4, [R1+0x63b0] ;  /* 0x0063b00001047983 */ /* 0x000ee20000300a00 */
[----:B--2---:R-:W-:Y:S01]  /*76210*/  HMMA.16816.F32 R20, R12, R6, R20 ;  /* 0x000000060c14723c */ /* 0x004fe20000001814 */
[----:B---3--:R-:W-:-:S02]  /*76220*/  IMAD.MOV.U32 R24, RZ, RZ, R4 ;  /* 0x000000ffff187224 */ /* 0x008fc400078e0004 */
[----:B------:R-:W-:Y:S01]  /*76230*/  IMAD.MOV.U32 R25, RZ, RZ, R5 ;  /* 0x000000ffff197224 */ /* 0x000fe200078e0005 */
[----:B------:R-:W2:Y:S04]  /*76240*/  LDL.LU R4, [R1+0x63ac] ;  /* 0x0063ac0001047983 */ /* 0x000ea80000300800 */
[----:B------:R-:W2:Y:S04]  /*76250*/  LDL.LU R5, [R1+0x63a8] ;  /* 0x0063a80001057983 */ /* 0x000ea80000300800 */
[----:B------:R0:W-:Y:S04]  /*76260*/  STL.64 [R1+0x62f8], R10 ;  /* 0x0062f80a01007387 */ /* 0x0001e80000100a00 */
[----:B0-----:R-:W3:Y:S04]  /*76270*/  LDL.LU R10, [R1+0x18f8] ;  /* 0x0018f800010a7983 */ /* 0x001ee80000300800 */
[----:B------:R-:W4:Y:S04]  /*76280*/  LDL.LU R11, [R1+0x1904] ;  /* 0x00190400010b7983 */ /* 0x000f280000300800 */
[----:B------:R0:W-:Y:S04]  /*76290*/  STL.64 [R1+0x62f0], R8 ;  /* 0x0062f00801007387 */ /* 0x0001e80000100a00 */
[----:B0-----:R-:W3:Y:S04]  /*762a0*/  LDL.LU R8, [R1+0x18f0] ;  /* 0x0018f00001087983 */ /* 0x001ee80000300800 */
[----:B------:R-:W3:Y:S04]  /*762b0*/  LDL.LU R9, [R1+0x18fc] ;  /* 0x0018fc0001097983 */ /* 0x000ee80000300800 */
[----:B------:R-:W-:Y:S04]  /*762c0*/  STL.64 [R1+0x9a0], R20 ;  /* 0x0009a01401007387 */ /* 0x000fe80000100a00 */
[----:B------:R0:W-:Y:S04]  /*762d0*/  STL.64 [R1+0x9a8], R22 ;  /* 0x0009a81601007387 */ /* 0x0001e80000100a00 */
[----:B0-----:R-:W3:Y:S04]  /*762e0*/  LDL.LU.64 R22, [R1+0x63a0] ;  /* 0x0063a00001167983 */ /* 0x001ee80000300a00 */
[----:B------:R-:W3:Y:S04]  /*762f0*/  LDL.LU.64 R20, [R1+0x6398] ;  /* 0x0063980001147983 */ /* 0x000ee80000300a00 */
[----:B------:R0:W-:Y:S04]  /*76300*/  STL.64 [R1+0x6308], R6 ;  /* 0x0063080601007387 */ /* 0x0001e80000100a00 */
[----:B0-----:R-:W4:Y:S01]  /*76310*/  LDL.LU R7, [R1+0x18f4] ;  /* 0x0018f40001077983 */ /* 0x001f220000300800 */
[----:B--2---:R-:W-:-:S15]  /*76320*/  HMMA.16816.F32 R16, R12, R4, R16 ;  /* 0x000000040c10723c */ /* 0x004fde0000001810 */
[----:B------:R-:W-:-:S04]  /*76330*/  NOP ;  /* 0x0000000000007918 */ /* 0x000fc80000000000 */
[----:B------:R-:W-:Y:S04]  /*76340*/  STL.64 [R1+0x9c0], R16 ;  /* 0x0009c01001007387 */ /* 0x000fe80000100a00 */
[----:B------:R-:W-:Y:S04]  /*76350*/  STL.64 [R1+0x9c8], R18 ;  /* 0x0009c81201007387 */ /* 0x000fe80000100a00 */
[----:B------:R-:W-:Y:S01]  /*76360*/  STL.64 [R1+0x6300], R4 ;  /* 0x0063000401007387 */ /* 0x000fe20000100a00 */
[----:B---3--:R-:W-:Y:S03]  /*76370*/  HMMA.16816.F32 R12, R12, R2, R20 ;  /* 0x000000020c0c723c */ /* 0x008fe60000001814 */
[----:B------:R-:W2:Y:S04]  /*76380*/  LDL.LU.64 R20, [R1+0xa00] ;  /* 0x000a000001147983 */ /* 0x000ea80000300a00 */
[----:B------:R-:W3:-:S12]  /*76390*/  LDL.LU.64 R22, [R1+0xa08] ;  /* 0x000a080001167983 */ /* 0x000ed80000300a00 */
[----:B------:R-:W-:Y:S04]  /*763a0*/  STL.64 [R1+0x9b0], R12 ;  /* 0x0009b00c01007387 */ /* 0x000fe80000100a00 */
[----:B------:R-:W-:Y:S04]  /*763b0*/  STL.64 [R1+0x9b8], R14 ;  /* 0x0009b80e01007387 */ /* 0x000fe80000100a00 */
        /* <DEDUP_REMOVED lines=10> */
[----:B------:R-:W-:Y:S02]  /*76460*/  IMAD R14, R26, 0x100, R11 ;  /* 0x000001001a0e7824 */ /* 0x000fe400078e020b */
[----:B------:R-:W-:Y:S01]  /*76470*/  IMAD R15, R0, 0x100, R27 ;  /* 0x00000100000f7824 */ /* 0x000fe200078e021b */
[----:B---3--:R-:W-:Y:S04]  /*76480*/  STL.64 [R1+0x6390], R22 ;  /* 0x0063901601007387 */ /* 0x008fe80000100a00 */
[----:B--2---:R0:W-:Y:S04]  /*76490*/  STL.64 [R1+0x6388], R20 ;  /* 0x0063881401007387 */ /* 0x0041e80000100a00 */
[----:B0-----:R-:W2:Y:S04]  /*764a0*/  LDL.LU.64 R20, [R1+0x9d0] ;  /* 0x0009d00001147983 */ /* 0x001ea80000300a00 */
[----:B------:R-:W2:Y:S01]  /*764b0*/  LDL.LU.64 R22, [R1+0x9d8] ;  /* 0x0009d80001167983 */ /* 0x000ea20000300a00 */
[----:B------:R-:W-:-:S02]  /*764c0*/  F2FP.F16.E5M2.UNPACK_B R12, R12 ;  /* 0x0000000cff0c723e */ /* 0x000fc400020004ff */
[----:B------:R-:W-:Y:S02]  /*764d0*/  F2FP.F16.E5M2.UNPACK_B R13, R13 ;  /* 0x0000000dff0d723e */ /* 0x000fe400020004ff */
        /* <DEDUP_REMOVED lines=25> */
[----:B0-----:R-:W2:Y:S01]  /*76670*/  LDL.LU.64 R26, [R1+0x6350] ;  /* 0x00635000011a7983 */ /* 0x001ea20000300a00 */
[C---:B---3--:R-:W-:Y:S08]  /*76680*/  HMMA.16816.F32 R16, R12.reuse, R28, R16 ;  /* 0x0000001c0c10723c */ /* 0x048ff00000001810 */
[----:B--2---:R-:W-:Y:S01]  /*76690*/  HMMA.16816.F32 R24, R12, R26, R20 ;  /* 0x0000001a0c18723c */ /* 0x004fe20000001814 */
[----:B------:R-:W2:Y:S04]  /*766a0*/  LDL.LU.64 R22, [R1+0x6348] ;  /* 0x0063480001167983 */ /* 0x000ea80000300a00 */
[----:B------:R-:W3:-:S14]  /*766b0*/  LDL.LU.64 R20, [R1+0x6340] ;  /* 0x0063400001147983 */ /* 0x000edc0000300a00 */
[----:B------:R-:W-:Y:S04]  /*766c0*/  STL.64 [R1+0xa00], R24 ;  /* 0x000a001801007387 */ /* 0x000fe80000100a00 */
[----:B------:R0:W-:Y:S04]  /*766d0*/  STL.64 [R1+0xa08], R26 ;  /* 0x000a081a01007387 */ /* 0x0001e80000100a00 */
[----:B0-----:R-:W4:Y:S04]  /*766e0*/  LDL.LU.64 R26, [R1+0x6338] ;  /* 0x00633800011a7983 */ /* 0x001f280000300a00 */
[----:B------:R-:W2:Y:S04]  /*766f0*/  LDL.LU.64 R24, [R1+0x6330] ;  /* 0x0063300001187983 */ /* 0x000ea80000300a00 */
[----:B------:R0:W-:Y:S04]  /*76700*/  STL.64 [R1+0xa10], R16 ;  /* 0x000a101001007387 */ /* 0x0001e80000100a00 */
[----:B------:R1:W-:Y:S04]  /*76710*/  STL.64 [R1+0xa18], R18 ;  /* 0x000a181201007387 */ /* 0x0003e80000100a00 */
[----:B0-----:R-:W2:Y:S04]  /*76720*/  LDL.LU.64 R16, [R1+0xa50] ;  /* 0x000a500001107983 */ /* 0x001ea80000300a00 */
[----:B-1----:R-:W2:Y:S01]  /*76730*/  LDL.LU.64 R18, [R1+0xa58] ;  /* 0x000a580001127983 */ /* 0x002ea20000300a00 */
[C---:B----4-:R-:W-:Y:S03]  /*76740*/  HMMA.16816.F32 R8, R12.reuse, R26, R8 ;  /* 0x0000001a0c08723c */ /* 0x050fe60000001808 */
[----:B--2---:R-:W-:Y:S04]  /*76750*/  STL.64 [R1+0x6328], R18 ;  /* 0x0063281201007387 */ /* 0x004fe80000100a00 */
[----:B------:R0:W-:Y:S04]  /*76760*/  STL.64 [R1+0x6320], R16 ;  /* 0x0063201001007387 */ /* 0x0001e80000100a00 */
[----:B0-----:R-:W2:Y:S04]  /*76770*/  LDL.LU.64 R16, [R1+0xd80] ;  /* 0x000d800001107983 */ /* 0x001ea80000300a00 */
[----:B------:R-:W2:Y:S04]  /*76780*/  LDL.LU.64 R18, [R1+0xd88] ;  /* 0x000d880001127983 */ /* 0x000ea80000300a00 */
[----:B------:R-:W-:Y:S04]  /*76790*/  STL.64 [R1+0xa20], R8 ;  /* 0x000a200801007387 */ /* 0x000fe80000100a00 */
[----:B------:R0:W-:Y:S02]  /*767a0*/  STL.64 [R1+0xa28], R10 ;  /* 0x000a280a01007387 */ /* 0x0001e40000100a00 */
[----:B0-----:R-:W-:Y:S02]  /*767b0*/  HMMA.16816.F32 R8, R12, R24, R4 ;  /* 0x000000180c08723c */ /* 0x001fe40000001804 */
[----:B------:R-:W4:Y:S04]  /*767c0*/  LDL.LU.64 R4, [R1+0xa60] ;  /* 0x000a600001047983 */ /* 0x000f280000300a00 */
[----:B------:R-:W4:-:S13]  /*767d0*/  LDL.LU.64 R6, [R1+0xa68] ;  /* 0x000a680001067983 */ /* 0x000f1a0000300a00 */
[----:B------:R0:W-:Y:S04]  /*767e0*/  STL.64 [R1+0xa30], R8 ;  /* 0x000a300801007387 */ /* 0x0001e80000100a00 */
[----:B------:R1:W-:Y:S04]  /*767f0*/  STL.64 [R1+0xa38], R10 ;  /* 0x000a380a01007387 */ /* 0x0003e80000100a00 */
[----:B0-----:R-:W3:Y:S04]  /*76800*/  LDL.LU.64 R8, [R1+0xa70] ;  /* 0x000a700001087983 */ /* 0x001ee80000300a00 */
[----:B-1----:R-:W3:Y:S04]  /*76810*/  LDL.LU.64 R10, [R1+0xa78] ;  /* 0x000a7800010a7983 */ /* 0x002ee80000300a00 */
[----:B------:R-:W3:Y:S04]  /*76820*/  LDL.LU R0, [R1+0x1928] ;  /* 0x0019280001007983 */ /* 0x000ee80000300800 */
[----:B------:R0:W-:Y:S04]  /*76830*/  STL.64 [R1+0x6290], R26 ;  /* 0x0062901a01007387 */ /* 0x0001e80000100a00 */
[----:B0-----:R-:W3:Y:S04]  /*76840*/  LDL.64 R26, [R1+0x10] ;  /* 0x00001000011a7983 */ /* 0x001ee80000100a00 */
[----:B------:R0:W-:Y:S04]  /*76850*/  STL.64 [R1+0x6288], R24 ;  /* 0x0062881801007387 */ /* 0x0001e80000100a00 */
[----:B0-----:R-:W4:Y:S01]  /*76860*/  LDL.64 R24, [R1+0x18] ;  /* 0x0000180001187983 */ /* 0x001f220000100a00 */
[C---:B--2---:R-:W-:Y:S03]  /*76870*/  HMMA.16816.F32 R16, R12.reuse, R22, R16 ;  /* 0x000000160c10723c */ /* 0x044fe60000001810 */
[----:B---3--:R-:W-:Y:S04]  /*76880*/  STL.64 [R1+0x62c8], R26 ;  /* 0x0062c81a01007387 */ /* 0x008fe80000100a00 */
[----:B----4-:R0:W-:Y:S04]  /*76890*/  STL.64 [R1+0x62c0], R24 ;  /* 0x0062c01801007387 */ /* 0x0101e80000100a00 */
        /* <DEDUP_REMOVED lines=11> */
[----:B------:R-:W4:Y:S04]  /*76950*/  LDL.LU.64 R16, [R1+0x6310] ;  /* 0x0063100001107983 */ /* 0x000f280000300a00 */
[----:B------:R-:W-:Y:S04]  /*76960*/  STL.64 [R1+0x6270], R22 ;  /* 0x0062701601007387 */ /* 0x000fe80000100a00 */
[----:B------:R0:W-:Y:S04]  /*76970*/  STL.64 [R1+0x6268], R20 ;  /* 0x0062681401007387 */ /* 0x0001e80000100a00 */
[----:B0-----:R-:W2:Y:S04]  /*76980*/  LDL.LU.64 R20, [R1+0xa80] ;  /* 0x000a800001147983 */ /* 0x001ea80000300a00 */
[----:B------:R-:W2:Y:S01]  /*76990*/  LDL.LU.64 R22, [R1+0xa88] ;  /* 0x000a880001167983 */ /* 0x000ea20000300a00 */
[C---:B---3--:R-:W-:Y:S08]  /*769a0*/  HMMA.16816.F32 R4, R12.reuse, R18, R4 ;  /* 0x000000120c04723c */ /* 0x048ff00000001804 */
[C---:B----4-:R-:W-:Y:S11]  /*769b0*/  HMMA.16816.F32 R8, R12.reuse, R16, R8 ;  /* 0x000000100c08723c */ /* 0x050ff60000001808 */
        /* <DEDUP_REMOVED lines=9> */
[----:B------:R2:W-:Y:S02]  /*76a50*/  STL.64 [R1+0x6248], R16 ;  /* 0x0062481001007387 */ /* 0x0005e40000100a00 */
[----:B--2---:R-:W-:Y:S02]  /*76a60*/  HMMA.16816.F32 R16, R12, R10, R20 ;  /* 0x0000000a0c10723c */ /* 0x004fe40000001814 */
[----:B------:R0:W-:Y:S04]  /*76a70*/  STL [R1+0x6230], R11 ;  /* 0x0062300b01007387 */ /* 0x0001e80000100800 */
[----:B0-----:R-:W2:-:S13]  /*76a80*/  LDL.LU R11, [R1+0x192c] ;  /* 0x00192c00010b7983 */ /* 0x001e9a0000300800 */
[----:B------:R-:W-:Y:S04]  /*76a90*/  STL.64 [R1+0xa80], R16 ;  /* 0x000a801001007387 */ /* 0x000fe80000100a00 */
[----:B------:R3:W-:Y:S02]  /*76aa0*/  STL.64 [R1+0xa88], R18 ;  /* 0x000a881201007387 */ /* 0x0007e40000100a00 */
[----:B---3--:R-:W-:Y:S02]  /*76ab0*/  HMMA.16816.F32 R16, R12, R8, R24 ;  /* 0x000000080c10723c */ /* 0x008fe40000001818 */
[----:B------:R-:W3:Y:S04]  /*76ac0*/  LDL.LU.64 R24, [R1+0xab0] ;  /* 0x000ab00001187983 */ /* 0x000ee80000300a00 */
[----:B------:R-:W2:-:S13]  /*76ad0*/  LDL.LU.64 R26, [R1+0xab8] ;  /* 0x000ab800011a7983 */ /* 0x000e9a0000300a00 */
[----:B------:R-:W-:Y:S04]  /*76ae0*/  STL.64 [R1+0xa90], R16 ;  /* 0x000a901001007387 */ /* 0x000fe80000100a00 */
[----:B------:R-:W-:Y:S04]  /*76af0*/  STL.64 [R1+0xa98], R18 ;  /* 0x000a981201007387 */ /* 0x000fe80000100a00 */
[----:B--2---:R-:W-:Y:S04]  /*76b00*/  STL.64 [R1+0x62d8], R26 ;  /* 0x0062d81a01007387 */ /* 0x004fe80000100a00 */
[----:B---3--:R0:W-:Y:S04]  /*76b10*/  STL.64 [R1+0x62d0], R24 ;  /* 0x0062d01801007387 */ /* 0x0081e80000100a00 */
        /* <DEDUP_REMOVED lines=8> */
[----:B------:R-:W3:Y:S04]  /*76ba0*/  LDL.LU.64 R16, [R1+0xae0] ;  /* 0x000ae00001107983 */ /* 0x000ee80000300a00 */
[----:B------:R-:W3:Y:S04]  /*76bb0*/  LDL.LU.64 R18, [R1+0xae8] ;  /* 0x000ae80001127983 */ /* 0x000ee80000300a00 */
[----:B------:R0:W-:Y:S04]  /*76bc0*/  STL [R1+0x622c], R9 ;  /* 0x00622c0901007387 */ /* 0x0001e80000100800 */
[----:B0-----:R-:W3:Y:S04]  /*76bd0*/  LDL.LU R9, [R1+0x1920] ;  /* 0x0019200001097983 */ /* 0x001ee80000300800 */
[----:B------:R0:W-:Y:S04]  /*76be0*/  STL [R1+0x629c], R10 ;  /* 0x00629c0a01007387 */ /* 0x0001e80000100800 */
[----:B0-----:R-:W3:Y:S04]  /*76bf0*/  LDL.LU R10, [R1+0x1924] ;  /* 0x00192400010a7983 */ /* 0x001ee80000300800 */
[----:B------:R0:W-:Y:S04]  /*76c00*/  STL [R1+0x6298], R8 ;  /* 0x0062980801007387 */ /* 0x0001e80000100800 */
[----:B0-----:R-:W3:Y:S01]  /*76c10*/  LDL.LU R8, [R1+0x1918] ;  /* 0x0019180001087983 */ /* 0x001ee20000300800 */
[----:B--2---:R-:W-:-:S15]  /*76c20*/  HMMA.16816.F32 R24, R12, R6, R24 ;  /* 0x000000060c18723c */ /* 0x004fde0000001818 */
[----:B------:R-:W-:-:S04]  /*76c30*/  NOP ;  /* 0x0000000000007918 */ /* 0x000fc80000000000 */
        /* <DEDUP_REMOVED lines=8> */
[----:B0-----:R-:W2:Y:S04]  /*76cc0*/  LDL.LU.64 R26, [R1+0x62d8] ;  /* 0x0062d800011a7983 */ /* 0x001ea80000300a00 */
[----:B------:R-:W2:Y:S04]  /*76cd0*/  LDL.LU.64 R24, [R1+0x62d0] ;  /* 0x0062d00001187983 */ /* 0x000ea80000300a00 */
[----:B------:R0:W-:Y:S04]  /*76ce0*/  STL [R1+0x6228], R4 ;  /* 0x0062280401007387 */ /* 0x0001e80000100800 */
[----:B0-----:R-:W3:Y:S04]  /*76cf0*/  LDL.LU R4, [R1+0x191c] ;  /* 0x00191c0001047983 */ /* 0x001ee80000300800 */
[----:B------:R0:W-:Y:S04]  /*76d00*/  STL [R1+0x6224], R5 ;  /* 0x0062240501007387 */ /* 0x0001e80000100800 */
[----:B0-----:R-:W4:Y:S01]  /*76d10*/  LDL.LU R5, [R1+0x1910] ;  /* 0x0019100001057983 */ /* 0x001f220000300800 */
[----:B--2---:R-:W-:Y:S03]  /*76d20*/  HMMA.16816.F32 R12, R12, R2, R24 ;  /* 0x000000020c0c723c */ /* 0x004fe60000001818 */
[----:B------:R-:W2:Y:S04]  /*76d30*/  LDL.LU.64 R26, [R1+0x62c8] ;  /* 0x0062c800011a7983 */ /* 0x000ea80000300a00 */
[----:B------:R-:W2:-:S12]  /*76d40*/  LDL.LU.64 R24, [R1+0x62c0] ;  /* 0x0062c00001187983 */ /* 0x000e980000300a00 */
[----:B------:R-:W-:Y:S04]  /*76d50*/  STL.64 [R1+0xab0], R12 ;  /* 0x000ab00c01007387 */ /* 0x000fe80000100a00 */
[----:B------:R0:W-:Y:S04]  /*76d60*/  STL.64 [R1+0xab8], R14 ;  /* 0x000ab80e01007387 */ /* 0x0001e80000100a00 */
[----:B0-----:R-:W4:Y:S01]  /*76d70*/  LDL.LU R15, [R1+0x1914] ;  /* 0x00191400010f7983 */ /* 0x001f220000300800 */
[----:B---3--:R-:W-:Y:S02]  /*76d80*/  IMAD R13, R8, 0x100, R4 ;  /* 0x00000100080d7824 */ /* 0x008fe400078e0204 */
[----:B------:R-:W-:-:S03]  /*76d90*/  IMAD R14, R9, 0x100, R10 ;  /* 0x00000100090e7824 */ /* 0x000fc600078e020a */
[----:B------:R-:W-:Y:S02]  /*76da0*/  F2FP.F16.E5M2.UNPACK_B R13, R13 ;  /* 0x0000000dff0d723e */ /* 0x000fe400020004ff */
[----:B------:R-:W-:Y:S01]  /*76db0*/  F2FP.F16.E5M2.UNPACK_B R14, R14 ;  /* 0x0000000eff0e723e */ /* 0x000fe200020004ff */
[----:B----4-:R-:W-:Y:S02]  /*76dc0*/  IMAD R12, R5, 0x100, R15 ;  /* 0x00000100050c7824 */ /* 0x010fe400078e020f */
[----:B------:R-:W-:-:S03]  /*76dd0*/  IMAD R15, R0, 0x100, R11 ;  /* 0x00000100000f7824 */ /* 0x000fc600078e020b */
[----:B------:R-:W-:Y:S02]  /*76de0*/  F2FP.F16.E5M2.UNPACK_B R12, R12 ;  /* 0x0000000cff0c723e */ /* 0x000fe400020004ff */
[----:B------:R-:W-:-:S07]  /*76df0*/  F2FP.F16.E5M2.UNPACK_B R15, R15 ;  /* 0x0000000fff0f723e */ /* 0x000fce00020004ff */
[C---:B--2---:R-:W-:Y:S08]  /*76e00*/  HMMA.16816.F32 R20, R12.reuse, R24, R20 ;  /* 0x000000180c14723c */ /* 0x044ff00000001814 */
[----:B------:R-:W-:Y:S11]  /*76e10*/  HMMA.16816.F32 R8, R12, R26, R16 ;  /* 0x0000001a0c08723c */ /* 0x000ff60000001810 */
[----:B------:R-:W-:Y:S04]  /*76e20*/  STL.64 [R1+0xad0], R20 ;  /* 0x000ad01401007387 */ /* 0x000fe80000100a00 */
[----:B------:R-:W-:Y:S04]  /*76e30*/  STL.64 [R1+0xad8], R22 ;  /* 0x000ad81601007387 */ /* 0x000fe80000100a00 */
[----:B------:R0:W-:Y:S04]  /*76e40*/  STL.64 [R1+0xae0], R8 ;  /* 0x000ae00801007387 */ /* 0x0001e80000100a00 */
[----:B------:R1:W-:Y:S04]  /*76e50*/  STL.64 [R1+0xae8], R10 ;  /* 0x000ae80a01007387 */ /* 0x0003e80000100a00 */
[----:B0-----:R-:W2:Y:S04]  /*76e60*/  LDL.LU.64 R8, [R1+0xb00] ;  /* 0x000b000001087983 */ /* 0x001ea80000300a00 */
[----:B-1----:R-:W3:Y:S01]  /*76e70*/  LDL.LU.64 R10, [R1+0xb08] ;  /* 0x000b0800010a7983 */ /* 0x002ee20000300a00 */
[----:B------:R-:W-:-:S02]  /*76e80*/  IMAD.MOV.U32 R0, RZ, RZ, R25 ;  /* 0x000000ffff007224 */ /* 0x000fc400078e0019 */
[----:B------:R-:W-:Y:S02]  /*76e90*/  IMAD.MOV.U32 R4, RZ, RZ, R26 ;  /* 0x000000ffff047224 */ /* 0x000fe400078e001a */
[----:B------:R-:W-:Y:S01]  /*76ea0*/  IMAD.MOV.U32 R5, RZ, RZ, R27 ;  /* 0x000000ffff057224 */ /* 0x000fe200078e001b */
[----:B---3--:R0:W-:Y:S04]  /*76eb0*/  STL.64 [R1+0x62a8], R10 ;  /* 0x0062a80a01007387 */ /* 0x0081e80000100a00 */
[----:B0-----:R-:W3:Y:S04]  /*76ec0*/  LDL R10, [R1+0x8] ;  /* 0x00000800010a7983 */ /* 0x001ee80000100800 */
[----:B------:R-:W3:Y:S04]  /*76ed0*/  LDL R11, [R1+0xc] ;  /* 0x00000c00010b7983 */ /* 0x000ee80000100800 */
[----:B--2---:R-:W-:Y:S04]  /*76ee0*/  STL.64 [R1+0x62a0], R8 ;  /* 0x0062a00801007387 */ /* 0x004fe80000100a00 */
[----:B------:R-:W2:Y:S04]  /*76ef0*/  LDL.LU.64 R24, [R1+0xb10] ;  /* 0x000b100001187983 */ /* 0x000ea80000300a00 */
[----:B------:R-:W4:Y:S04]  /*76f00*/  LDL.LU.64 R26, [R1+0xb18] ;  /* 0x000b1800011a7983 */ /* 0x000f280000300a00 */
[----:B----4-:R-:W-:Y:S04]  /*76f10*/  STL.64 [R1+0x62b8], R26 ;  /* 0x0062b81a01007387 */ /* 0x010fe80000100a00 */
[----:B--2---:R0:W-:Y:S04]  /*76f20*/  STL.64 [R1+0x62b0], R24 ;  /* 0x0062b01801007387 */ /* 0x0041e80000100a00 */
[----:B0-----:R-:W3:Y:S04]  /*76f30*/  LDL.LU.64 R24, [R1+0xaf0] ;  /* 0x000af00001187983 */ /* 0x001ee80000300a00 */
[----:B------:R-:W3:Y:S04]  /*76f40*/  LDL.LU.64 R26, [R1+0xaf8] ;  /* 0x000af800011a7983 */ /* 0x000ee80000300a00 */
[----:B------:R-:W2:Y:S04]  /*76f50*/  LDL.LU.64 R20, [R1+0xbe0] ;  /* 0x000be00001147983 */ /* 0x000ea80000300a00 */
[----:B------:R-:W4:Y:S04]  /*76f60*/  LDL.LU.64 R22, [R1+0xbe8] ;  /* 0x000be80001167983 */ /* 0x000f280000300a00 */
[----:B----4-:R-:W-:Y:S04]  /*76f70*/  STL.64 [R1+0x6280], R22 ;  /* 0x0062801601007387 */ /* 0x010fe80000100a00 */
[----:B--2---:R0:W-:Y:S04]  /*76f80*/  STL.64 [R1+0x6278], R20 ;  /* 0x0062781401007387 */ /* 0x0041e80000100a00 */
[----:B0-----:R-:W2:Y:S04]  /*76f90*/  LDL.LU.64 R20, [R1+0xb20] ;  /* 0x000b200001147983 */ /* 0x001ea80000300a00 */
[----:B------:R-:W2:Y:S04]  /*76fa0*/  LDL.LU.64 R22, [R1+0xb28] ;  /* 0x000b280001167983 */ /* 0x000ea80000300a00 */
[----:B------:R-:W4:Y:S04]  /*76fb0*/  LDL.LU.64 R16, [R1+0xb60] ;  /* 0x000b600001107983 */ /* 0x000f280000300a00 */
[----:B------:R-:W2:Y:S01]  /*76fc0*/  LDL.LU.64 R18, [R1+0xb68] ;  /* 0x000b680001127983 */ /* 0x000ea20000300a00 */
[C---:B---3--:R-:W-:Y:S03]  /*76fd0*/  HMMA.16816.F32 R8, R12.reuse, R10, R24 ;  /* 0x0000000a0c08723c */ /* 0x048fe60000001818 */
[----:B--2---:R-:W-:Y:S04]  /*76fe0*/  STL.64 [R1+0x6260], R18 ;  /* 0x0062601201007387 */ /* 0x004fe80000100a00 */
[----:B----4-:R0:W-:Y:S04]  /*76ff0*/  STL.64 [R1+0x6258], R16 ;  /* 0x0062581001007387 */ /* 0x0101e80000100a00 */
[----:B0-----:R-:W2:Y:S04]  /*77000*/  LDL.LU.64 R16, [R1+0xb50] ;  /* 0x000b500001107983 */ /* 0x001ea80000300a00 */
[----:B------:R-:W2:Y:S04]  /*77010*/  LDL.LU.64 R18, [R1+0xb58] ;  /* 0x000b580001127983 */ /* 0x000ea80000300a00 */
[----:B------:R0:W-:Y:S04]  /*77020*/  STL.64 [R1+0x6240], R6 ;  /* 0x0062400601007387 */ /* 0x0001e80000100a00 */
[----:B0-----:R-:W3:Y:S04]  /*77030*/  LDL.64 R6, [R1] ;  /* 0x0000000001067983 */ /* 0x001ee80000100a00 */
[----:B------:R-:W-:Y:S04]  /*77040*/  STL.64 [R1+0x6238], R4 ;  /* 0x0062380401007387 */ /* 0x000fe80000100a00 */
[----:B------:R-:W4:Y:S04]  /*77050*/  LDL.LU.64 R26, [R1+0x62b8] ;  /* 0x0062b800011a7983 */ /* 0x000f280000300a00 */
[----:B------:R-:W4:Y:S04]  /*77060*/  LDL.LU.64 R24, [R1+0x62b0] ;  /* 0x0062b00001187983 */ /* 0x000f280000300a00 */
[----:B------:R-:W-:Y:S04]  /*77070*/  STL.64 [R1+0xaf0], R8 ;  /* 0x000af00801007387 */ /* 0x000fe80000100a00 */
[----:B------:R0:W-:Y:S04]  /*77080*/  STL.64 [R1+0xaf8], R10 ;  /* 0x000af80a01007387 */ /* 0x0001e80000100a00 */
[----:B0-----:R-:W3:Y:S04]  /*77090*/  LDL.LU.64 R10, [R1+0x62a8] ;  /* 0x0062a800010a7983 */ /* 0x001ee80000300a00 */
[----:B------:R-:W3:Y:S01]  /*770a0*/  LDL.LU.64 R8, [R1+0x62a0] ;  /* 0x0062a00001087983 */ /* 0x000ee20000300a00 */
[C---:B----4-:R-:W-:Y:S08]  /*770b0*/  HMMA.16816.F32 R24, R12.reuse, R28, R24 ;  /* 0x0000001c0c18723c */ /* 0x050ff00000001818 */
[----:B---3--:R-:W-:-:S15]  /*770c0*/  HMMA.16816.F32 R8, R12, R6, R8 ;  /* 0x000000060c08723c */ /* 0x008fde0000001808 */
[----:B------:R-:W-:-:S04]  /*770d0*/  NOP ;  /* 0x0000000000007918 */ /* 0x000fc80000000000 */
[----:B------:R-:W-:Y:S04]  /*770e0*/  STL.64 [R1+0xb00], R8 ;  /* 0x000b000801007387 */ /* 0x000fe80000100a00 */
[----:B------:R0:W-:Y:S04]  /*770f0*/  STL.64 [R1+0xb08], R10 ;  /* 0x000b080a01007387 */ /* 0x0001e80000100a00 */
[----:B0-----:R-:W3:Y:S04]  /*77100*/  LDL.LU R10, [R1+0x629c] ;  /* 0x00629c00010a7983 */ /* 0x001ee80000300800 */
[----:B------:R-:W4:Y:S01]  /*77110*/  LDL.LU R8, [R1+0x6298] ;  /* 0x0062980001087983 */ /* 0x000f220000300800 */
[----:B------:R-:W-:-:S02]  /*77120*/  IMAD.MOV.U32 R11, RZ, RZ, R6 ;  /* 0x000000ffff0b7224 */ /* 0x000fc400078e0006 */
[----:B------:R-:W-:Y:S01]  /*77130*/  IMAD.MOV.U32 R9, RZ, RZ, R7 ;  /* 0x000000ffff097224 */ /* 0x000fe200078e0007 */
[----:B------:R-:W2:Y:S04]  /*77140*/  LDL.LU.64 R4, [R1+0xb70] ;  /* 0x000b700001047983 */ /* 0x000ea80000300a00 */
[----:B------:R-:W2:Y:S04]  /*77150*/  LDL.LU.64 R6, [R1+0xb78] ;  /* 0x000b780001067983 */ /* 0x000ea80000300a00 */
        /* <DEDUP_REMOVED lines=33> */
[----:B0-----:R-:W4:Y:S04]  /*77370*/  LDL.LU R22, [R1+0x193c] ;  /* 0x00193c0001167983 */ /* 0x001f280000300800 */
[----:B------:R-:W4:Y:S04]  /*77380*/  LDL.LU R23, [R1+0x1938] ;  /* 0x0019380001177983 */ /* 0x000f280000300800 */
[----:B------:R0:W-:Y:S04]  /*77390*/  STL.64 [R1+0x61b0], R20 ;  /* 0x0061b01401007387 */ /* 0x0001e80000100a00 */
[----:B0-----:R-:W4:Y:S04]  /*773a0*/  LDL.LU R20, [R1+0x1934] ;  /* 0x0019340001147983 */ /* 0x001f280000300800 */
[----:B------:R-:W4:Y:S01]  /*773b0*/  LDL.LU R21, [R1+0x1930] ;  /* 0x0019300001157983 */ /* 0x000f220000300800 */
[C---:B--2---:R-:W-:Y:S08]  /*773c0*/  HMMA.16816.F32 R4, R12.reuse, R18, R4 ;  /* 0x000000120c04723c */ /* 0x044ff00000001804 */
[----:B---3--:R-:W-:Y:S11]  /*773d0*/  HMMA.16816.F32 R24, R12, R16, R24 ;  /* 0x000000100c18723c */ /* 0x008ff60000001818 */
[----:B------:R-:W-:Y:S04]  /*773e0*/  STL.64 [R1+0xb70], R4 ;  /* 0x000b700401007387 */ /* 0x000fe80000100a00 */
[----:B------:R0:W-:Y:S04]  /*773f0*/  STL.64 [R1+0xb78], R6 ;  /* 0x000b780601007387 */ /* 0x0001e80000100a00 */
[----:B0-----:R-:W2:Y:S04]  /*77400*/  LDL.LU.64 R6, [R1+0x6240] ;  /* 0x0062400001067983 */ /* 0x001ea80000300a00 */
[----:B------:R-:W3:Y:S04]  /*77410*/  LDL.LU.64 R4, [R1+0x6238] ;  /* 0x0062380001047983 */ /* 0x000ee80000300a00 */
[----:B------:R-:W-:Y:S04]  /*77420*/  STL.64 [R1+0xb90], R24 ;  /* 0x000b901801007387 */ /* 0x000fe80000100a00 */
[----:B------:R0:W-:Y:S02]  /*77430*/  STL.64 [R1+0xb98], R26 ;  /* 0x000b981a01007387 */ /* 0x0001e40000100a00 */
[----:B0-----:R-:W-:-:S02]  /*77440*/  IMAD.MOV.U32 R26, RZ, RZ, R11 ;  /* 0x000000ffff1a7224 */ /* 0x001fc400078e000b */
[----:B------:R-:W-:Y:S01]  /*77450*/  IMAD.MOV.U32 R27, RZ, RZ, R9 ;  /* 0x000000ffff1b7224 */ /* 0x000fe200078e0009 */
[----:B------:R-:W2:Y:S04]  /*77460*/  LDL.LU R11, [R1+0x6230] ;  /* 0x00623000010b7983 */ /* 0x000ea80000300800 */
[----:B------:R-:W4:Y:S04]  /*77470*/  LDL.LU R9, [R1+0x622c] ;  /* 0x00622c0001097983 */ /* 0x000f280000300800 */
[----:B------:R-:W2:Y:S04]  /*77480*/  LDL.64 R24, [R1+0x8] ;  /* 0x0000080001187983 */ /* 0x000ea80000100a00 */
[----:B------:R-:W-:Y:S04]  /*77490*/  STL.64 [R1+0x61f0], R26 ;  /* 0x0061f01a01007387 */ /* 0x000fe80000100a00 */
[----:B--2---:R0:W-:Y:S04]  /*774a0*/  STL.64 [R1+0x61e8], R24 ;  /* 0x0061e81801007387 */ /* 0x0041e80000100a00 */
[----:B0-----:R-:W4:Y:S04]  /*774b0*/  LDL.LU.64 R24, [R1+0xbb0] ;  /* 0x000bb00001187983 */ /* 0x001f280000300a00 */
[----:B------:R-:W4:Y:S04]  /*774c0*/  LDL.LU.64 R26, [R1+0xbb8] ;  /* 0x000bb800011a7983 */ /* 0x000f280000300a00 */
[----:B------:R-:W-:Y:S04]  /*774d0*/  STL.64 [R1+0x61a8], R18 ;  /* 0x0061a81201007387 */ /* 0x000fe80000100a00 */
[----:B------:R0:W-:Y:S04]  /*774e0*/  STL.64 [R1+0x61a0], R16 ;  /* 0x0061a01001007387 */ /* 0x0001e80000100a00 */
[----:B0-----:R-:W2:Y:S04]  /*774f0*/  LDL.LU.64 R16, [R1+0xba0] ;  /* 0x000ba00001107983 */ /* 0x001ea80000300a00 */
[----:B------:R-:W2:Y:S01]  /*77500*/  LDL.LU.64 R18, [R1+0xba8] ;  /* 0x000ba80001127983 */ /* 0x000ea20000300a00 */
[C---:B----4-:R-:W-:Y:S08]  /*77510*/  HMMA.16816.F32 R24, R12.reuse, R8, R24 ;  /* 0x000000080c18723c */ /* 0x050ff00000001818 */
[----:B--2---:R-:W-:-:S15]  /*77520*/  HMMA.16816.F32 R16, R12, R10, R16 ;  /* 0x0000000a0c10723c */ /* 0x004fde0000001810 */
[----:B------:R-:W-:-:S04]  /*77530*/  NOP ;  /* 0x0000000000007918 */ /* 0x000fc80000000000 */
[----:B------:R0:W-:Y:S04]  /*77540*/  STL.64 [R1+0xba0], R16 ;  /* 0x000ba01001007387 */ /* 0x0001e80000100a00 */
[----:B------:R1:W-:Y:S04]  /*77550*/  STL.64 [R1+0xba8], R18 ;  /* 0x000ba81201007387 */ /* 0x0003e80000100a00 */
[----:B0-----:R-:W2:Y:S04]  /*77560*/  LDL.LU.64 R16, [R1+0x840] ;  /* 0x0008400001107983 */ /* 0x001ea80000300a00 */
[----:B-1----:R-:W2:Y:S04]  /*77570*/  LDL.LU.64 R18, [R1+0x848] ;  /* 0x0008480001127983 */ /* 0x002ea80000300a00 */
[----:B------:R-:W-:Y:S04]  /*77580*/  STL.64 [R1+0xbb0], R24 ;  /* 0x000bb01801007387 */ /* 0x000fe80000100a00 */
[----:B------:R3:W-:Y:S02]  /*77590*/  STL.64 [R1+0xbb8], R26 ;  /* 0x000bb81a01007387 */ /* 0x0007e40000100a00 */
[----:B---3--:R-:W-:-:S02]  /*775a0*/  IMAD.MOV.U32 R26, RZ, RZ, R4 ;  /* 0x000000ffff1a7224 */ /* 0x008fc400078e0004 */
[----:B------:R-:W-:Y:S01]  /*775b0*/  IMAD.MOV.U32 R27, RZ, RZ, R5 ;  /* 0x000000ffff1b7224 */ /* 0x000fe200078e0005 */
[----:B------:R-:W3:Y:S04]  /*775c0*/  LDL.LU R4, [R1+0x6228] ;  /* 0x0062280001047983 */ /* 0x000ee80000300800 */
[----:B------:R-:W3:Y:S04]  /*775d0*/  LDL.LU R5, [R1+0x6224] ;  /* 0x0062240001057983 */ /* 0x000ee80000300800 */
[----:B------:R0:W-:Y:S04]  /*775e0*/  STL.64 [R1+0x6208], R26 ;  /* 0x0062081a01007387 */ /* 0x0001e80000100a00 */
[----:B------:R-:W4:Y:S04]  /*775f0*/  LDL.LU.64 R24, [R1+0xbc0] ;  /* 0x000bc00001187983 */ /* 0x000f280000300a00 */
[----:B0-----:R-:W4:Y:S04]  /*77600*/  LDL.LU.64 R26, [R1+0xbc8] ;  /* 0x000bc800011a7983 */ /* 0x001f280000300a00 */
[----:B------:R-:W-:Y:S04]  /*77610*/  STL.64 [R1+0x6198], R10 ;  /* 0x0061980a01007387 */ /* 0x000fe80000100a00 */
[----:B------:R0:W-:Y:S04]  /*77620*/  STL.64 [R1+0x6190], R8 ;  /* 0x0061900801007387 */ /* 0x0001e80000100a00 */
[----:B0-----:R-:W3:Y:S04]  /*77630*/  LDL.LU.64 R8, [R1+0xbd0] ;  /* 0x000bd00001087983 */ /* 0x001ee80000300a00 */
[----:B------:R-:W3:Y:S01]  /*77640*/  LDL.LU.64 R10, [R1+0xbd8] ;  /* 0x000bd800010a7983 */ /* 0x000ee20000300a00 */
[C---:B----4-:R-:W-:Y:S08]  /*77650*/  HMMA.16816.F32 R24, R12.reuse, R6, R24 ;  /* 0x000000060c18723c */ /* 0x050ff00000001818 */
[----:B---3--:R-:W-:Y:S11]  /*77660*/  HMMA.16816.F32 R8, R12, R4, R8 ;  /* 0x000000040c08723c */ /* 0x008ff60000001808 */
[----:B------:R-:W-:Y:S04]  /*77670*/  STL.64 [R1+0xbc0], R24 ;  /* 0x000bc01801007387 */ /* 0x000fe80000100a00 */
[----:B------:R0:W-:Y:S04]  /*77680*/  STL.64 [R1+0xbc8], R26 ;  /* 0x000bc81a01007387 */ /* 0x0001e80000100a00 */
[----:B0-----:R-:W3:Y:S04]  /*77690*/  LDL.LU R26, [R1+0x1940] ;  /* 0x00194000011a7983 */ /* 0x001ee80000300800 */
[----:B------:R-:W4:Y:S04]  /*776a0*/  LDL.LU R27, [R1+0x194c] ;  /* 0x00194c00011b7983 */ /* 0x000f280000300800 */
[----:B------:R-:W3:Y:S01]  /*776b0*/  LDL R24, [R1+0x18] ;  /* 0x0000180001187983 */ /* 0x000ee20000100800 */
[----:B------:R-:W-:-:S03]  /*776c0*/  IMAD.MOV.U32 R25, RZ, RZ, R0 ;  /* 0x000000ffff197224 */ /* 0x000fc600078e0000 */
[----:B------:R-:W4:Y:S04]  /*776d0*/  LDL.LU R0, [R1+0x6220] ;  /* 0x0062200001007983 */ /* 0x000f280000300800 */
[----:B------:R-:W-:Y:S04]  /*776e0*/  STL [R1+0x618c], R7 ;  /* 0x00618c0701007387 */ /* 0x000fe80000100800 */
[----:B------:R-:W-:Y:S04]  /*776f0*/  STL [R1+0x6188], R5 ;  /* 0x0061880501007387 */ /* 0x000fe80000100800 */
[----:B------:R-:W-:Y:S04]  /*77700*/  STL [R1+0x61e4], R6 ;  /* 0x0061e40601007387 */ /* 0x000fe80000100800 */
[----:B------:R-:W-:Y:S04]  /*77710*/  STL.64 [R1+0xbe0], R8 ;  /* 0x000be00801007387 */ /* 0x000fe80000100a00 */
[----:B------:R-:W-:Y:S04]  /*77720*/  STL.64 [R1+0xbe8], R10 ;  /* 0x000be80a01007387 */ /* 0x000fe80000100a00 */
[----:B------:R2:W-:Y:S02]  /*77730*/  STL [R1+0x61e0], R4 ;  /* 0x0061e00401007387 */ /* 0x0005e40000100800 */
[----:B--2---:R-:W-:Y:S02]  /*77740*/  HMMA.16816.F32 R4, R12, R2, R16 ;  /* 0x000000020c04723c */ /* 0x004fe40000001810 */
[----:B------:R-:W3:-:S15]  /*77750*/  LDL.LU R15, [R1+0x1944] ;  /* 0x00194400010f7983 */ /* 0x000ede0000300800 */
[----:B------:R-:W-:Y:S02]  /*77760*/  NOP ;  /* 0x0000000000007918 */ /* 0x000fe40000000000 */
[----:B------:R0:W-:Y:S04]  /*77770*/  STL.64 [R1+0xbd0], R4 ;  /* 0x000bd00401007387 */ /* 0x0001e80000100a00 */
[----:B------:R1:W-:Y:S04]  /*77780*/  STL.64 [R1+0xbd8], R6 ;  /* 0x000bd80601007387 */ /* 0x0003e80000100a00 */
[----:B0-----:R-:W2:Y:S04]  /*77790*/  LDL.LU.64 R4, [R1+0xc10] ;  /* 0x000c100001047983 */ /* 0x001ea80000300a00 */
[----:B-1----:R-:W2:Y:S04]  /*777a0*/  LDL.LU.64 R6, [R1+0xc18] ;  /* 0x000c180001067983 */ /* 0x002ea80000300a00 */
[----:B--2---:R-:W-:Y:S04]  /*777b0*/  STL.64 [R1+0x6200], R6 ;  /* 0x0062000601007387 */ /* 0x004fe80000100a00 */
[----:B------:R0:W-:Y:S04]  /*777c0*/  STL.64 [R1+0x61f8], R4 ;  /* 0x0061f80401007387 */ /* 0x0001e80000100a00 */
[----:B0-----:R-:W2:Y:S04]  /*777d0*/  LDL.LU.64 R4, [R1+0xc00] ;  /* 0x000c000001047983 */ /* 0x001ea80000300a00 */
[----:B------:R-:W2:Y:S01]  /*777e0*/  LDL.LU.64 R6, [R1+0xc08] ;  /* 0x000c080001067983 */ /* 0x000ea20000300a00 */
[----:B---3--:R-:W-:-:S02]  /*777f0*/  IMAD R14, R26, 0x100, R15 ;  /* 0x000001001a0e7824 */ /* 0x008fc400078e020f */
[----:B------:R-:W-:Y:S02]  /*77800*/  IMAD R12, R21, 0x100, R20 ;  /* 0x00000100150c7824 */ /* 0x000fe400078e0214 */
[----:B------:R-:W-:Y:S02]  /*77810*/  IMAD R13, R23, 0x100, R22 ;  /* 0x00000100170d7824 */ /* 0x000fe400078e0216 */
[----:B----4-:R-:W-:Y:S01]  /*77820*/  IMAD R15, R0, 0x100, R27 ;  /* 0x00000100000f7824 */ /* 0x010fe200078e021b */
        /* <DEDUP_REMOVED lines=29> */
[----:B0-----:R-:W2:Y:S04]  /*77a00*/  LDL.LU.64 R26, [R1+0x61f0] ;  /* 0x0061f000011a7983 */ /* 0x001ea80000300a00 */
[----:B------:R-:W2:Y:S02]  /*77a10*/  LDL.LU.64 R24, [R1+0x61e8] ;  /* 0x0061e80001187983 */ /* 0x000ea40000300a00 */
[----:B--2---:R-:W-:-:S15]  /*77a20*/  HMMA.16816.F32 R4, R12, R24, R4 ;  /* 0x000000180c04723c */ /* 0x004fde0000001804 */
[----:B------:R-:W-:-:S04]  /*77a30*/  NOP ;  /* 0x0000000000007918 */ /* 0x000fc80000000000 */
[----:B------:R0:W-:Y:S04]  /*77a40*/  STL.64 [R1+0xc10], R4 ;  /* 0x000c100401007387 */ /* 0x0001e80000100a00 */
[----:B------:R1:W-:Y:S01]  /*77a50*/  STL.64 [R1+0xc18], R6 ;  /* 0x000c180601007387 */ /* 0x0003e20000100a00 */
[----:B0-----:R-:W-:Y:S02]  /*77a60*/  IMAD.MOV.U32 R5, RZ, RZ, R25 ;  /* 0x000000ffff057224 */ /* 0x001fe400078e0019 */
[----:B-1----:R-:W-:Y:S01]  /*77a70*/  IMAD.MOV.U32 R7, RZ, RZ, R24 ;  /* 0x000000ffff077224 */ /* 0x002fe200078e0018 */
[----:B------:R-:W2:Y:S01]  /*77a80*/  LDL.LU R6, [R1+0x61e4] ;  /* 0x0061e40001067983 */ /* 0x000ea20000300800 */
[C---:B------:R-:W-:Y:S03]  /*77a90*/  HMMA.16816.F32 R24, R12.reuse, R26, R16 ;  /* 0x0000001a0c18723c */ /* 0x040fe60000001810 */
[----:B------:R-:W2:Y:S04]  /*77aa0*/  LDL.LU R4, [R1+0x61e0] ;  /* 0x0061e00001047983 */ /* 0x000ea80000300800 */
[----:B------:R-:W2:Y:S04]  /*77ab0*/  LDL.LU.64 R18, [R1+0x61d8] ;  /* 0x0061d80001127983 */ /* 0x000ea80000300a00 */
[----:B------:R-:W2:Y:S08]  /*77ac0*/  LDL.LU.64 R16, [R1+0x61d0] ;  /* 0x0061d00001107983 */ /* 0x000eb00000300a00 */
[----:B------:R-:W-:Y:S04]  /*77ad0*/  STL.64 [R1+0xc20], R24 ;  /* 0x000c201801007387 */ /* 0x000fe80000100a00 */
[----:B------:R0:W-:Y:S04]  /*77ae0*/  STL.64 [R1+0xc28], R26 ;  /* 0x000c281a01007387 */ /* 0x0001e80000100a00 */
[----:B0-----:R-:W3:Y:S04]  /*77af0*/  LDL.LU.64 R26, [R1+0x61c8] ;  /* 0x0061c800011a7983 */ /* 0x001ee80000300a00 */
[----:B------:R-:W4:Y:S01]  /*77b00*/  LDL.LU.64 R24, [R1+0x61c0] ;  /* 0x0061c00001187983 */ /* 0x000f220000300a00 */
[C---:B--2---:R-:W-:Y:S08]  /*77b10*/  HMMA.16816.F32 R16, R12.reuse, R28, R16 ;  /* 0x0000001c0c10723c */ /* 0x044ff00000001810 */
[C---:B---3--:R-:W-:Y:S08]  /*77b20*/  HMMA.16816.F32 R20, R12.reuse, R26, R20 ;  /* 0x0000001a0c14723c */ /* 0x048ff00000001814 */
[C---:B----4-:R-:W-:Y:S03]  /*77b30*/  HMMA.16816.F32 R8, R12.reuse, R24, R8 ;  /* 0x000000180c08723c */ /* 0x050fe60000001808 */
[----:B------:R0:W-:Y:S04]  /*77b40*/  STL.64 [R1+0xc30], R16 ;  /* 0x000c301001007387 */ /* 0x0001e80000100a00 */
[----:B------:R1:W-:Y:S04]  /*77b50*/  STL.64 [R1+0xc38], R18 ;  /* 0x000c381201007387 */ /* 0x0003e80000100a00 */
[----:B0-----:R-:W2:Y:S04]  /*77b60*/  LDL.LU.64 R16, [R1+0xc70] ;  /* 0x000c700001107983 */ /* 0x001ea80000300a00 */
[----:B-1----:R-:W2:Y:S04]  /*77b70*/  LDL.LU.64 R18, [R1+0xc78] ;  /* 0x000c780001127983 */ /* 0x002ea80000300a00 */
[----:B------:R-:W-:Y:S04]  /*77b80*/  STL.64 [R1+0xc40], R20 ;  /* 0x000c401401007387 */ /* 0x000fe80000100a00 */
[----:B------:R0:W-:Y:S04]  /*77b90*/  STL.64 [R1+0xc48], R22 ;  /* 0x000c481601007387 */ /* 0x0001e80000100a00 */
[----:B0-----:R-:W3:Y:S04]  /*77ba0*/  LDL.LU.64 R22, [R1+0x61b8] ;  /* 0x0061b80001167983 */ /* 0x001ee80000300a00 */
[----:B------:R-:W2:Y:S04]  /*77bb0*/  LDL.LU.64 R20, [R1+0x61b0] ;  /* 0x0061b00001147983 */ /* 0x000ea80000300a00 */
[----:B------:R0:W-:Y:S04]  /*77bc0*/  STL.64 [R1+0xc50], R8 ;  /* 0x000c500801007387 */ /* 0x0001e80000100a00 */
[----:B------:R1:W-:Y:S04]  /*77bd0*/  STL.64 [R1+0xc58], R10 ;  /* 0x000c580a01007387 */ /* 0x0003e80000100a00 */
[----:B0-----:R-:W4:Y:S04]  /*77be0*/  LDL.LU.64 R8, [R1+0xc80] ;  /* 0x000c800001087983 */ /* 0x001f280000300a00 */
[----:B-1----:R-:W4:Y:S04]  /*77bf0*/  LDL.LU.64 R10, [R1+0xc88] ;  /* 0x000c8800010a7983 */ /* 0x002f280000300a00 */
[----:B------:R-:W-:Y:S04]  /*77c00*/  STL.64 [R1+0x6118], R26 ;  /* 0x0061181a01007387 */ /* 0x000fe80000100a00 */
[----:B------:R0:W-:Y:S04]  /*77c10*/  STL.64 [R1+0x6110], R24 ;  /* 0x0061101801007387 */ /* 0x0001e80000100a00 */
[----:B0-----:R-:W3:Y:S04]  /*77c20*/  LDL.LU.64 R24, [R1+0xc60] ;  /* 0x000c600001187983 */ /* 0x001ee80000300a00 */
[----:B------:R-:W3:Y:S02]  /*77c30*/  LDL.LU.64 R26, [R1+0xc68] ;  /* 0x000c6800011a7983 */ /* 0x000ee40000300a00 */
[----:B---3--:R-:W-:-:S15]  /*77c40*/  HMMA.16816.F32 R24, R12, R22, R24 ;  /* 0x000000160c18723c */ /* 0x008fde0000001818 */
[----:B------:R-:W-:-:S04]  /*77c50*/  NOP ;  /* 0x0000000000007918 */ /* 0x000fc80000000000 */
[----:B------:R0:W-:Y:S04]  /*77c60*/  STL.64 [R1+0xc60], R24 ;  /* 0x000c601801007387 */ /* 0x0001e80000100a00 */
[----:B------:R1:W-:Y:S04]  /*77c70*/  STL.64 [R1+0xc68], R26 ;  /* 0x000c681a01007387 */ /* 0x0003e80000100a00 */
[----:B0-----:R-:W3:Y:S04]  /*77c80*/  LDL.LU R24, [R1+0x1958] ;  /* 0x0019580001187983 */ /* 0x001ee80000300800 */
[----:B------:R-:W3:Y:S04]  /*77c90*/  LDL.LU R25, [R1+0x1964] ;  /* 0x0019640001197983 */ /* 0x000ee80000300800 */
[----:B-1----:R-:W3:Y:S04]  /*77ca0*/  LDL.LU R26, [R1+0x1960] ;  /* 0x00196000011a7983 */ /* 0x002ee80000300800 */
[----:B------:R-:W3:Y:S01]  /*77cb0*/  LDL.LU R27, [R1+0x196c] ;  /* 0x00196c00011b7983 */ /* 0x000ee20000300800 */
[C---:B--2---:R-:W-:Y:S03]  /*77cc0*/  HMMA.16816.F32 R16, R12.reuse, R20, R16 ;  /* 0x000000140c10723c */ /* 0x044fe60000001810 */
[----:B---3--:R-:W-:Y:S04]  /*77cd0*/  STL.64 [R1+0x6180], R26 ;  /* 0x0061801a01007387 */ /* 0x008fe80000100a00 */
[----:B------:R0:W-:Y:S04]  /*77ce0*/  STL.64 [R1+0x6178], R24 ;  /* 0x0061781801007387 */ /* 0x0001e80000100a00 */
[----:B0-----:R-:W2:Y:S04]  /*77cf0*/  LDL.LU.64 R24, [R1+0xc90] ;  /* 0x000c900001187983 */ /* 0x001ea80000300a00 */
[----:B------:R-:W2:Y:S04]  /*77d00*/  LDL.LU.64 R26, [R1+0xc98] ;  /* 0x000c9800011a7983 */ /* 0x000ea80000300a00 */
[----:B------:R-:W3:Y:S04]  /*77d10*/  LDL.LU R0, [R1+0x1968] ;  /* 0x0019680001007983 */ /* 0x000ee80000300800 */
[----:B------:R-:W-:Y:S04]  /*77d20*/  STL.64 [R1+0xc70], R16 ;  /* 0x000c701001007387 */ /* 0x000fe80000100a00 */
[----:B------:R0:W-:Y:S04]  /*77d30*/  STL.64 [R1+0xc78], R18 ;  /* 0x000c781201007387 */ /* 0x0001e80000100a00 */
[----:B0-----:R-:W4:Y:S04]  /*77d40*/  LDL.LU.64 R18, [R1+0x61a8] ;  /* 0x0061a80001127983 */ /* 0x001f280000300a00 */
[----:B------:R-:W2:Y:S04]  /*77d50*/  LDL.LU.64 R16, [R1+0x61a0] ;  /* 0x0061a00001107983 */ /* 0x000ea80000300a00 */
[----:B------:R0:W-:Y:S04]  /*77d60*/  STL.64 [R1+0x6128], R22 ;  /* 0x0061281601007387 */ /* 0x0001e80000100a00 */
[----:B0-----:R-:W3:Y:S04]  /*77d70*/  LDL.LU R22, [R1+0x1950] ;  /* 0x0019500001167983 */ /* 0x001ee80000300800 */
[----:B------:R-:W3:Y:S04]  /*77d80*/  LDL.LU R23, [R1+0x195c] ;  /* 0x00195c0001177983 */ /* 0x000ee80000300800 */
[----:B------:R0:W-:Y:S04]  /*77d90*/  STL.64 [R1+0x6120], R20 ;  /* 0x0061201401007387 */ /* 0x0001e80000100a00 */
[----:B0-----:R-:W3:Y:S01]  /*77da0*/  LDL.LU R21, [R1+0x1954] ;  /* 0x0019540001157983 */ /* 0x001ee20000300800 */
[C---:B----4-:R-:W-:Y:S08]  /*77db0*/  HMMA.16816.F32 R8, R12.reuse, R18, R8 ;  /* 0x000000120c08723c */ /* 0x050ff00000001808 */
[C---:B--2---:R-:W-:Y:S11]  /*77dc0*/  HMMA.16816.F32 R24, R12.reuse, R16, R24 ;  /* 0x000000100c18723c */ /* 0x044ff60000001818 */
[----:B------:R-:W-:Y:S04]  /*77dd0*/  STL.64 [R1+0xc80], R8 ;  /* 0x000c800801007387 */ /* 0x000fe80000100a00 */
[----:B------:R0:W-:Y:S04]  /*77de0*/  STL.64 [R1+0xc88], R10 ;  /* 0x000c880a01007387 */ /* 0x0001e80000100a00 */
[----:B0-----:R-:W2:Y:S04]  /*77df0*/  LDL.LU.64 R10, [R1+0x6198] ;  /* 0x00619800010a7983 */ /* 0x001ea80000300a00 */
[----:B------:R-:W4:Y:S04]  /*77e00*/  LDL.LU.64 R8, [R1+0x6190] ;  /* 0x0061900001087983 */ /* 0x000f280000300a00 */
[----:B------:R0:W-:Y:S04]  /*77e10*/  STL.64 [R1+0xc90], R24 ;  /* 0x000c901801007387 */ /* 0x0001e80000100a00 */
[----:B------:R1:W-:Y:S04]  /*77e20*/  STL.64 [R1+0xc98], R26 ;  /* 0x000c981a01007387 */ /* 0x0003e80000100a00 */
[----:B0-----:R-:W2:Y:S04]  /*77e30*/  LDL.LU.64 R24, [R1+0xcd0] ;  /* 0x000cd00001187983 */ /* 0x001ea80000300a00 */
[----:B-1----:R-:W2:Y:S04]  /*77e40*/  LDL.LU.64 R26, [R1+0xcd8] ;  /* 0x000cd800011a7983 */ /* 0x002ea80000300a00 */
        /* <DEDUP_REMOVED lines=8> */
[----:B0-----:R-:W2:Y:S04]  /*77ed0*/  LDL.64 R18, [R1] ;  /* 0x0000000001127983 */ /* 0x001ea80000100a00 */
[----:B--2---:R0:W-:Y:S04]  /*77ee0*/  STL.64 [R1+0x6130], R18 ;  /* 0x0061301201007387 */ /* 0x0041e80000100a00 */
[----:B------:R-:W4:Y:S04]  /*77ef0*/  LDL.LU.64 R16, [R1+0xcb0] ;  /* 0x000cb00001107983 */ /* 0x000f280000300a00 */
[----:B0-----:R-:W4:Y:S02]  /*77f00*/  LDL.LU.64 R18, [R1+0xcb8] ;  /* 0x000cb80001127983 */ /* 0x001f240000300a00 */
[----:B----4-:R-:W-:-:S15]  /*77f10*/  HMMA.16816.F32 R16, R12, R8, R16 ;  /* 0x000000080c10723c */ /* 0x010fde0000001810 */
[----:B------:R-:W-:-:S04]  /*77f20*/  NOP ;  /* 0x0000000000007918 */ /* 0x000fc80000000000 */
[----:B------:R0:W-:Y:S04]  /*77f30*/  STL.64 [R1+0xcb0], R16 ;  /* 0x000cb01001007387 */ /* 0x0001e80000100a00 */
[----:B------:R1:W-:Y:S01]  /*77f40*/  STL.64 [R1+0xcb8], R18 ;  /* 0x000cb81201007387 */ /* 0x0003e20000100a00 */
[----:B0-----:R-:W-:Y:S02]  /*77f50*/  IMAD.MOV.U32 R16, RZ, RZ, R7 ;  /* 0x000000ffff107224 */ /* 0x001fe400078e0007 */
[----:B------:R-:W-:Y:S01]  /*77f60*/  IMAD.MOV.U32 R17, RZ, RZ, R5 ;  /* 0x000000ffff117224 */ /* 0x000fe200078e0005 */
[----:B------:R-:W2:Y:S04]  /*77f70*/  LDL.LU R7, [R1+0x618c] ;  /* 0x00618c0001077983 */ /* 0x000ea80000300800 */
[----:B------:R-:W4:Y:S04]  /*77f80*/  LDL.LU R5, [R1+0x6188] ;  /* 0x0061880001057983 */ /* 0x000f280000300800 */
[----:B-1----:R-:W2:Y:S04]  /*77f90*/  LDL.64 R18, [R1+0x10] ;  /* 0x0000100001127983 */ /* 0x002ea80000100a00 */
[----:B--2---:R-:W-:Y:S04]  /*77fa0*/  STL.64 [R1+0x6160], R18 ;  /* 0x0061601201007387 */ /* 0x004fe80000100a00 */
[----:B------:R0:W-:Y:S04]  /*77fb0*/  STL.64 [R1+0x6158], R16 ;  /* 0x0061581001007387 */ /* 0x0001e80000100a00 */
[----:B0-----:R-:W2:Y:S04]  /*77fc0*/  LDL.LU.64 R16, [R1+0xcc0] ;  /* 0x000cc00001107983 */ /* 0x001ea80000300a00 */
[----:B------:R-:W2:Y:S04]  /*77fd0*/  LDL.LU.64 R18, [R1+0xcc8] ;  /* 0x000cc80001127983 */ /* 0x000ea80000300a00 */
[----:B------:R-:W-:Y:S04]  /*77fe0*/  STL.64 [R1+0x60e8], R10 ;  /* 0x0060e80a01007387 */ /* 0x000fe80000100a00 */
[----:B------:R0:W-:Y:S01]  /*77ff0*/  STL.64 [R1+0x60e0], R8 ;  /* 0x0060e00801007387 */ /* 0x0001e20000100a00 */
[C---:B----4-:R-:W-:Y:S03]  /*78000*/  HMMA.16816.F32 R24, R12.reuse, R4, R24 ;  /* 0x000000040c18723c */ /* 0x050fe60000001818 */
[----:B0-----:R-:W4:Y:S04]  /*78010*/  LDL.LU.64 R8, [R1+0x800] ;  /* 0x0008000001087983 */ /* 0x001f280000300a00 */
[----:B------:R-:W4:Y:S01]  /*78020*/  LDL.LU.64 R10, [R1+0x808] ;  /* 0x00080800010a7983 */ /* 0x000f220000300a00 */
[----:B--2---:R-:W-:-:S15]  /*78030*/  HMMA.16816.F32 R16, R12, R6, R16 ;  /* 0x000000060c10723c */ /* 0x004fde0000001810 */
[----:B------:R-:W-:-:S04]  /*78040*/  NOP ;  /* 0x0000000000007918 */ /* 0x000fc80000000000 */
[----:B------:R-:W-:Y:S04]  /*78050*/  STL.64 [R1+0xcc0], R16 ;  /* 0x000cc01001007387 */ /* 0x000fe80000100a00 */
[----:B------:R0:W-:Y:S04]  /*78060*/  STL.64 [R1+0xcc8], R18 ;  /* 0x000cc81201007387 */ /* 0x0001e80000100a00 */
[----:B0-----:R-:W2:Y:S04]  /*78070*/  LDL R18, [R1+0x18] ;  /* 0x0000180001127983 */ /* 0x001ea80000100800 */
[----:B------:R-:W2:Y:S04]  /*78080*/  LDL R19, [R1+0x1c] ;  /* 0x00001c0001137983 */ /* 0x000ea80000100800 */
[----:B------:R-:W-:Y:S04]  /*78090*/  STL.64 [R1+0xce0], R24 ;  /* 0x000ce01801007387 */ /* 0x000fe80000100a00 */
[----:B------:R0:W-:Y:S04]  /*780a0*/  STL.64 [R1+0xce8], R26 ;  /* 0x000ce81a01007387 */ /* 0x0001e80000100a00 */
[----:B0-----:R-:W2:Y:S04]  /*780b0*/  LDL.LU.64 R26, [R1+0x6180] ;  /* 0x00618000011a7983 */ /* 0x001ea80000300a00 */
[----:B------:R-:W2:Y:S04]  /*780c0*/  LDL.LU.64 R24, [R1+0x6178] ;  /* 0x0061780001187983 */ /* 0x000ea80000300a00 */
[----:B------:R-:W-:Y:S04]  /*780d0*/  STL.64 [R1+0x60c8], R6 ;  /* 0x0060c80601007387 */ /* 0x000fe80000100a00 */
[----:B------:R4:W-:Y:S02]  /*780e0*/  STL.64 [R1+0x60c0], R4 ;  /* 0x0060c00401007387 */ /* 0x0009e40000100a00 */
[----:B----4-:R-:W-:Y:S02]  /*780f0*/  HMMA.16816.F32 R4, R12, R2, R8 ;  /* 0x000000020c04723c */ /* 0x010fe40000001808 */
[----:B------:R-:W-:Y:S04]  /*78100*/  STL [R1+0x60b4], R2 ;  /* 0x0060b40201007387 */ /* 0x000fe80000100800 */
[----:B------:R-:W-:Y:S01]  /*78110*/  STL [R1+0x60b0], R3 ;  /* 0x0060b00301007387 */ /* 0x000fe20000100800 */
[----:B---3--:R-:W-:-:S12]  /*78120*/  IMAD R12, R22, 0x100, R21 ;  /* 0x00000100160c7824 */ /* 0x008fd800078e0215 */
[----:B------:R-:W-:Y:S04]  /*78130*/  STL.64 [R1+0xcd0], R4 ;  /* 0x000cd00401007387 */ /* 0x000fe80000100a00 */
[----:B------:R-:W-:Y:S04]  /*78140*/  STL.64 [R1+0xcd8], R6 ;  /* 0x000cd80601007387 */ /* 0x000fe80000100a00 */
[----:B------:R-:W3:Y:S01]  /*78150*/  LDL.LU.64 R20, [R1+0xd20] ;  /* 0x000d200001147983 */ /* 0x000ee20000300a00 */
[----:B--2---:R-:W-:-:S03]  /*78160*/  IMAD R13, R24, 0x100, R23 ;  /* 0x00000100180d7824 */ /* 0x004fc600078e0217 */
[----:B------:R-:W2:Y:S04]  /*78170*/  LDL.LU.64 R22, [R1+0xd28] ;  /* 0x000d280001167983 */ /* 0x000ea80000300a00 */
[----:B--2---:R-:W-:Y:S04]  /*78180*/  STL.64 [R1+0x6140], R22 ;  /* 0x0061401601007387 */ /* 0x004fe80000100a00 */
[----:B---3--:R0:W-:Y:S04]  /*78190*/  STL.64 [R1+0x6138], R20 ;  /* 0x0061381401007387 */ /* 0x0081e80000100a00 */
[----:B0-----:R-:W2:Y:S04]  /*781a0*/  LDL.LU.64 R20, [R1+0xd10] ;  /* 0x000d100001147983 */ /* 0x001ea80000300a00 */
[----:B------:R-:W3:Y:S04]  /*781b0*/  LDL.LU.64 R22, [R1+0xd18] ;  /* 0x000d180001167983 */ /* 0x000ee80000300a00 */
[----:B---3--:R-:W-:Y:S04]  /*781c0*/  STL.64 [R1+0x6150], R22 ;  /* 0x0061501601007387 */ /* 0x008fe80000100a00 */
[----:B--2---:R0:W-:Y:S04]  /*781d0*/  STL.64 [R1+0x6148], R20 ;  /* 0x0061481401007387 */ /* 0x0041e80000100a00 */
[----:B0-----:R-:W2:Y:S04]  /*781e0*/  LDL.LU.64 R20, [R1+0xd00] ;  /* 0x000d000001147983 */ /* 0x001ea80000300a00 */
[----:B------:R-:W3:Y:S01]  /*781f0*/  LDL.LU.64 R22, [R1+0xd08] ;  /* 0x000d080001167983 */ /* 0x000ee20000300a00 */
[----:B------:R-:W-:-:S02]  /*78200*/  IMAD R14, R26, 0x100, R25 ;  /* 0x000001001a0e7824 */ /* 0x000fc400078e0219 */
[----:B------:R-:W-:Y:S01]  /*78210*/  IMAD R15, R0, 0x100, R27 ;  /* 0x00000100000f7824 */ /* 0x000fe200078e021b */
[----:B------:R-:W-:Y:S02]  /*78220*/  F2FP.F16.E5M2.UNPACK_B R12, R12 ;  /* 0x0000000cff0c723e */ /* 0x000fe400020004ff */
[----:B------:R-:W-:Y:S01]  /*78230*/  F2FP.F16.E5M2.UNPACK_B R13, R13 ;  /* 0x0000000dff0d723e */ /* 0x000fe200020004ff */
[----:B---3--:R-:W-:Y:S04]  /*78240*/  STL.64 [R1+0x6170], R22 ;  /* 0x0061701601007387 */ /* 0x008fe80000100a00 */
[----:B--2---:R0:W-:Y:S04]  /*78250*/  STL.64 [R1+0x6168], R20 ;  /* 0x0061681401007387 */ /* 0x0041e80000100a00 */
[----:B0-----:R-:W2:Y:S04]  /*78260*/  LDL.LU.64 R20, [R1+0xcf0] ;  /* 0x000cf00001147983 */ /* 0x001ea80000300a00 */
[----:B------:R-:W2:Y:S01]  /*78270*/  LDL.LU.64 R22, [R1+0xcf8] ;  /* 0x000cf80001167983 */ /* 0x000ea20000300a00 */
[----:B------:R-:W-:-:S02]  /*78280*/  F2FP.F16.E5M2.UNPACK_B R14, R14 ;  /* 0x0000000eff0e723e */ /* 0x000fc400020004ff */
        /* <DEDUP_REMOVED lines=19> */
[----:B------:R-:W3:Y:S01]  /*783c0*/  LDL.LU.64 R20, [R1+0x6148] ;  /* 0x0061480001147983 */ /* 0x000ee20000300a00 */
[----:B------:R-:W-:-:S02]  /*783d0*/  IMAD.MOV.U32 R2, RZ, RZ, R18 ;  /* 0x000000ffff027224 */ /* 0x000fc400078e0012 */
[----:B------:R-:W-:-:S05]  /*783e0*/  IMAD.MOV.U32 R3, RZ, RZ, R19 ;  /* 0x000000ffff037224 */ /* 0x000fca00078e0013 */
[----:B------:R-:W-:Y:S01]  /*783f0*/  STL [R1+0x60b8], R3 ;  /* 0x0060b80301007387 */ /* 0x000fe20000100800 */
[----:B---3--:R-:W-:Y:S03]  /*78400*/  HMMA.16816.F32 R16, R12, R16, R20 ;  /* 0x000000100c10723c */ /* 0x008fe60000001814 */
[----:B------:R-:W2:Y:S04]  /*78410*/  LDL.LU.64 R22, [R1+0x6140] ;  /* 0x0061400001167983 */ /* 0x000ea80000300a00 */
[----:B------:R-:W2:-:S12]  /*78420*/  LDL.LU.64 R20, [R1+0x6138] ;  /* 0x0061380001147983 */ /* 0x000e980000300a00 */
[----:B------:R-:W-:Y:S04]  /*78430*/  STL.64 [R1+0xd10], R16 ;  /* 0x000d101001007387 */ /* 0x000fe80000100a00 */
[----:B------:R0:W-:Y:S04]  /*78440*/  STL.64 [R1+0xd18], R18 ;  /* 0x000d181201007387 */ /* 0x0001e80000100a00 */
[----:B0-----:R-:W2:Y:S02]  /*78450*/  LDL.LU.64 R18, [R1+0x6130] ;  /* 0x0061300001127983 */ /* 0x001ea40000300a00 */
[----:B--2---:R-:W-:Y:S01]  /*78460*/  HMMA.16816.F32 R20, R12, R18, R20 ;  /* 0x000000120c14723c */ /* 0x004fe20000001814 */
[----:B------:R-:W-:-:S15]  /*78470*/  IMAD.MOV.U32 R3, RZ, RZ, R18 ;  /* 0x000000ffff037224 */ /* 0x000fde00078e0012 */
[----:B------:R-:W-:-:S03]  /*78480*/  NOP ;  /* 0x0000000000007918 */ /* 0x000fc60000000000 */
[----:B------:R-:W-:Y:S04]  /*78490*/  STL.64 [R1+0xd20], R20 ;  /* 0x000d201401007387 */ /* 0x000fe80000100a00 */
[----:B------:R0:W-:Y:S04]  /*784a0*/  STL.64 [R1+0xd28], R22 ;  /* 0x000d281601007387 */ /* 0x0001e80000100a00 */
[----:B0-----:R-:W2:Y:S04]  /*784b0*/  LDL.LU.64 R22, [R1+0x6128] ;  /* 0x0061280001167983 */ /* 0x001ea80000300a00 */
[----:B------:R-:W3:Y:S04]  /*784c0*/  LDL.LU.64 R20, [R1+0x6120] ;  /* 0x0061200001147983 */ /* 0x000ee80000300a00 */
[----:B------:R-:W2:Y:S04]  /*784d0*/  LDL.LU.64 R16, [R1+0x1630] ;  /* 0x0016300001107983 */ /* 0x000ea80000300a00 */
[----:B------:R-:W2:Y:S01]  /*784e0*/  LDL.LU.64 R18, [R1+0x1638] ;  /* 0x0016380001127983 */ /* 0x000ea20000300a00 */
[C---:B------:R-:W-:Y:S03]  /*784f0*/  HMMA.16816.F32 R24, R12.reuse, R28, R24 ;  /* 0x0000001c0c18723c */ /* 0x040fe60000001818 */
[----:B--2---:R-:W-:Y:S04]  /*78500*/  STL.64 [R1+0x6108], R18 ;  /* 0x0061081201007387 */ /* 0x004fe80000100a00 */
[----:B------:R0:W-:Y:S04]  /*78510*/  STL.64 [R1+0x6100], R16 ;  /* 0x0061001001007387 */ /* 0x0001e80000100a00 */
[----:B0-----:R-:W2:Y:S04]  /*78520*/  LDL.LU.64 R16, [R1+0x1640] ;  /* 0x0016400001107983 */ /* 0x001ea80000300a00 */
[----:B------:R-:W2:Y:S04]  /*78530*/  LDL.LU.64 R18, [R1+0x1648] ;  /* 0x0016480001127983 */ /* 0x000ea80000300a00 */
[----:B------:R-:W-:Y:S04]  /*78540*/  STL.64 [R1+0xd30], R24 ;  /* 0x000d301801007387 */ /* 0x000fe80000100a00 */
[----:B------:R0:W-:Y:S04]  /*78550*/  STL.64 [R1+0xd38], R26 ;  /* 0x000d381a01007387 */ /* 0x0001e80000100a00 */
[----:B0-----:R-:W4:Y:S04]  /*78560*/  LDL.LU.64 R26, [R1+0x6118] ;  /* 0x00611800011a7983 */ /* 0x001f280000300a00 */
[----:B------:R-:W2:Y:S01]  /*78570*/  LDL.LU.64 R24, [R1+0x6110] ;  /* 0x0061100001187983 */ /* 0x000ea20000300a00 */
[C---:B----4-:R-:W-:Y:S08]  /*78580*/  HMMA.16816.F32 R8, R12.reuse, R26, R8 ;  /* 0x0000001a0c08723c */ /* 0x050ff00000001808 */
[C---:B--2---:R-:W-:Y:S11]  /*78590*/  HMMA.16816.F32 R4, R12.reuse, R24, R4 ;  /* 0x000000180c04723c */ /* 0x044ff60000001804 */
[----:B------:R0:W-:Y:S04]  /*785a0*/  STL.64 [R1+0xd40], R8 ;  /* 0x000d400801007387 */ /* 0x0001e80000100a00 */
[----:B------:R1:W-:Y:S04]  /*785b0*/  STL.64 [R1+0xd48], R10 ;  /* 0x000d480a01007387 */ /* 0x0003e80000100a00 */
[----:B0-----:R-:W2:Y:S04]  /*785c0*/  LDL.LU.64 R8, [R1+0x1620] ;  /* 0x0016200001087983 */ /* 0x001ea80000300a00 */
[----:B-1----:R-:W2:Y:S04]  /*785d0*/  LDL.LU.64 R10, [R1+0x1628] ;  /* 0x00162800010a7983 */ /* 0x002ea80000300a00 */
[----:B------:R0:W-:Y:S04]  /*785e0*/  STL.64 [R1+0xd50], R4 ;  /* 0x000d500401007387 */ /* 0x0001e80000100a00 */
[----:B------:R1:W-:Y:S04]  /*785f0*/  STL.64 [R1+0xd58], R6 ;  /* 0x000d580601007387 */ /* 0x0003e80000100a00 */
[----:B0-----:R-:W4:Y:S04]  /*78600*/  LDL.LU.64 R4, [R1+0x15f0] ;  /* 0x0015f00001047983 */ /* 0x001f280000300a00 */
[----:B-1----:R-:W2:Y:S01]  /*78610*/  LDL.LU.64 R6, [R1+0x15f8] ;  /* 0x0015f80001067983 */ /* 0x002ea20000300a00 */
[C---:B------:R-:W-:Y:S03]  /*78620*/  HMMA.16816.F32 R16, R12.reuse, R22, R16 ;  /* 0x000000160c10723c */ /* 0x040fe60000001810 */
[----:B--2---:R-:W-:Y:S04]  /*78630*/  STL.64 [R1+0x60d8], R6 ;  /* 0x0060d80601007387 */ /* 0x004fe80000100a00 */
[----:B----4-:R0:W-:Y:S04]  /*78640*/  STL.64 [R1+0x60d0], R4 ;  /* 0x0060d00401007387 */ /* 0x0101e80000100a00 */
[----:B0-----:R-:W2:Y:S04]  /*78650*/  LDL.LU.64 R4, [R1+0x1600] ;  /* 0x0016000001047983 */ /* 0x001ea80000300a00 */
[----:B------:R-:W2:Y:S04]  /*78660*/  LDL.LU.64 R6, [R1+0x1608] ;  /* 0x0016080001067983 */ /* 0x000ea80000300a00 */
[----:B------:R-:W-:Y:S04]  /*78670*/  STL.64 [R1+0x6040], R26 ;  /* 0x0060401a01007387 */ /* 0x000fe80000100a00 */
[----:B------:R0:W-:Y:S04]  /*78680*/  STL.64 [R1+0x6038], R24 ;  /* 0x0060381801007387 */ /* 0x0001e80000100a00 */
[----:B0-----:R-:W4:Y:S04]  /*78690*/  LDL.LU.64 R24, [R1+0x1610] ;  /* 0x0016100001187983 */ /* 0x001f280000300a00 */
[----:B------:R-:W4:Y:S04]  /*786a0*/  LDL.LU.64 R26, [R1+0x1618] ;  /* 0x00161800011a7983 */ /* 0x000f280000300a00 */
        /* <DEDUP_REMOVED lines=18> */
[----:B0-----:R-:W2:Y:S01]  /*787d0*/  LDL.LU.64 R10, [R1+0x60e8] ;  /* 0x0060e800010a7983 */ /* 0x001ea20000300a00 */
[----:B----4-:R-:W-:Y:S03]  /*787e0*/  HMMA.16816.F32 R24, R12, R16, R24 ;  /* 0x000000100c18723c */ /* 0x010fe60000001818 */
[----:B------:R-:W3:-:S15]  /*787f0*/  LDL.LU.64 R8, [R1+0x60e0] ;  /* 0x0060e00001087983 */ /* 0x000ede0000300a00 */
[----:B------:R-:W-:Y:S01]  /*78800*/  NOP ;  /* 0x0000000000007918 */ /* 0x000fe20000000000 */
[----:B------:R-:W-:Y:S04]  /*78810*/  STL.64 [R1+0xd90], R24 ;  /* 0x000d901801007387 */ /* 0x000fe80000100a00 */
[----:B------:R0:W-:Y:S04]  /*78820*/  STL.64 [R1+0xd98], R26 ;  /* 0x000d981a01007387 */ /* 0x0001e80000100a00 */
[----:B0-----:R-:W4:Y:S04]  /*78830*/  LDL.LU R26, [R1+0x1974] ;  /* 0x00197400011a7983 */ /* 0x001f280000300800 */
[----:B------:R-:W4:Y:S04]  /*78840*/  LDL.LU R27, [R1+0x1970] ;  /* 0x00197000011b7983 */ /* 0x000f280000300800 */
        /* <DEDUP_REMOVED lines=17> */
[----:B------:R-:W-:Y:S01]  /*78960*/  STL.64 [R1+0x6008], R8 ;  /* 0x0060080801007387 */ /* 0x000fe20000100a00 */
[----:B--2---:R-:W-:-:S15]  /*78970*/  HMMA.16816.F32 R16, R12, R6, R16 ;  /* 0x000000060c10723c */ /* 0x004fde0000001810 */
[----:B------:R-:W-:-:S04]  /*78980*/  NOP ;  /* 0x0000000000007918 */ /* 0x000fc80000000000 */
[----:B------:R-:W-:Y:S04]  /*78990*/  STL.64 [R1+0xdc0], R16 ;  /* 0x000dc01001007387 */ /* 0x000fe80000100a00 */
[----:B------:R3:W-:Y:S01]  /*789a0*/  STL [R1+0xdc8], R18 ;  /* 0x000dc81201007387 */ /* 0x0007e20000100800 */
[----:B------:R-:W-:Y:S02]  /*789b0*/  IMAD.MOV.U32 R0, RZ, RZ, R19 ;  /* 0x000000ffff007224 */ /* 0x000fe400078e0013 */
[----:B---3--:R-:W-:Y:S03]  /*789c0*/  HMMA.16816.F32 R16, R12, R4, R20 ;  /* 0x000000040c10723c */ /* 0x008fe60000001814 */
[----:B------:R-:W-:Y:S04]  /*789d0*/  STL [R1+0x5208], R0 ;  /* 0x0052080001007387 */ /* 0x000fe80000100800 */
[----:B------:R-:W2:Y:S04]  /*789e0*/  LDL.LU.64 R8, [R1+0x15e0] ;  /* 0x0015e00001087983 */ /* 0x000ea80000300a00 */
[----:B------:R-:W2:Y:S08]  /*789f0*/  LDL.LU.64 R10, [R1+0x15e8] ;  /* 0x0015e800010a7983 */ /* 0x000eb00000300a00 */
[----:B------:R-:W-:Y:S04]  /*78a00*/  STL.64 [R1+0xde0], R16 ;  /* 0x000de01001007387 */ /* 0x000fe80000100a00 */
[----:B------:R-:W-:Y:S04]  /*78a10*/  STL.64 [R1+0xde8], R18 ;  /* 0x000de81201007387 */ /* 0x000fe80000100a00 */
[----:B------:R0:W-:Y:S02]  /*78a20*/  STL.64 [R1+0x6050], R6 ;  /* 0x0060500601007387 */ /* 0x0001e40000100a00 */
[----:B0-----:R-:W-:-:S02]  /*78a30*/  IMAD.MOV.U32 R6, RZ, RZ, R3 ;  /* 0x000000ffff067224 */ /* 0x001fc400078e0003 */
[----:B------:R-:W3:Y:S04]  /*78a40*/  LDL.LU R3, [R1+0x60b8] ;  /* 0x0060b80001037983 */ /* 0x000ee80000300800 */
[----:B------:R-:W2:Y:S04]  /*78a50*/  LDL R7, [R1+0x4] ;  /* 0x0000040001077983 */ /* 0x000ea80000100800 */
[----:B------:R0:W-:Y:S04]  /*78a60*/  STL.64 [R1+0x6048], R4 ;  /* 0x0060480401007387 */ /* 0x0001e80000100a00 */
[----:B0-----:R-:W4:Y:S04]  /*78a70*/  LDL R4, [R1+0x8] ;  /* 0x0000080001047983 */ /* 0x001f280000100800 */
[----:B------:R-:W4:Y:S04]  /*78a80*/  LDL R5, [R1+0xc] ;  /* 0x00000c0001057983 */ /* 0x000f280000100800 */
[----:B--2---:R0:W-:Y:S02]  /*78a90*/  STL.64 [R1+0x6068], R6 ;  /* 0x0060680601007387 */ /* 0x0041e40000100a00 */
[----:B0-----:R-:W-:-:S02]  /*78aa0*/  IMAD.MOV.U32 R6, RZ, RZ, R2 ;  /* 0x000000ffff067224 */ /* 0x001fc400078e0002 */
[----:B---3--:R-:W-:Y:S01]  /*78ab0*/  IMAD.MOV.U32 R7, RZ, RZ, R3 ;  /* 0x000000ffff077224 */ /* 0x008fe200078e0003 */
[----:B------:R-:W2:Y:S04]  /*78ac0*/  LDL.LU R2, [R1+0x60b4] ;  /* 0x0060b40001027983 */ /* 0x000ea80000300800 */
[----:B------:R-:W2:Y:S04]  /*78ad0*/  LDL.LU R3, [R1+0x60b0] ;  /* 0x0060b00001037983 */ /* 0x000ea80000300800 */
[----:B------:R-:W3:Y:S04]  /*78ae0*/  LDL.LU R0, [R1+0x1978] ;  /* 0x0019780001007983 */ /* 0x000ee80000300800 */
[----:B------:R-:W3:Y:S04]  /*78af0*/  LDL.LU R16, [R1+0x1984] ;  /* 0x0019840001107983 */ /* 0x000ee80000300800 */
[----:B------:R-:W3:Y:S04]  /*78b00*/  LDL.LU R17, [R1+0x1980] ;  /* 0x0019800001117983 */ /* 0x000ee80000300800 */
[----:B------:R-:W3:Y:S04]  /*78b10*/  LDL.LU R18, [R1+0x198c] ;  /* 0x00198c0001127983 */ /* 0x000ee80000300800 */
[----:B------:R-:W3:Y:S04]  /*78b20*/  LDL.LU R19, [R1+0x1988] ;  /* 0x0019880001137983 */ /* 0x000ee80000300800 */
[----:B----4-:R0:W-:Y:S04]  /*78b30*/  STL.64 [R1+0x6080], R4 ;  /* 0x0060800401007387 */ /* 0x0101e80000100a00 */
[----:B0-----:R-:W4:Y:S04]  /*78b40*/  LDL R4, [R1+0x18] ;  /* 0x0000180001047983 */ /* 0x001f280000100800 */
[----:B------:R-:W4:Y:S04]  /*78b50*/  LDL R5, [R1+0x1c] ;  /* 0x00001c0001057983 */ /* 0x000f280000100800 */
[----:B------:R0:W-:Y:S04]  /*78b60*/  STL.64 [R1+0x6098], R6 ;  /* 0x0060980601007387 */ /* 0x0001e80000100a00 */
[----:B0-----:R-:W3:Y:S04]  /*78b70*/  LDL.LU R7, [R1+0x197c] ;  /* 0x00197c0001077983 */ /* 0x001ee80000300800 */
[----:B------:R-:W3:Y:S01]  /*78b80*/  LDL.LU.64 R24, [R1+0x1670] ;  /* 0x0016700001187983 */ /* 0x000ee20000300a00 */
[----:B--2---:R-:W-:Y:S01]  /*78b90*/  HMMA.16816.F32 R8, R12, R2, R8 ;  /* 0x000000020c08723c */ /* 0x004fe20000001808 */
[----:B------:R-:W-:-:S15]  /*78ba0*/  IMAD R12, R27, 0x100, R26 ;  /* 0x000001001b0c7824 */ /* 0x000fde00078e021a */
[----:B------:R-:W-:-:S03]  /*78bb0*/  NOP ;  /* 0x0000000000007918 */ /* 0x000fc60000000000 */
[----:B------:R-:W-:Y:S04]  /*78bc0*/  STL.64 [R1+0xdd0], R8 ;  /* 0x000dd00801007387 */ /* 0x000fe80000100a00 */
[----:B------:R-:W-:Y:S04]  /*78bd0*/  STL.64 [R1+0xdd8], R10 ;  /* 0x000dd80a01007387 */ /* 0x000fe80000100a00 */
        /* <DEDUP_REMOVED lines=13> */
[----:B------:R-:W-:-:S02]  /*78cb0*/  IMAD R13, R0, 0x100, R7 ;  /* 0x00000100000d7824 */ /* 0x000fc400078e0207 */
[----:B------:R-:W-:Y:S02]  /*78cc0*/  IMAD R14, R17, 0x100, R16 ;  /* 0x00000100110e7824 */ /* 0x000fe400078e0210 */
[----:B------:R-:W-:Y:S01]  /*78cd0*/  IMAD R15, R19, 0x100, R18 ;  /* 0x00000100130f7824 */ /* 0x000fe200078e0212 */
[----:B------:R-:W-:Y:S01]  /*78ce0*/  F2FP.F16.E5M2.UNPACK_B R12, R12 ;  /* 0x0000000cff0c723e */ /* 0x000fe200020004ff */
[----:B---3--:R-:W-:Y:S04]  /*78cf0*/  STL.64 [R1+0x60a8], R26 ;  /* 0x0060a81a01007387 */ /* 0x008fe80000100a00 */
[----:B--2---:R0:W-:Y:S04]  /*78d00*/  STL.64 [R1+0x60a0], R24 ;  /* 0x0060a01801007387 */ /* 0x0041e80000100a00 */
[----:B0-----:R-:W4:Y:S04]  /*78d10*/  LDL.LU.64 R24, [R1+0x16b0] ;  /* 0x0016b00001187983 */ /* 0x001f280000300a00 */
[----:B------:R-:W4:Y:S01]  /*78d20*/  LDL.LU.64 R26, [R1+0x16b8] ;  /* 0x0016b800011a7983 */ /* 0x000f220000300a00 */
[----:B------:R-:W-:-:S02]  /*78d30*/  F2FP.F16.E5M2.UNPACK_B R13, R13 ;  /* 0x0000000dff0d723e */ /* 0x000fc400020004ff */
[----:B------:R-:W-:Y:S02]  /*78d40*/  F2FP.F16.E5M2.UNPACK_B R14, R14 ;  /* 0x0000000eff0e723e */ /* 0x000fe400020004ff */
[----:B------:R-:W-:Y:S01]  /*78d50*/  F2FP.F16.E5M2.UNPACK_B R15, R15 ;  /* 0x0000000fff0f723e */ /* 0x000fe200020004ff */
[----:B------:R-:W2:Y:S04]  /*78d60*/  LDL.LU.64 R20, [R1+0x1770] ;  /* 0x0017700001147983 */ /* 0x000ea80000300a00 */
[----:B------:R-:W2:Y:S04]  /*78d70*/  LDL.LU.64 R22, [R1+0x1778] ;  /* 0x0017780001167983 */ /* 0x000ea80000300a00 */
[----:B------:R-:W3:Y:S04]  /*78d80*/  LDL.LU.64 R8, [R1+0x1760] ;  /* 0x0017600001087983 */ /* 0x000ee80000300a00 */
[----:B------:R-:W3:Y:S04]  /*78d90*/  LDL.LU.64 R10, [R1+0x1768] ;  /* 0x00176800010a7983 */ /* 0x000ee80000300a00 */
[----:B------:R-:W2:Y:S04]  /*78da0*/  LDL.LU.64 R16, [R1+0x1750] ;  /* 0x0017500001107983 */ /* 0x000ea80000300a00 */
[----:B------:R-:W2:Y:S01]  /*78db0*/  LDL.LU.64 R18, [R1+0x1758] ;  /* 0x0017580001127983 */ /* 0x000ea20000300a00 */
[----:B----4-:R-:W-:Y:S03]  /*78dc0*/  HMMA.16816.F32 R4, R12, R4, R24 ;  /* 0x000000040c04723c */ /* 0x010fe60000001818 */
[----:B------:R-:W4:Y:S04]  /*78dd0*/  LDL.LU.64 R26, [R1+0x60a8] ;  /* 0x0060a800011a7983 */ /* 0x000f280000300a00 */
[----:B------:R-:W4:-:S12]  /*78de0*/  LDL.LU.64 R24, [R1+0x60a0] ;  /* 0x0060a00001187983 */ /* 0x000f180000300a00 */
[----:B------:R-:W-:Y:S04]  /*78df0*/  STL.64 [R1+0xdf0], R4 ;  /* 0x000df00401007387 */ /* 0x000fe80000100a00 */
[----:B------:R0:W-:Y:S04]  /*78e00*/  STL.64 [R1+0xdf8], R6 ;  /* 0x000df80601007387 */ /* 0x0001e80000100a00 */
[----:B0-----:R-:W4:Y:S02]  /*78e10*/  LDL.LU.64 R6, [R1+0x6098] ;  /* 0x0060980001067983 */ /* 0x001f240000300a00 */
[----:B----4-:R-:W-:Y:S02]  /*78e20*/  HMMA.16816.F32 R4, R12, R6, R24 ;  /* 0x000000060c04723c */ /* 0x010fe40000001818 */
[----:B------:R-:W4:Y:S04]  /*78e30*/  LDL.LU.64 R26, [R1+0x6090] ;  /* 0x00609000011a7983 */ /* 0x000f280000300a00 */
[----:B------:R-:W4:-:S13]  /*78e40*/  LDL.LU.64 R24, [R1+0x6088] ;  /* 0x0060880001187983 */ /* 0x000f1a0000300a00 */
[----:B------:R0:W-:Y:S04]  /*78e50*/  STL.64 [R1+0xe00], R4 ;  /* 0x000e000401007387 */ /* 0x0001e80000100a00 */
[----:B------:R4:W-:Y:S04]  /*78e60*/  STL.64 [R1+0xe08], R6 ;  /* 0x000e080601007387 */ /* 0x0009e80000100a00 */
[----:B0-----:R-:W4:Y:S02]  /*78e70*/  LDL.LU.64 R4, [R1+0x6080] ;  /* 0x0060800001047983 */ /* 0x001f240000300a00 */
[----:B----4-:R-:W-:Y:S02]  /*78e80*/  HMMA.16816.F32 R4, R12, R4, R24 ;  /* 0x000000040c04723c */ /* 0x010fe40000001818 */
[----:B------:R-:W4:Y:S04]  /*78e90*/  LDL.LU.64 R26, [R1+0x6078] ;  /* 0x00607800011a7983 */ /* 0x000f280000300a00 */
[----:B------:R-:W4:-:S13]  /*78ea0*/  LDL.LU.64 R24, [R1+0x6070] ;  /* 0x0060700001187983 */ /* 0x000f1a0000300a00 */
[----:B------:R-:W-:Y:S04]  /*78eb0*/  STL.64 [R1+0xe10], R4 ;  /* 0x000e100401007387 */ /* 0x000fe80000100a00 */
[----:B------:R0:W-:Y:S04]  /*78ec0*/  STL.64 [R1+0xe18], R6 ;  /* 0x000e180601007387 */ /* 0x0001e80000100a00 */
[----:B0-----:R-:W4:Y:S02]  /*78ed0*/  LDL.LU.64 R6, [R1+0x6068] ;  /* 0x0060680001067983 */ /* 0x001f240000300a00 */
[----:B----4-:R-:W-:Y:S02]  /*78ee0*/  HMMA.16816.F32 R4, R12, R6, R24 ;  /* 0x000000060c04723c */ /* 0x010fe40000001818 */
[----:B------:R-:W4:Y:S04]  /*78ef0*/  LDL.LU.64 R26, [R1+0x6060] ;  /* 0x00606000011a7983 */ /* 0x000f280000300a00 */
[----:B------:R-:W4:-:S13]  /*78f00*/  LDL.LU.64 R24, [R1+0x6058] ;  /* 0x0060580001187983 */ /* 0x000f1a0000300a00 */
        /* <DEDUP_REMOVED lines=8> */
[----:B0-----:R-:W2:Y:S04]  /*78f90*/  LDL.LU.64 R26, [R1+0x6040] ;  /* 0x00604000011a7983 */ /* 0x001ea80000300a00 */
[----:B------:R-:W3:Y:S04]  /*78fa0*/  LDL.LU.64 R24, [R1+0x6038] ;  /* 0x0060380001187983 */ /* 0x000ee80000300a00 */
[----:B------:R-:W-:Y:S01]  /*78fb0*/  STL.64 [R1+0x5fc0], R28 ;  /* 0x005fc01c01007387 */ /* 0x000fe20000100a00 */
[C---:B--2---:R-:W-:Y:S08]  /*78fc0*/  HMMA.16816.F32 R20, R12.reuse, R26, R20 ;  /* 0x0000001a0c14723c */ /* 0x044ff00000001814 */
[C---:B---3--:R-:W-:Y:S11]  /*78fd0*/  HMMA.16816.F32 R8, R12.reuse, R24, R8 ;  /* 0x000000180c08723c */ /* 0x048ff60000001808 */
[----:B------:R-:W-:Y:S04]  /*78fe0*/  STL.64 [R1+0xe40], R20 ;  /* 0x000e401401007387 */ /* 0x000fe80000100a00 */
[----:B------:R0:W-:Y:S04]  /*78ff0*/  STL.64 [R1+0xe48], R22 ;  /* 0x000e481601007387 */ /* 0x0001e80000100a00 */
[----:B0-----:R-:W2:Y:S04]  /*79000*/  LDL.LU.64 R22, [R1+0x6030] ;  /* 0x0060300001167983 */ /* 0x001ea80000300a00 */
[----:B------:R-:W3:Y:S04]  /*79010*/  LDL.LU.64 R20, [R1+0x6028] ;  /* 0x0060280001147983 */ /* 0x000ee80000300a00 */
[----:B------:R0:W-:Y:S04]  /*79020*/  STL.64 [R1+0xe50], R8 ;  /* 0x000e500801007387 */ /* 0x0001e80000100a00 */
[----:B------:R1:W-:Y:S04]  /*79030*/  STL.64 [R1+0xe58], R10 ;  /* 0x000e580a01007387 */ /* 0x0003e80000100a00 */
[----:B0-----:R-:W4:Y:S04]  /*79040*/  LDL.LU.64 R8, [R1+0x1730] ;  /* 0x0017300001087983 */ /* 0x001f280000300a00 */
[----:B-1----:R-:W4:Y:S04]  /*79050*/  LDL.LU.64 R10, [R1+0x1738] ;  /* 0x00173800010a7983 */ /* 0x002f280000300a00 */
        /* <DEDUP_REMOVED lines=8> */
[----:B0-----:R-:W4:Y:S04]  /*790e0*/  LDL.LU.64 R18, [R1+0x6020] ;  /* 0x0060200001127983 */ /* 0x001f280000300a00 */
[----:B------:R-:W2:Y:S04]  /*790f0*/  LDL.LU.64 R16, [R1+0x6018] ;  /* 0x0060180001107983 */ /* 0x000ea80000300a00 */
[----:B------:R-:W3:Y:S04]  /*79100*/  LDL.LU R28, [R1+0x1994] ;  /* 0x00199400011c7983 */ /* 0x000ee80000300800 */
[----:B------:R-:W3:Y:S04]  /*79110*/  LDL.LU R29, [R1+0x1990] ;  /* 0x00199000011d7983 */ /* 0x000ee80000300800 */
[----:B------:R-:W2:Y:S04]  /*79120*/  LDL.LU R0, [R1+0x19a8] ;  /* 0x0019a80001007983 */ /* 0x000ea80000300800 */
        /* <DEDUP_REMOVED lines=15> */
[----:B0-----:R-:W2:Y:S04]  /*79220*/  LDL.LU.64 R10, [R1+0x6010] ;  /* 0x00601000010a7983 */ /* 0x001ea80000300a00 */
[----:B------:R-:W3:Y:S01]  /*79230*/  LDL.LU.64 R8, [R1+0x6008] ;  /* 0x0060080001087983 */ /* 0x000ee20000300a00 */
[C---:B----4-:R-:W-:Y:S08]  /*79240*/  HMMA.16816.F32 R20, R12.reuse, R16, R20 ;  /* 0x000000100c14723c */ /* 0x050ff00000001814 */
[C---:B--2---:R-:W-:Y:S11]  /*79250*/  HMMA.16816.F32 R24, R12.reuse, R10, R24 ;  /* 0x0000000a0c18723c */ /* 0x044ff60000001818 */
[----:B------:R0:W-:Y:S04]  /*79260*/  STL.64 [R1+0xe90], R20 ;  /* 0x000e901401007387 */ /* 0x0001e80000100a00 */
[----:B------:R1:W-:Y:S04]  /*79270*/  STL.64 [R1+0xe98], R22 ;  /* 0x000e981601007387 */ /* 0x0003e80000100a00 */
[----:B0-----:R-:W2:Y:S04]  /*79280*/  LDL.LU.64 R20, [R1+0x17e0] ;  /* 0x0017e00001147983 */ /* 0x001ea80000300a00 */
[----:B-1----:R-:W2:Y:S04]  /*79290*/  LDL.LU.64 R22, [R1+0x17e8] ;  /* 0x0017e80001167983 */ /* 0x002ea80000300a00 */
[----:B------:R-:W-:Y:S04]  /*792a0*/  STL.64 [R1+0x5f78], R18 ;  /* 0x005f781201007387 */ /* 0x000fe80000100a00 */
[----:B------:R0:W-:Y:S04]  /*792b0*/  STL.64 [R1+0x5f70], R16 ;  /* 0x005f701001007387 */ /* 0x0001e80000100a00 */
[----:B0-----:R-:W3:Y:S04]  /*792c0*/  LDL.LU.64 R16, [R1+0x17f0] ;  /* 0x0017f00001107983 */ /* 0x001ee80000300a00 */
[----:B------:R-:W3:Y:S04]  /*792d0*/  LDL.LU.64 R18, [R1+0x17f8] ;  /* 0x0017f80001127983 */ /* 0x000ee80000300a00 */
[----:B------:R0:W-:Y:S04]  /*792e0*/  STL.64 [R1+0xea0], R24 ;  /* 0x000ea01801007387 */ /* 0x0001e80000100a00 */
[----:B------:R1:W-:Y:S04]  /*792f0*/  STL.64 [R1+0xea8], R26 ;  /* 0x000ea81a01007387 */ /* 0x0003e80000100a00 */
[----:B0-----:R-:W4:Y:S04]  /*79300*/  LDL.LU.64 R24, [R1+0x1700] ;  /* 0x0017000001187983 */ /* 0x001f280000300a00 */
[----:B-1----:R-:W2:Y:S04]  /*79310*/  LDL.LU.64 R26, [R1+0x1708] ;  /* 0x00170800011a7983 */ /* 0x002ea80000300a00 */
[----:B--2---:R-:W-:Y:S04]  /*79320*/  STL.64 [R1+0x6000], R26 ;  /* 0x0060001a01007387 */ /* 0x004fe80000100a00 */
[----:B----4-:R0:W-:Y:S04]  /*79330*/  STL.64 [R1+0x5ff8], R24 ;  /* 0x005ff81801007387 */ /* 0x0101e80000100a00 */
[----:B0-----:R-:W2:Y:S04]  /*79340*/  LDL.LU.64 R24, [R1+0x17d0] ;  /* 0x0017d00001187983 */ /* 0x001ea80000300a00 */
[----:B------:R-:W2:Y:S01]  /*79350*/  LDL.LU.64 R26, [R1+0x17d8] ;  /* 0x0017d800011a7983 */ /* 0x000ea20000300a00 */
[C---:B---3--:R-:W-:Y:S03]  /*79360*/  HMMA.16816.F32 R16, R12.reuse, R8, R16 ;  /* 0x000000080c10723c */ /* 0x048fe60000001810 */
[----:B------:R0:W-:Y:S04]  /*79370*/  STL [R1+0x5f68], R10 ;  /* 0x005f680a01007387 */ /* 0x0001e80000100800 */
[----:B0-----:R-:W3:Y:S04]  /*79380*/  LDL.LU R10, [R1+0x1998] ;  /* 0x00199800010a7983 */ /* 0x001ee80000300800 */
[----:B------:R0:W-:Y:S04]  /*79390*/  STL [R1+0x5f64], R11 ;  /* 0x005f640b01007387 */ /* 0x0001e80000100800 */
[----:B0-----:R-:W3:Y:S04]  /*793a0*/  LDL.LU R11, [R1+0x199c] ;  /* 0x00199c00010b7983 */ /* 0x001ee80000300800 */
[----:B------:R0:W-:Y:S04]  /*793b0*/  STL [R1+0x5f60], R8 ;  /* 0x005f600801007387 */ /* 0x0001e80000100800 */
[----:B0-----:R-:W4:Y:S04]  /*793c0*/  LDL.LU R8, [R1+0x19ac] ;  /* 0x0019ac0001087983 */ /* 0x001f280000300800 */
[----:B------:R-:W-:Y:S04]  /*793d0*/  STL.64 [R1+0xeb0], R16 ;  /* 0x000eb01001007387 */ /* 0x000fe80000100a00 */
[----:B------:R0:W-:Y:S02]  /*793e0*/  STL.64 [R1+0xeb8], R18 ;  /* 0x000eb81201007387 */ /* 0x0001e40000100a00 */
[C---:B0-----:R-:W-:Y:S02]  /*793f0*/  HMMA.16816.F32 R16, R12.reuse, R6, R20 ;  /* 0x000000060c10723c */ /* 0x041fe40000001814 */
[----:B------:R0:W-:Y:S04]  /*79400*/  STL [R1+0x5f5c], R9 ;  /* 0x005f5c0901007387 */ /* 0x0001e80000100800 */
[----:B0-----:R-:W3:Y:S04]  /*79410*/  LDL.LU R9, [R1+0x19a0] ;  /* 0x0019a00001097983 */ /* 0x001ee80000300800 */
[----:B------:R-:W3:Y:S04]  /*79420*/  LDL.LU.64 R20, [R1+0x17c0] ;  /* 0x0017c00001147983 */ /* 0x000ee80000300a00 */
[----:B------:R-:W3:Y:S05]  /*79430*/  LDL.LU.64 R22, [R1+0x17c8] ;  /* 0x0017c80001167983 */ /* 0x000eea0000300a00 */
[----:B------:R0:W-:Y:S04]  /*79440*/  STL.64 [R1+0xec0], R16 ;  /* 0x000ec01001007387 */ /* 0x0001e80000100a00 */
[----:B------:R1:W-:Y:S04]  /*79450*/  STL.64 [R1+0xec8], R18 ;  /* 0x000ec81201007387 */ /* 0x0003e80000100a00 */
[----:B0-----:R-:W3:Y:S04]  /*79460*/  LDL.LU.64 R16, [R1+0x17b0] ;  /* 0x0017b00001107983 */ /* 0x001ee80000300a00 */
[----:B-1----:R-:W3:Y:S04]  /*79470*/  LDL.LU.64 R18, [R1+0x17b8] ;  /* 0x0017b80001127983 */ /* 0x002ee80000300a00 */
[----:B------:R0:W-:Y:S04]  /*79480*/  STL [R1+0x5f58], R6 ;  /* 0x005f580601007387 */ /* 0x0001e80000100800 */
[----:B0-----:R-:W3:Y:S04]  /*79490*/  LDL.LU R6, [R1+0x19a4] ;  /* 0x0019a40001067983 */ /* 0x001ee80000300800 */
[----:B------:R-:W-:Y:S01]  /*794a0*/  STL [R1+0x5f54], R7 ;  /* 0x005f540701007387 */ /* 0x000fe20000100800 */
[----:B--2---:R-:W-:-:S15]  /*794b0*/  HMMA.16816.F32 R24, R12, R4, R24 ;  /* 0x000000040c18723c */ /* 0x004fde0000001818 */
        /* <DEDUP_REMOVED lines=8> */
[----:B------:R-:W2:-:S12]  /*79540*/  LDL.LU.64 R24, [R1+0x5fe8] ;  /* 0x005fe80001187983 */ /* 0x000e980000300a00 */
[----:B------:R0:W-:Y:S04]  /*79550*/  STL.64 [R1+0xed0], R12 ;  /* 0x000ed00c01007387 */ /* 0x0001e80000100a00 */
[----:B------:R1:W-:Y:S01]  /*79560*/  STL.64 [R1+0xed8], R14 ;  /* 0x000ed80e01007387 */ /* 0x0003e20000100a00 */
[----:B0-----:R-:W-:Y:S02]  /*79570*/  IMAD R12, R29, 0x100, R28 ;  /* 0x000001001d0c7824 */ /* 0x001fe400078e021c */
[----:B---3--:R-:W-:Y:S02]  /*79580*/  IMAD R13, R10, 0x100, R11 ;  /* 0x000001000a0d7824 */ /* 0x008fe400078e020b */
[----:B-1----:R-:W-:Y:S02]  /*79590*/  IMAD R14, R9, 0x100, R6 ;  /* 0x00000100090e7824 */ /* 0x002fe400078e0206 */
[----:B----4-:R-:W-:Y:S01]  /*795a0*/  IMAD R15, R0, 0x100, R8 ;  /* 0x00000100000f7824 */ /* 0x010fe200078e0208 */
[----:B------:R-:W3:Y:S01]  /*795b0*/  LDL.LU.64 R28, [R1] ;  /* 0x00000000011c7983 */ /* 0x000ee20000300a00 */
[----:B------:R-:W-:-:S02]  /*795c0*/  F2FP.F16.E5M2.UNPACK_B R12, R12 ;  /* 0x0000000cff0c723e */ /* 0x000fc400020004ff */
[----:B------:R-:W-:Y:S02]  /*795d0*/  F2FP.F16.E5M2.UNPACK_B R13, R13 ;  /* 0x0000000dff0d723e */ /* 0x000fe400020004ff */
[----:B------:R-:W-:Y:S02]  /*795e0*/  F2FP.F16.E5M2.UNPACK_B R14, R14 ;  /* 0x0000000eff0e723e */ /* 0x000fe400020004ff */
[----:B------:R-:W-:Y:S01]  /*795f0*/  F2FP.F16.E5M2.UNPACK_B R15, R15 ;  /* 0x0000000fff0f723e */ /* 0x000fe200020004ff */
[----:B------:R-:W4:Y:S06]  /*79600*/  LDL.LU.64 R10, [R1+0x8] ;  /* 0x00000800010a7983 */ /* 0x000f2c0000300a00 */
[C---:B--2---:R-:W-:Y:S08]  /*79610*/  HMMA.16816.F32 R20, R12.reuse, R24, R20 ;  /* 0x000000180c14723c */ /* 0x044ff00000001814 */
[----:B------:R-:W-:Y:S01]  /*79620*/  HMMA.16816.F32 R16, R12, R26, R16 ;  /* 0x0000001a0c10723c */ /* 0x000fe20000001810 */
[----:B------:R-:W-:-:S02]  /*79630*/  IMAD.MOV.U32 R5, RZ, RZ, R24 ;  /* 0x000000ffff057224 */ /* 0x000fc400078e0018 */
[----:B------:R-:W-:Y:S02]  /*79640*/  IMAD.MOV.U32 R0, RZ, RZ, R25 ;  /* 0x000000ffff007224 */ /* 0x000fe400078e0019 */
[----:B------:R-:W-:Y:S02]  /*79650*/  IMAD.MOV.U32 R6, RZ, RZ, R26 ;  /* 0x000000ffff067224 */ /* 0x000fe400078e001a */
[----:B------:R-:W-:-:S04]  /*79660*/  IMAD.MOV.U32 R7, RZ, RZ, R27 ;  /* 0x000000ffff077224 */ /* 0x000fc800078e001b */
[----:B------:R-:W-:Y:S04]  /*79670*/  STL.64 [R1+0xef0], R20 ;  /* 0x000ef01401007387 */ /* 0x000fe80000100a00 */
[----:B------:R-:W-:Y:S04]  /*79680*/  STL.64 [R1+0xef8], R22 ;  /* 0x000ef81601007387 */ /* 0x000fe80000100a00 */
[----:B------:R-:W-:Y:S04]  /*79690*/  STL.64 [R1+0xf00], R16 ;  /* 0x000f001001007387 */ /* 0x000fe80000100a00 */
[----:B------:R-:W-:Y:S04]  /*796a0*/  STL.64 [R1+0xf08], R18 ;  /* 0x000f081201007387 */ /* 0x000fe80000100a00 */
[----:B------:R-:W2:Y:S04]  /*796b0*/  LDL.LU.64 R24, [R1+0x1880] ;  /* 0x0018800001187983 */ /* 0x000ea80000300a00 */
[----:B------:R-:W2:Y:S04]  /*796c0*/  LDL.LU.64 R26, [R1+0x1888] ;  /* 0x00188800011a7983 */ /* 0x000ea80000300a00 */
[----:B--2---:R-:W-:Y:S04]  /*796d0*/  STL.64 [R1+0x5fd0], R26 ;  /* 0x005fd01a01007387 */ /* 0x004fe80000100a00 */
[----:B------:R0:W-:Y:S04]  /*796e0*/  STL.64 [R1+0x5fc8], R24 ;  /* 0x005fc81801007387 */ /* 0x0001e80000100a00 */
[----:B0-----:R-:W2:Y:S04]  /*796f0*/  LDL.LU.64 R24, [R1+0x1790] ;  /* 0x0017900001187983 */ /* 0x001ea80000300a00 */
[----:B------:R-:W2:Y:S04]  /*79700*/  LDL.LU.64 R26, [R1+0x1798] ;  /* 0x00179800011a7983 */ /* 0x000ea80000300a00 */
[----:B--2---:R-:W-:Y:S04]  /*79710*/  STL.64 [R1+0x5fe0], R26 ;  /* 0x005fe01a01007387 */ /* 0x004fe80000100a00 */
[----:B------:R0:W-:Y:S04]  /*79720*/  STL.64 [R1+0x5fd8], R24 ;  /* 0x005fd81801007387 */ /* 0x0001e80000100a00 */
[----:B0-----:R-:W4:Y:S04]  /*79730*/  LDL.LU.64 R24, [R1+0x17a0] ;  /* 0x0017a00001187983 */ /* 0x001f280000300a00 */
[----:B------:R-:W4:Y:S04]  /*79740*/  LDL.LU.64 R26, [R1+0x17a8] ;  /* 0x0017a800011a7983 */ /* 0x000f280000300a00 */
[----:B------:R-:W2:Y:S04]  /*79750*/  LDL.LU.64 R20, [R1+0x1860] ;  /* 0x0018600001147983 */ /* 0x000ea80000300a00 */
[----:B------:R-:W2:Y:S01]  /*79760*/  LDL.LU.64 R22, [R1+0x1868] ;  /* 0x0018680001167983 */ /* 0x000ea20000300a00 */
[----:B----4-:R-:W-:Y:S03]  /*79770*/  HMMA.16816.F32 R24, R12, R10, R24 ;  /* 0x0000000a0c18723c */ /* 0x010fe60000001818 */
        /* <DEDUP_REMOVED lines=8> */
[----:B------:R-:W2:Y:S04]  /*79800*/  LDL.LU.64 R16, [R1+0x1840] ;  /* 0x0018400001107983 */ /* 0x000ea80000300a00 */
[----:B------:R-:W2:Y:S04]  /*79810*/  LDL.LU.64 R18, [R1+0x1848] ;  /* 0x0018480001127983 */ /* 0x000ea80000300a00 */
[----:B------:R-:W-:Y:S04]  /*79820*/  STL.64 [R1+0xf10], R24 ;  /* 0x000f101801007387 */ /* 0x000fe80000100a00 */
[----:B------:R0:W-:Y:S04]  /*79830*/  STL.64 [R1+0xf18], R26 ;  /* 0x000f181a01007387 */ /* 0x0001e80000100a00 */
[----:B0-----:R-:W2:Y:S04]  /*79840*/  LDL.LU.64 R26, [R1+0x5fe0] ;  /* 0x005fe000011a7983 */ /* 0x001ea80000300a00 */
[----:B------:R-:W2:Y:S01]  /*79850*/  LDL.LU.64 R24, [R1+0x5fd8] ;  /* 0x005fd80001187983 */ /* 0x000ea20000300a00 */
[----:B------:R-:W-:-:S02]  /*79860*/  IMAD.MOV.U32 R8, RZ, RZ, R10 ;  /* 0x000000ffff087224 */ /* 0x000fc400078e000a */
[----:B------:R-:W-:Y:S02]  /*79870*/  IMAD.MOV.U32 R9, RZ, RZ, R11 ;  /* 0x000000ffff097224 */ /* 0x000fe400078e000b */
[----:B---3--:R-:W-:Y:S02]  /*79880*/  IMAD.MOV.U32 R10, RZ, RZ, R28 ;  /* 0x000000ffff0a7224 */ /* 0x008fe400078e001c */
        /* <DEDUP_REMOVED lines=30> */
[----:B0-----:R-:W3:Y:S04]  /*79a70*/  LDL.LU.64 R24, [R1+0x1830] ;  /* 0x0018300001187983 */ /* 0x001ee80000300a00 */
[----:B------:R-:W3:Y:S01]  /*79a80*/  LDL.LU.64 R26, [R1+0x1838] ;  /* 0x00183800011a7983 */ /* 0x000ee20000300a00 */
[C---:B----4-:R-:W-:Y:S08]  /*79a90*/  HMMA.16816.F32 R4, R12.reuse, R22, R4 ;  /* 0x000000160c04723c */ /* 0x050ff00000001804 */
[C---:B--2---:R-:W-:Y:S11]  /*79aa0*/  HMMA.16816.F32 R16, R12.reuse, R20, R16 ;  /* 0x000000140c10723c */ /* 0x044ff60000001810 */
[----:B------:R-:W-:Y:S04]  /*79ab0*/  STL.64 [R1+0xf60], R4 ;  /* 0x000f600401007387 */ /* 0x000fe80000100a00 */
[----:B------:R0:W-:Y:S04]  /*79ac0*/  STL.64 [R1+0xf68], R6 ;  /* 0x000f680601007387 */ /* 0x0001e80000100a00 */
[----:B0-----:R-:W2:Y:S04]  /*79ad0*/  LDL.LU.64 R6, [R1+0x5f88] ;  /* 0x005f880001067983 */ /* 0x001ea80000300a00 */
[----:B------:R-:W4:Y:S04]  /*79ae0*/  LDL.LU.64 R4, [R1+0x5f80] ;  /* 0x005f800001047983 */ /* 0x000f280000300a00 */
[----:B------:R-:W-:Y:S04]  /*79af0*/  STL.64 [R1+0xfc0], R16 ;  /* 0x000fc01001007387 */ /* 0x000fe80000100a00 */
[----:B------:R0:W-:Y:S04]  /*79b00*/  STL.64 [R1+0xfc8], R18 ;  /* 0x000fc81201007387 */ /* 0x0001e80000100a00 */
[----:B0-----:R-:W3:Y:S04]  /*79b10*/  LDL.LU.64 R18, [R1+0x5f78] ;  /* 0x005f780001127983 */ /* 0x001ee80000300a00 */
[----:B------:R-:W2:Y:S04]  /*79b20*/  LDL.LU.64 R16, [R1+0x5f70] ;  /* 0x005f700001107983 */ /* 0x000ea80000300a00 */
[----:B------:R-:W-:Y:S04]  /*79b30*/  STL.64 [R1+0x5ef8], R22 ;  /* 0x005ef81601007387 */ /* 0x000fe80000100a00 */
[----:B------:R0:W-:Y:S04]  /*79b40*/  STL.64 [R1+0x5ef0], R20 ;  /* 0x005ef01401007387 */ /* 0x0001e80000100a00 */
[----:B0-----:R-:W2:Y:S04]  /*79b50*/  LDL.LU.64 R20, [R1+0x18c0] ;  /* 0x0018c00001147983 */ /* 0x001ea80000300a00 */
[----:B------:R-:W2:Y:S01]  /*79b60*/  LDL.LU.64 R22, [R1+0x18c8] ;  /* 0x0018c80001167983 */ /* 0x000ea20000300a00 */
[----:B---3--:R-:W-:-:S15]  /*79b70*/  HMMA.16816.F32 R24, R12, R18, R24 ;  /* 0x000000120c18723c */ /* 0x008fde0000001818 */
[----:B------:R-:W-:-:S04]  /*79b80*/  NOP ;  /* 0x0000000000007918 */ /* 0x000fc80000000000 */
[----:B------:R-:W-:Y:S04]  /*79b90*/  STL.64 [R1+0x1070], R24 ;  /* 0x0010701801007387 */ /* 0x000fe80000100a00 */
[----:B------:R0:W-:Y:S02]  /*79ba0*/  STL.64 [R1+0x1078], R26 ;  /* 0x0010781a01007387 */ /* 0x0001e40000100a00 */
[----:B0-----:R-:W-:Y:S02]  /*79bb0*/  IMAD.MOV.U32 R26, RZ, RZ, R10 ;  /* 0x000000ffff1a7224 */ /* 0x001fe400078e000a */
[----:B------:R-:W-:Y:S01]  /*79bc0*/  IMAD.MOV.U32 R27, RZ, RZ, R11 ;  /* 0x000000ffff1b7224 */ /* 0x000fe200078e000b */
[----:B------:R-:W3:Y:S04]  /*79bd0*/  LDL.LU R10, [R1+0x5f68] ;  /* 0x005f6800010a7983 */ /* 0x000ee80000300800 */
[----:B------:R-:W3:Y:S04]  /*79be0*/  LDL.LU R11, [R1+0x5f64] ;  /* 0x005f6400010b7983 */ /* 0x000ee80000300800 */
[----:B------:R0:W-:Y:S04]  /*79bf0*/  STL.64 [R1+0x5f00], R26 ;  /* 0x005f001a01007387 */ /* 0x0001e80000100a00 */
[----:B------:R-:W2:Y:S04]  /*79c00*/  LDL.LU.64 R24, [R1+0x1820] ;  /* 0x0018200001187983 */ /* 0x000ea80000300a00 */
[----:B0-----:R-:W2:Y:S02]  /*79c10*/  LDL.LU.64 R26, [R1+0x1828] ;  /* 0x00182800011a7983 */ /* 0x001ea40000300a00 */
[----:B--2---:R-:W-:-:S15]  /*79c20*/  HMMA.16816.F32 R24, R12, R16, R24 ;  /* 0x000000100c18723c */ /* 0x004fde0000001818 */
[----:B------:R-:W-:-:S04]  /*79c30*/  NOP ;  /* 0x0000000000007918 */ /* 0x000fc80000000000 */
[----:B------:R0:W-:Y:S04]  /*79c40*/  STL.64 [R1+0x10a0], R24 ;  /* 0x0010a01801007387 */ /* 0x0001e80000100a00 */
[----:B------:R-:W-:Y:S01]  /*79c50*/  STL.64 [R1+0x10a8], R26 ;  /* 0x0010a81a01007387 */ /* 0x000fe20000100a00 */
[----:B0-----:R-:W-:Y:S02]  /*79c60*/  IMAD.MOV.U32 R24, RZ, RZ, R8 ;  /* 0x000000ffff187224 */ /* 0x001fe400078e0008 */
[----:B------:R-:W-:Y:S01]  /*79c70*/  IMAD.MOV.U32 R25, RZ, RZ, R9 ;  /* 0x000000ffff197224 */ /* 0x000fe200078e0009 */
[----:B------:R-:W2:Y:S04]  /*79c80*/  LDL.LU R8, [R1+0x5f60] ;  /* 0x005f600001087983 */ /* 0x000ea80000300800 */
[----:B------:R-:W2:Y:S04]  /*79c90*/  LDL.LU R9, [R1+0x5f5c] ;  /* 0x005f5c0001097983 */ /* 0x000ea80000300800 */
[----:B------:R-:W-:Y:S04]  /*79ca0*/  STL.64 [R1+0x5f18], R24 ;  /* 0x005f181801007387 */ /* 0x000fe80000100a00 */
[----:B------:R-:W-:Y:S04]  /*79cb0*/  STL.64 [R1+0x5ec8], R18 ;  /* 0x005ec81201007387 */ /* 0x000fe80000100a00 */
[----:B------:R3:W-:Y:S02]  /*79cc0*/  STL.64 [R1+0x5ec0], R16 ;  /* 0x005ec01001007387 */ /* 0x0007e40000100a00 */
[----:B---3--:R-:W-:Y:S02]  /*79cd0*/  HMMA.16816.F32 R16, R12, R10, R20 ;  /* 0x0000000a0c10723c */ /* 0x008fe40000001814 */
[----:B------:R-:W3:Y:S04]  /*79ce0*/  LDL.LU.64 R20, [R1+0x1890] ;  /* 0x0018900001147983 */ /* 0x000ee80000300a00 */
[----:B------:R-:W3:Y:S01]  /*79cf0*/  LDL.LU.64 R22, [R1+0x1898] ;  /* 0x0018980001167983 */ /* 0x000ee20000300a00 */
[----:B------:R-:W-:-:S02]  /*79d00*/  IMAD.MOV.U32 R26, RZ, RZ, R6 ;  /* 0x000000ffff1a7224 */ /* 0x000fc400078e0006 */
[----:B------:R-:W-:-:S10]  /*79d10*/  IMAD.MOV.U32 R27, RZ, RZ, R7 ;  /* 0x000000ffff1b7224 */ /* 0x000fd400078e0007 */
[----:B------:R0:W-:Y:S04]  /*79d20*/  STL.64 [R1+0x10b0], R16 ;  /* 0x0010b01001007387 */ /* 0x0001e80000100a00 */
[----:B------:R1:W-:Y:S04]  /*79d30*/  STL.64 [R1+0x10b8], R18 ;  /* 0x0010b81201007387 */ /* 0x0003e80000100a00 */
[----:B0-----:R-:W2:Y:S04]  /*79d40*/  LDL.LU.64 R16, [R1+0x1810] ;  /* 0x0018100001107983 */ /* 0x001ea80000300a00 */
[----:B-1----:R-:W2:Y:S04]  /*79d50*/  LDL.LU.64 R18, [R1+0x1818] ;  /* 0x0018180001127983 */ /* 0x002ea80000300a00 */
[----:B------:R-:W2:Y:S04]  /*79d60*/  LDL.LU R6, [R1+0x5f58] ;  /* 0x005f580001067983 */ /* 0x000ea80000300800 */
[----:B------:R-:W2:Y:S04]  /*79d70*/  LDL.LU R7, [R1+0x5f54] ;  /* 0x005f540001077983 */ /* 0x000ea80000300800 */
[----:B------:R0:W-:Y:S04]  /*79d80*/  STL.64 [R1+0x5f30], R26 ;  /* 0x005f301a01007387 */ /* 0x0001e80000100a00 */
[----:B------:R-:W2:Y:S04]  /*79d90*/  LDL.LU.64 R24, [R1+0x18b0] ;  /* 0x0018b00001187983 */ /* 0x000ea80000300a00 */
[----:B0-----:R-:W2:Y:S02]  /*79da0*/  LDL.LU.64 R26, [R1+0x18b8] ;  /* 0x0018b800011a7983 */ /* 0x001ea40000300a00 */
[----:B--2---:R-:W-:-:S15]  /*79db0*/  HMMA.16816.F32 R24, R12, R8, R24 ;  /* 0x000000080c18723c */ /* 0x004fde0000001818 */
[----:B------:R-:W-:-:S04]  /*79dc0*/  NOP ;  /* 0x0000000000007918 */ /* 0x000fc80000000000 */
[----:B------:R4:W-:Y:S04]  /*79dd0*/  STL.64 [R1+0x10c0], R24 ;  /* 0x0010c01801007387 */ /* 0x0009e80000100a00 */
[----:B------:R0:W-:Y:S01]  /*79de0*/  STL.64 [R1+0x10c8], R26 ;  /* 0x0010c81a01007387 */ /* 0x0001e20000100a00 */
[----:B----4-:R-:W-:-:S03]  /*79df0*/  IMAD.MOV.U32 R24, RZ, RZ, R5 ;  /* 0x000000ffff187224 */ /* 0x010fc600078e0005 */
[----:B------:R-:W2:Y:S04]  /*79e00*/  LDL.LU R5, [R1+0x5f50] ;  /* 0x005f500001057983 */ /* 0x000ea80000300800 */
[----:B------:R-:W4:Y:S04]  /*79e10*/  LDL.LU R28, [R1+0x19b4] ;  /* 0x0019b400011c7983 */ /* 0x000f280000300800 */
[----:B------:R-:W2:Y:S04]  /*79e20*/  LDL.LU R29, [R1+0x19bc] ;  /* 0x0019bc00011d7983 */ /* 0x000ea80000300800 */
[----:B0-----:R-:W2:Y:S04]  /*79e30*/  LDL.LU R26, [R1+0x19cc] ;  /* 0x0019cc00011a7983 */ /* 0x001ea80000300800 */
[----:B------:R-:W2:Y:S04]  /*79e40*/  LDL.LU R27, [R1+0x19c8] ;  /* 0x0019c800011b7983 */ /* 0x000ea80000300800 */
[----:B------:R-:W-:Y:S04]  /*79e50*/  STL.64 [R1+0x5ea8], R10 ;  /* 0x005ea80a01007387 */ /* 0x000fe80000100a00 */
[----:B------:R0:W-:Y:S04]  /*79e60*/  STL.64 [R1+0x5ea0], R8 ;  /* 0x005ea00801007387 */ /* 0x0001e80000100a00 */
[----:B0-----:R-:W2:Y:S04]  /*79e70*/  LDL.LU.64 R8, [R1+0x18a0] ;  /* 0x0018a00001087983 */ /* 0x001ea80000300a00 */
[----:B------:R-:W2:Y:S01]  /*79e80*/  LDL.LU.64 R10, [R1+0x18a8] ;  /* 0x0018a800010a7983 */ /* 0x000ea20000300a00 */
[----:B------:R-:W-:-:S03]  /*79e90*/  IMAD.MOV.U32 R25, RZ, RZ, R0 ;  /* 0x000000ffff197224 */ /* 0x000fc600078e0000 */
[----:B------:R-:W3:Y:S01]  /*79ea0*/  LDL.LU R0, [R1+0x19e8] ;  /* 0x0019e80001007983 */ /* 0x000ee20000300800 */
[----:B--2---:R-:W-:-:S15]  /*79eb0*/  HMMA.16816.F32 R8, R12, R6, R8 ;  /* 0x000000060c08723c */ /* 0x004fde0000001808 */
[----:B------:R-:W-:-:S04]  /*79ec0*/  NOP ;  /* 0x0000000000007918 */ /* 0x000fc80000000000 */
[----:B------:R-:W-:Y:S04]  /*79ed0*/  STL.64 [R1+0x10d0], R8 ;  /* 0x0010d00801007387 */ /* 0x000fe80000100a00 */
[----:B------:R3:W-:Y:S04]  /*79ee0*/  STL.64 [R1+0x10d8], R10 ;  /* 0x0010d80a01007387 */ /* 0x0007e80000100a00 */
[----:B------:R-:W-:Y:S04]  /*79ef0*/  STL.64 [R1+0x5e88], R6 ;  /* 0x005e880601007387 */ /* 0x000fe80000100a00 */
[----:B------:R0:W-:Y:S01]  /*79f00*/  STL.64 [R1+0x5e80], R4 ;  /* 0x005e800401007387 */ /* 0x0001e20000100a00 */
[C---:B---3--:R-:W-:Y:S08]  /*79f10*/  HMMA.16816.F32 R8, R12.reuse, R4, R20 ;  /* 0x000000040c08723c */ /* 0x048ff00000001814 */
[----:B0-----:R-:W-:Y:S11]  /*79f20*/  HMMA.16816.F32 R4, R12, R2, R16 ;  /* 0x000000020c04723c */ /* 0x001ff60000001810 */
[----:B------:R-:W-:Y:S04]  /*79f30*/  STL.64 [R1+0x1100], R8 ;  /* 0x0011000801007387 */ /* 0x000fe80000100a00 */
[----:B------:R-:W-:Y:S04]  /*79f40*/  STL.64 [R1+0x1108], R10 ;  /* 0x0011080a01007387 */ /* 0x000fe80000100a00 */
[----:B------:R-:W4:Y:S04]  /*79f50*/  LDL.LU R12, [R1+0x19b0] ;  /* 0x0019b000010c7983 */ /* 0x000f280000300800 */
[----:B------:R-:W2:Y:S04]  /*79f60*/  LDL.LU R13, [R1+0x19b8] ;  /* 0x0019b800010d7983 */ /* 0x000ea80000300800 */
[----:B------:R-:W-:Y:S04]  /*79f70*/  STL.64 [R1+0x10f0], R4 ;  /* 0x0010f00401007387 */ /* 0x000fe80000100a00 */
[----:B------:R-:W-:Y:S04]  /*79f80*/  STL.64 [R1+0x10f8], R6 ;  /* 0x0010f80601007387 */ /* 0x000fe80000100a00 */
[----:B------:R-:W3:Y:S04]  /*79f90*/  LDL.LU R14, [R1+0x19c4] ;  /* 0x0019c400010e7983 */ /* 0x000ee80000300800 */
[----:B------:R-:W3:Y:S04]  /*79fa0*/  LDL.LU R15, [R1+0x19c0] ;  /* 0x0019c000010f7983 */ /* 0x000ee80000300800 */
        /* <DEDUP_REMOVED lines=8> */
[----:B0-----:R-:W2:Y:S04]  /*7a030*/  LDL.LU.64 R20, [R1+0x1780] ;  /* 0x0017800001147983 */ /* 0x001ea80000300a00 */
[----:B------:R-:W2:Y:S01]  /*7a040*/  LDL.LU.64 R22, [R1+0x1788] ;  /* 0x0017880001167983 */ /* 0x000ea20000300a00 */
[----:B---3--:R-:W-:-:S02]  /*7a050*/  IMAD R14, R15, 0x100, R14 ;  /* 0x000001000f0e7824 */ /* 0x008fc400078e020e */
[----:B----4-:R-:W-:Y:S02]  /*7a060*/  IMAD R12, R12, 0x100, R28 ;  /* 0x000001000c0c7824 */ /* 0x010fe400078e021c */
[----:B------:R-:W-:Y:S02]  /*7a070*/  IMAD R13, R13, 0x100, R29 ;  /* 0x000001000d0d7824 */ /* 0x000fe400078e021d */
[----:B------:R-:W-:Y:S01]  /*7a080*/  IMAD R15, R27, 0x100, R26 ;  /* 0x000001001b0f7824 */ /* 0x000fe200078e021a */
[----:B--2---:R-:W-:Y:S04]  /*7a090*/  STL.64 [R1+0x5f40], R22 ;  /* 0x005f401601007387 */ /* 0x004fe80000100a00 */
[----:B------:R0:W-:Y:S04]  /*7a0a0*/  STL.64 [R1+0x5f38], R20 ;  /* 0x005f381401007387 */ /* 0x0001e80000100a00 */
        /* <DEDUP_REMOVED lines=11> */
[----:B------:R-:W3:Y:S04]  /*7a160*/  LDL.LU.64 R6, [R1+0xb88] ;  /* 0x000b880001067983 */ /* 0x000ee80000300a00 */
[----:B------:R-:W3:Y:S04]  /*7a170*/  LDL.LU R28, [R1+0x5f4c] ;  /* 0x005f4c00011c7983 */ /* 0x000ee80000300800 */
[----:B------:R-:W3:Y:S01]  /*7a180*/  LDL.LU R29, [R1+0x5f48] ;  /* 0x005f4800011d7983 */ /* 0x000ee20000300800 */
        /* <DEDUP_REMOVED lines=23> */
[----:B0-----:R-:W4:Y:S01]  /*7a300*/  LDL.LU.64 R26, [R1+0x5ee8] ;  /* 0x005ee800011a7983 */ /* 0x001f220000300a00 */
[C---:B---3--:R-:W-:Y:S03]  /*7a310*/  HMMA.16816.F32 R16, R12.reuse, R28, R16 ;  /* 0x0000001c0c10723c */ /* 0x048fe60000001810 */
[----:B------:R-:W3:Y:S04]  /*7a320*/  LDL.LU.64 R24, [R1+0x5ee0] ;  /* 0x005ee00001187983 */ /* 0x000ee80000300a00 */
[----:B------:R-:W2:Y:S04]  /*7a330*/  LDL.LU R28, [R1+0x19e0] ;  /* 0x0019e000011c7983 */ /* 0x000ea80000300800 */
[----:B------:R-:W2:Y:S08]  /*7a340*/  LDL.LU R29, [R1+0x19ec] ;  /* 0x0019ec00011d7983 */ /* 0x000eb00000300800 */
[----:B------:R0:W-:Y:S04]  /*7a350*/  STL.64 [R1+0x11b0], R16 ;  /* 0x0011b01001007387 */ /* 0x0001e80000100a00 */
[----:B------:R1:W-:Y:S04]  /*7a360*/  STL.64 [R1+0x11b8], R18 ;  /* 0x0011b81201007387 */ /* 0x0003e80000100a00 */
[----:B0-----:R-:W2:Y:S01]  /*7a370*/  LDL.LU.64 R16, [R1+0x790] ;  /* 0x0007900001107983 */ /* 0x001ea20000300a00 */
[----:B----4-:R-:W-:-:S15]  /*7a380*/  HMMA.16816.F32 R8, R12, R26, R8 ;  /* 0x0000001a0c08723c */ /* 0x010fde0000001808 */
[----:B------:R-:W-:-:S04]  /*7a390*/  NOP ;  /* 0x0000000000007918 */ /* 0x000fc80000000000 */
[----:B------:R-:W-:Y:S04]  /*7a3a0*/  STL.64 [R1+0x11a0], R8 ;  /* 0x0011a00801007387 */ /* 0x000fe80000100a00 */
[----:B------:R-:W-:Y:S04]  /*7a3b0*/  STL.64 [R1+0x11a8], R10 ;  /* 0x0011a80a01007387 */ /* 0x000fe80000100a00 */
[----:B-1----:R-:W4:Y:S01]  /*7a3c0*/  LDL.LU.64 R18, [R1+0x798] ;  /* 0x0007980001127983 */ /* 0x002f220000300a00 */
[----:B---3--:R-:W-:-:S15]  /*7a3d0*/  HMMA.16816.F32 R4, R12, R24, R4 ;  /* 0x000000180c04723c */ /* 0x008fde0000001804 */
[----:B------:R-:W-:-:S04]  /*7a3e0*/  NOP ;  /* 0x0000000000007918 */ /* 0x000fc80000000000 */
[----:B------:R-:W-:Y:S04]  /*7a3f0*/  STL.64 [R1+0x1190], R4 ;  /* 0x0011900401007387 */ /* 0x000fe80000100a00 */
[----:B------:R-:W-:Y:S04]  /*7a400*/  STL.64 [R1+0x1198], R6 ;  /* 0x0011980601007387 */ /* 0x000fe80000100a00 */
[----:B----4-:R-:W-:Y:S04]  /*7a410*/  STL.64 [R1+0x5ed8], R18 ;  /* 0x005ed81201007387 */ /* 0x010fe80000100a00 */
[----:B--2---:R0:W-:Y:S04]  /*7a420*/  STL.64 [R1+0x5ed0], R16 ;  /* 0x005ed01001007387 */ /* 0x0041e80000100a00 */
[----:B0-----:R-:W2:Y:S04]  /*7a430*/  LDL.LU.64 R16, [R1+0x7a0] ;  /* 0x0007a00001107983 */ /* 0x001ea80000300a00 */
[----:B------:R-:W2:Y:S04]  /*7a440*/  LDL.LU.64 R18, [R1+0x7a8] ;  /* 0x0007a80001127983 */ /* 0x000ea80000300a00 */
        /* <DEDUP_REMOVED lines=19> */
[----:B------:R-:W-:Y:S04]  /*7a580*/  STL.64 [R1+0x1180], R16 ;  /* 0x0011801001007387 */ /* 0x000fe80000100a00 */
[----:B------:R0:W-:Y:S04]  /*7a590*/  STL.64 [R1+0x1188], R18 ;  /* 0x0011881201007387 */ /* 0x0001e80000100a00 */
[----:B0-----:R-:W4:Y:S04]  /*7a5a0*/  LDL.LU.64 R18, [R1+0x5ed8] ;  /* 0x005ed80001127983 */ /* 0x001f280000300a00 */
[----:B------:R-:W4:Y:S04]  /*7a5b0*/  LDL.LU.64 R16, [R1+0x5ed0] ;  /* 0x005ed00001107983 */ /* 0x000f280000300a00 */
[----:B------:R-:W2:Y:S04]  /*7a5c0*/  LDL.LU R22, [R1+0x19d8] ;  /* 0x0019d80001167983 */ /* 0x000ea80000300800 */
[----:B------:R-:W2:Y:S01]  /*7a5d0*/  LDL.LU R23, [R1+0x19e4] ;  /* 0x0019e40001177983 */ /* 0x000ea20000300800 */
[----:B----4-:R-:W-:-:S15]  /*7a5e0*/  HMMA.16816.F32 R16, R12, R20, R16 ;  /* 0x000000140c10723c */ /* 0x010fde0000001810 */
[----:B------:R-:W-:-:S04]  /*7a5f0*/  NOP ;  /* 0x0000000000007918 */ /* 0x000fc80000000000 */
[----:B------:R-:W-:Y:S04]  /*7a600*/  STL.64 [R1+0x1170], R16 ;  /* 0x0011701001007387 */ /* 0x000fe80000100a00 */
[----:B------:R0:W-:Y:S04]  /*7a610*/  STL.64 [R1+0x1178], R18 ;  /* 0x0011781201007387 */ /* 0x0001e80000100a00 */
[----:B0-----:R-:W4:Y:S04]  /*7a620*/  LDL.LU.64 R18, [R1+0x5ec8] ;  /* 0x005ec80001127983 */ /* 0x001f280000300a00 */
[----:B------:R-:W2:Y:S04]  /*7a630*/  LDL.LU.64 R16, [R1+0x5ec0] ;  /* 0x005ec00001107983 */ /* 0x000ea80000300a00 */
[----:B------:R-:W2:Y:S04]  /*7a640*/  LDL.LU R20, [R1+0x19d0] ;  /* 0x0019d00001147983 */ /* 0x000ea80000300800 */
[----:B------:R-:W2:Y:S01]  /*7a650*/  LDL.LU R21, [R1+0x19dc] ;  /* 0x0019dc0001157983 */ /* 0x000ea20000300800 */
[----:B----4-:R-:W-:-:S15]  /*7a660*/  HMMA.16816.F32 R8, R12, R18, R8 ;  /* 0x000000120c08723c */ /* 0x010fde0000001808 */
[----:B------:R-:W-:-:S04]  /*7a670*/  NOP ;  /* 0x0000000000007918 */ /* 0x000fc80000000000 */
[----:B------:R-:W-:Y:S04]  /*7a680*/  STL.64 [R1+0x1160], R8 ;  /* 0x0011600801007387 */ /* 0x000fe80000100a00 */
[----:B------:R0:W-:Y:S04]  /*7a690*/  STL.64 [R1+0x1168], R10 ;  /* 0x0011680a01007387 */ /* 0x0001e80000100a00 */
[----:B0-----:R-:W2:Y:S04]  /*7a6a0*/  LDL.LU.64 R10, [R1+0x5eb8] ;  /* 0x005eb800010a7983 */ /* 0x001ea80000300a00 */
[----:B------:R-:W2:Y:S04]  /*7a6b0*/  LDL.LU.64 R8, [R1+0x5eb0] ;  /* 0x005eb00001087983 */ /* 0x000ea80000300a00 */
[----:B------:R-:W4:Y:S01]  /*7a6c0*/  LDL.LU R19, [R1+0x19d4] ;  /* 0x0019d40001137983 */ /* 0x000f220000300800 */
[----:B--2---:R-:W-:-:S15]  /*7a6d0*/  HMMA.16816.F32 R8, R12, R16, R8 ;  /* 0x000000100c08723c */ /* 0x004fde0000001808 */
[----:B------:R-:W-:-:S04]  /*7a6e0*/  NOP ;  /* 0x0000000000007918 */ /* 0x000fc80000000000 */
        /* <DEDUP_REMOVED lines=10> */
[----:B---3--:R-:W-:Y:S02]  /*7a790*/  HMMA.16816.F32 R8, R12, R8, R4 ;  /* 0x000000080c08723c */ /* 0x008fe40000001804 */
[----:B------:R-:W2:Y:S04]  /*7a7a0*/  LDL.LU.64 R6, [R1+0x5e88] ;  /* 0x005e880001067983 */ /* 0x000ea80000300a00 */
[----:B------:R-:W3:-:S13]  /*7a7b0*/  LDL.LU.64 R4, [R1+0x5e80] ;  /* 0x005e800001047983 */ /* 0x000eda0000300a00 */
[----:B------:R0:W-:Y:S04]  /*7a7c0*/  STL.64 [R1+0x1130], R8 ;  /* 0x0011300801007387 */ /* 0x0001e80000100a00 */
[----:B------:R1:W-:Y:S04]  /*7a7d0*/  STL.64 [R1+0x1138], R10 ;  /* 0x0011380a01007387 */ /* 0x0003e80000100a00 */
[----:B0-----:R-:W3:Y:S04]  /*7a7e0*/  LDL.LU.64 R8, [R1+0x3e0] ;  /* 0x0003e00001087983 */ /* 0x001ee80000300a00 */
[----:B-1----:R-:W3:Y:S01]  /*7a7f0*/  LDL.LU.64 R10, [R1+0x3e8] ;  /* 0x0003e800010a7983 */ /* 0x002ee20000300a00 */
[----:B--2---:R-:W-:-:S15]  /*7a800*/  HMMA.16816.F32 R24, R12, R6, R24 ;  /* 0x000000060c18723c */ /* 0x004fde0000001818 */
[----:B------:R-:W-:-:S04]  /*7a810*/  NOP ;  /* 0x0000000000007918 */ /* 0x000fc80000000000 */
        /* <DEDUP_REMOVED lines=8> */
[----:B------:R-:W3:Y:S01]  /*7a8a0*/  LDL.LU R16, [R1+0x60] ;  /* 0x0000600001107983 */ /* 0x000ee20000300800 */
[----:B----4-:R-:W-:Y:S01]  /*7a8b0*/  IMAD R4, R20, 0x100, R19 ;  /* 0x0000010014047824 */ /* 0x010fe200078e0213 */
[----:B--2---:R-:W-:-:S15]  /*7a8c0*/  HMMA.16816.F32 R8, R12, R2, R24 ;  /* 0x000000020c08723c */ /* 0x004fde0000001818 */
[----:B------:R-:W-:-:S04]  /*7a8d0*/  NOP ;  /* 0x0000000000007918 */ /* 0x000fc80000000000 */
[----:B------:R-:W-:Y:S04]  /*7a8e0*/  STL.64 [R1+0x10e0], R8 ;  /* 0x0010e00801007387 */ /* 0x000fe80000100a00 */
[----:B------:R-:W-:Y:S04]  /*7a8f0*/  STL.64 [R1+0x10e8], R10 ;  /* 0x0010e80a01007387 */ /* 0x000fe80000100a00 */
[----:B------:R-:W3:Y:S04]  /*7a900*/  LDL.LU R17, [R1+0x64] ;  /* 0x0000640001117983 */ /* 0x000ee80000300800 */
[----:B------:R-:W2:Y:S04]  /*7a910*/  LDL.LU R18, [R1+0x68] ;  /* 0x0000680001127983 */ /* 0x000ea80000300800 */
[----:B------:R-:W2:Y:S04]  /*7a920*/  LDL.LU R19, [R1+0x6c] ;  /* 0x00006c0001137983 */ /* 0x000ea80000300800 */
[----:B--2---:R-:W-:Y:S04]  /*7a930*/  STL.64 [R1+0x5e38], R18 ;  /* 0x005e381201007387 */ /* 0x004fe80000100a00 */
[----:B---3--:R0:W-:Y:S04]  /*7a940*/  STL.64 [R1+0x5e30], R16 ;  /* 0x005e301001007387 */ /* 0x0081e80000100a00 */
[----:B0-----:R-:W2:Y:S04]  /*7a950*/  LDL.LU R16, [R1+0x50] ;  /* 0x0000500001107983 */ /* 0x001ea80000300800 */
[----:B------:R-:W2:Y:S04]  /*7a960*/  LDL.LU R17, [R1+0x54] ;  /* 0x0000540001117983 */ /* 0x000ea80000300800 */
[----:B------:R-:W3:Y:S04]  /*7a970*/  LDL.LU R18, [R1+0x58] ;  /* 0x0000580001127983 */ /* 0x000ee80000300800 */
[----:B------:R-:W3:Y:S04]  /*7a980*/  LDL.LU R19, [R1+0x5c] ;  /* 0x00005c0001137983 */ /* 0x000ee80000300800 */
[----:B------:R-:W4:Y:S04]  /*7a990*/  LDL.LU R2, [R1+0x13f4] ;  /* 0x0013f40001027983 */ /* 0x000f280000300800 */
[----:B------:R-:W4:Y:S01]  /*7a9a0*/  LDL.LU R3, [R1+0x1400] ;  /* 0x0014000001037983 */ /* 0x000f220000300800 */
[----:B------:R-:W-:-:S03]  /*7a9b0*/  IMAD R7, R0, 0x100, R29 ;  /* 0x0000010000077824 */ /* 0x000fc600078e021d */
[----:B------:R-:W4:Y:S04]  /*7a9c0*/  LDL.LU R8, [R1+0x1404] ;  /* 0x0014040001087983 */ /* 0x000f280000300800 */
[----:B------:R-:W4:Y:S04]  /*7a9d0*/  LDL.LU R0, [R1+0x1410] ;  /* 0x0014100001007983 */ /* 0x000f280000300800 */
[----:B------:R-:W4:Y:S04]  /*7a9e0*/  LDL.LU R9, [R1+0x1414] ;  /* 0x0014140001097983 */ /* 0x000f280000300800 */
[----:B------:R-:W4:Y:S04]  /*7a9f0*/  LDL.LU R10, [R1+0x1420] ;  /* 0x00142000010a7983 */ /* 0x000f280000300800 */
[----:B---3--:R-:W-:Y:S04]  /*7aa00*/  STL.64 [R1+0x5e48], R18 ;  /* 0x005e481201007387 */ /* 0x008fe80000100a00 */
[----:B--2---:R0:W-:Y:S04]  /*7aa10*/  STL.64 [R1+0x5e40], R16 ;  /* 0x005e401001007387 */ /* 0x0041e80000100a00 */
[----:B0-----:R-:W2:Y:S04]  /*7aa20*/  LDL.LU R16, [R1+0x40] ;  /* 0x0000400001107983 */ /* 0x001ea80000300800 */
[----:B------:R-:W2:Y:S04]  /*7aa30*/  LDL.LU R17, [R1+0x44] ;  /* 0x0000440001117983 */ /* 0x000ea80000300800 */
[----:B------:R-:W3:Y:S04]  /*7aa40*/  LDL.LU R18, [R1+0x48] ;  /* 0x0000480001127983 */ /* 0x000ee80000300800 */
[----:B------:R-:W3:Y:S04]  /*7aa50*/  LDL.LU R19, [R1+0x4c] ;  /* 0x00004c0001137983 */ /* 0x000ee80000300800 */
[----:B---3--:R-:W-:Y:S04]  /*7aa60*/  STL.64 [R1+0x5e58], R18 ;  /* 0x005e581201007387 */ /* 0x008fe80000100a00 */
[----:B--2---:R0:W-:Y:S04]  /*7aa70*/  STL.64 [R1+0x5e50], R16 ;  /* 0x005e501001007387 */ /* 0x0041e80000100a00 */
[----:B0-----:R-:W2:Y:S04]  /*7aa80*/  LDL.LU R16, [R1+0x30] ;  /* 0x0000300001107983 */ /* 0x001ea80000300800 */
[----:B------:R-:W2:Y:S04]  /*7aa90*/  LDL.LU R17, [R1+0x34] ;  /* 0x0000340001117983 */ /* 0x000ea80000300800 */
[----:B------:R-:W3:Y:S04]  /*7aaa0*/  LDL.LU R18, [R1+0x38] ;  /* 0x0000380001127983 */ /* 0x000ee80000300800 */
[----:B------:R-:W3:Y:S01]  /*7aab0*/  LDL.LU R19, [R1+0x3c] ;  /* 0x00003c0001137983 */ /* 0x000ee20000300800 */
[----:B------:R-:W-:-:S02]  /*7aac0*/  IMAD R6, R28, 0x100, R23 ;  /* 0x000001001c067824 */ /* 0x000fc400078e0217 */
[----:B------:R-:W-:Y:S01]  /*7aad0*/  IMAD R5, R22, 0x100, R21 ;  /* 0x0000010016057824 */ /* 0x000fe200078e0215 */
[----:B------:R-:W-:Y:S01]  /*7aae0*/  F2FP.F16.E5M2.UNPACK_B R12, R4 ;  /* 0x00000004ff0c723e */ /* 0x000fe200020004ff */
[----:B---3--:R-:W-:Y:S04]  /*7aaf0*/  STL.64 [R1+0x5e68], R18 ;  /* 0x005e681201007387 */ /* 0x008fe80000100a00 */
[----:B--2---:R0:W-:Y:S04]  /*7ab00*/  STL.64 [R1+0x5e60], R16 ;  /* 0x005e601001007387 */ /* 0x0041e80000100a00 */
[----:B0-----:R-:W2:Y:S04]  /*7ab10*/  LDL.LU R16, [R1+0x20] ;  /* 0x0000200001107983 */ /* 0x001ea80000300800 */
[----:B------:R-:W2:Y:S04]  /*7ab20*/  LDL.LU R17, [R1+0x24] ;  /* 0x0000240001117983 */ /* 0x000ea80000300800 */
[----:B------:R-:W2:Y:S04]  /*7ab30*/  LDL.LU R18, [R1+0x28] ;  /* 0x0000280001127983 */ /* 0x000ea80000300800 */
[----:B------:R-:W2:Y:S04]  /*7ab40*/  LDL.LU R19, [R1+0x2c] ;  /* 0x00002c0001137983 */ /* 0x000ea80000300800 */
[----:B------:R-:W3:Y:S04]  /*7ab50*/  LDL.LU R11, [R1+0x1424] ;  /* 0x00142400010b7983 */ /* 0x000ee80000300800 */
        /* <DEDUP_REMOVED lines=11> */
[----:B------:R-:W-:-:S02]  /*7ac10*/  F2FP.F16.E5M2.UNPACK_B R13, R5 ;  /* 0x00000005ff0d723e */ /* 0x000fc400020004ff */
[----:B------:R-:W-:Y:S02]  /*7ac20*/  F2FP.F16.E5M2.UNPACK_B R14, R6 ;  /* 0x00000006ff0e723e */ /* 0x000fe400020004ff */
[----:B------:R-:W-:Y:S02]  /*7ac30*/  F2FP.F16.E5M2.UNPACK_B R15, R7 ;  /* 0x00000007ff0f723e */ /* 0x000fe400020004ff */
[----:B----4-:R-:W-:Y:S02]  /*7ac40*/  F2FP.F16.E5M2.UNPACK_B R5, R2.H1 ;  /* 0x00000002ff05723e */ /* 0x010fe400030004ff */
[----:B--2---:R-:W-:-:S05]  /*7ac50*/  F2FP.F16.E5M2.UNPACK_B R4, R4.H1 ;  /* 0x00000004ff04723e */ /* 0x004fca00030004ff */
[----:B------:R0:W-:Y:S02]  /*7ac60*/  STL.64 [R1+0x18], R4 ;  /* 0x0000180401007387 */ /* 0x0001e40000100a00 */
[----:B0-----:R-:W-:Y:S02]  /*7ac70*/  HMMA.16816.F32 R4, R12, R4, R16 ;  /* 0x000000040c04723c */ /* 0x001fe40000001810 */
[----:B------:R-:W2:Y:S04]  /*7ac80*/  LDL.LU.64 R18, [R1+0x5e68] ;  /* 0x005e680001127983 */ /* 0x000ea80000300a00 */
[----:B------:R-:W2:Y:S01]  /*7ac90*/  LDL.LU.64 R16, [R1+0x5e60] ;  /* 0x005e600001107983 */ /* 0x000ea20000300a00 */
[----:B------:R-:W-:Y:S02]  /*7aca0*/  F2FP.F16.E5M2.UNPACK_B R2, R3.H1 ;  /* 0x00000003ff02723e */ /* 0x000fe400030004ff */
[----:B------:R-:W-:-:S10]  /*7acb0*/  F2FP.F16.E5M2.UNPACK_B R3, R8.H1 ;  /* 0x00000008ff03723e */ /* 0x000fd400030004ff */
[----:B------:R-:W-:Y:S04]  /*7acc0*/  STL.64 [R1+0x1200], R4 ;  /* 0x0012000401007387 */ /* 0x000fe80000100a00 */
[----:B------:R-:W-:Y:S04]  /*7acd0*/  STL.64 [R1+0x1208], R6 ;  /* 0x0012080601007387 */ /* 0x000fe80000100a00 */
[----:B------:R-:W-:Y:S01]  /*7ace0*/  STL.64 [R1+0x10], R2 ;  /* 0x0000100201007387 */ /* 0x000fe20000100a00 */
[----:B--2---:R-:W-:-:S15]  /*7acf0*/  HMMA.16816.F32 R16, R12, R2, R16 ;  /* 0x000000020c10723c */ /* 0x004fde0000001810 */
[----:B------:R-:W-:-:S04]  /*7ad00*/  NOP ;  /* 0x0000000000007918 */ /* 0x000fc80000000000 */
[----:B------:R-:W-:Y:S04]  /*7ad10*/  STL.64 [R1+0x1230], R16 ;  /* 0x0012301001007387 */ /* 0x000fe80000100a00 */
[----:B------:R0:W-:Y:S04]  /*7ad20*/  STL.64 [R1+0x1238], R18 ;  /* 0x0012381201007387 */ /* 0x0001e80000100a00 */
[----:B0-----:R-:W2:Y:S04]  /*7ad30*/  LDL.LU.64 R18, [R1+0x5e58] ;  /* 0x005e580001127983 */ /* 0x001ea80000300a00 */
[----:B------:R-:W2:Y:S01]  /*7ad40*/  LDL.LU.64 R16, [R1+0x5e50] ;  /* 0x005e500001107983 */ /* 0x000ea20000300a00 */
[----:B------:R-:W-:-:S02]  /*7ad50*/  F2FP.F16.E5M2.UNPACK_B R4, R0.H1 ;  /* 0x00000000ff04723e */ /* 0x000fc400030004ff */
[----:B------:R-:W-:Y:S01]  /*7ad60*/  F2FP.F16.E5M2.UNPACK_B R5, R9.H1 ;  /* 0x00000009ff05723e */ /* 0x000fe200030004ff */
[----:B------:R-:W-:Y:S02]  /*7ad70*/  IMAD.MOV.U32 R6, RZ, RZ, R2 ;  /* 0x000000ffff067224 */ /* 0x000fe400078e0002 */
[----:B------:R-:W-:Y:S04]  /*7ad80*/  STL [R1+0x8], R4 ;  /* 0x0000080401007387 */ /* 0x000fe80000100800 */
[----:B------:R-:W-:Y:S04]  /*7ad90*/  STL [R1+0x5dd8], R6 ;  /* 0x005dd80601007387 */ /* 0x000fe80000100800 */
[----:B------:R-:W-:Y:S01]  /*7ada0*/  STL [R1+0xc], R5 ;  /* 0x00000c0501007387 */ /* 0x000fe20000100800 */
[----:B--2---:R-:W-:-:S15]  /*7adb0*/  HMMA.16816.F32 R16, R12, R4, R16 ;  /* 0x000000040c10723c */ /* 0x004fde0000001810 */
[----:B------:R-:W-:-:S04]  /*7adc0*/  NOP ;  /* 0x0000000000007918 */ /* 0x000fc80000000000 */
[----:B------:R-:W-:Y:S04]  /*7add0*/  STL.64 [R1+0x1250], R16 ;  /* 0x0012501001007387 */ /* 0x000fe80000100a00 */
[----:B------:R0:W-:Y:S04]  /*7ade0*/  STL.64 [R1+0x1258], R18 ;  /* 0x0012581201007387 */ /* 0x0001e80000100a00 */
[----:B0-----:R-:W2:Y:S04]  /*7adf0*/  LDL.LU.64 R18, [R1+0x5e48] ;  /* 0x005e480001127983 */ /* 0x001ea80000300a00 */
[----:B------:R-:W2:Y:S01]  /*7ae00*/  LDL.LU.64 R16, [R1+0x5e40] ;  /* 0x005e400001107983 */ /* 0x000ea20000300a00 */
[----:B------:R-:W-:Y:S01]  /*7ae10*/  IMAD.MOV.U32 R0, RZ, RZ, R3 ;  /* 0x000000ffff007224 */ /* 0x000fe200078e0003 */
[----:B------:R-:W-:-:S02]  /*7ae20*/  F2FP.F16.E5M2.UNPACK_B R2, R10.H1 ;  /* 0x0000000aff02723e */ /* 0x000fc400030004ff */
[----:B---3--:R-:W-:-:S03]  /*7ae30*/  F2FP.F16.E5M2.UNPACK_B R3, R11.H1 ;  /* 0x0000000bff03723e */ /* 0x008fc600030004ff */
[----:B------:R-:W-:Y:S04]  /*7ae40*/  STL [R1], R2 ;  /* 0x0000000201007387 */ /* 0x000fe80000100800 */
[----:B------:R-:W-:Y:S01]  /*7ae50*/  STL [R1+0x4], R3 ;  /* 0x0000040301007387 */ /* 0x000fe20000100800 */
[----:B--2---:R-:W-:-:S15]  /*7ae60*/  HMMA.16816.F32 R16, R12, R2, R16 ;  /* 0x000000020c10723c */ /* 0x004fde0000001810 */
[----:B------:R-:W-:-:S04]  /*7ae70*/  NOP ;  /* 0x0000000000007918 */ /* 0x000fc80000000000 */
[----:B------:R-:W-:Y:S04]  /*7ae80*/  STL.64 [R1+0x1260], R16 ;  /* 0x0012601001007387 */ /* 0x000fe80000100a00 */
[----:B------:R0:W-:Y:S04]  /*7ae90*/  STL.64 [R1+0x1268], R18 ;  /* 0x0012681201007387 */ /* 0x0001e80000100a00 */
[----:B0-----:R-:W2:Y:S04]  /*7aea0*/  LDL.LU.64 R18, [R1+0x5e38] ;  /* 0x005e380001127983 */ /* 0x001ea80000300a00 */
[----:B------:R-:W2:Y:S01]  /*7aeb0*/  LDL.LU.64 R16, [R1+0x5e30] ;  /* 0x005e300001107983 */ /* 0x000ea20000300a00 */
[----:B------:R-:W-:-:S02]  /*7aec0*/  F2FP.F16.E5M2.UNPACK_B R28, R28.H1 ;  /* 0x0000001cff1c723e */ /* 0x000fc400030004ff */
[----:B------:R-:W-:Y:S02]  /*7aed0*/  F2FP.F16.E5M2.UNPACK_B R29, R29.H1 ;  /* 0x0000001dff1d723e */ /* 0x000fe400030004ff */
[----:B------:R-:W-:Y:S02]  /*7aee0*/  F2FP.F16.E5M2.UNPACK_B R26, R26.H1 ;  /* 0x0000001aff1a723e */ /* 0x000fe400030004ff */
[----:B------:R-:W-:Y:S01]  /*7aef0*/  F2FP.F16.E5M2.UNPACK_B R27, R27.H1 ;  /* 0x0000001bff1b723e */ /* 0x000fe200030004ff */
[----:B------:R-:W-:Y:S04]  /*7af00*/  STL [R1+0x5da8], R28 ;  /* 0x005da81c01007387 */ /* 0x000fe80000100800 */
[----:B------:R-:W-:Y:S01]  /*7af10*/  STL [R1+0x5d90], R29 ;  /* 0x005d901d01007387 */ /* 0x000fe20000100800 */
[----:B--2---:R-:W-:-:S15]  /*7af20*/  HMMA.16816.F32 R16, R12, R28, R16 ;  /* 0x0000001c0c10723c */ /* 0x004fde0000001810 */
[----:B------:R-:W-:-:S04]  /*7af30*/  NOP ;  /* 0x0000000000007918 */ /* 0x000fc80000000000 */
[----:B------:R-:W-:Y:S04]  /*7af40*/  STL.64 [R1+0x1280], R16 ;  /* 0x0012801001007387 */ /* 0x000fe80000100a00 */
[----:B------:R0:W-:Y:S02]  /*7af50*/  STL.64 [R1+0x1288], R18 ;  /* 0x0012881201007387 */ /* 0x0001e40000100a00 */
[----:B0-----:R-:W-:Y:S02]  /*7af60*/  HMMA.16816.F32 R16, R12, R26, R20 ;  /* 0x0000001a0c10723c */ /* 0x001fe40000001814 */
[----:B------:R-:W2:-:S15]  /*7af70*/  LDL.LU R22, [R1+0x1460] ;  /* 0x0014600001167983 */ /* 0x000e9e0000300800 */
[----:B------:R-:W-:Y:S02]  /*7af80*/  NOP ;  /* 0x0000000000007918 */ /* 0x000fe40000000000 */
[----:B------:R0:W-:Y:S04]  /*7af90*/  STL.64 [R1+0x12a0], R16 ;  /* 0x0012a01001007387 */ /* 0x0001e80000100a00 */
[----:B------:R-:W-:Y:S04]  /*7afa0*/  STL.64 [R1+0x12a8], R18 ;  /* 0x0012a81201007387 */ /* 0x000fe80000100a00 */
[----:B0-----:R-:W3:Y:S04]  /*7afb0*/  LDL.LU R17, [R1+0x1494] ;  /* 0x0014940001117983 */ /* 0x001ee80000300800 */
[----:B------:R-:W4:Y:S04]  /*7afc0*/  LDL.LU R10, [R1+0x14a0] ;  /* 0x0014a000010a7983 */ /* 0x000f280000300800 */
[----:B------:R-:W4:Y:S01]  /*7afd0*/  LDL.LU R11, [R1+0x14a4] ;  /* 0x0014a400010b7983 */ /* 0x000f220000300800 */
[----:B------:R-:W-:-:S02]  /*7afe0*/  IMAD.MOV.U32 R8, RZ, RZ, R4 ;  /* 0x000000ffff087224 */ /* 0x000fc400078e0004 */
[----:B------:R-:W-:Y:S01]  /*7aff0*/  IMAD.MOV.U32 R9, RZ, RZ, R3 ;  /* 0x000000ffff097224 */ /* 0x000fe200078e0003 */
[----:B----4-:R-:W-:Y:S04]  /*7b000*/  STL.64 [R1+0x5df8], R10 ;  /* 0x005df80a01007387 */ /* 0x010fe80000100a00 */
[----:B------:R0:W-:Y:S04]  /*7b010*/  STL.64 [R1+0x5df0], R8 ;  /* 0x005df00801007387 */ /* 0x0001e80000100a00 */
[----:B0-----:R-:W4:Y:S04]  /*7b020*/  LDL.LU R8, [R1+0xb0] ;  /* 0x0000b00001087983 */ /* 0x001f280000300800 */
[----:B------:R-:W4:Y:S04]  /*7b030*/  LDL.LU R9, [R1+0xb4] ;  /* 0x0000b40001097983 */ /* 0x000f280000300800 */
[----:B------:R-:W2:Y:S04]  /*7b040*/  LDL.LU R10, [R1+0xb8] ;  /* 0x0000b800010a7983 */ /* 0x000ea80000300800 */
[----:B------:R-:W2:Y:S04]  /*7b050*/  LDL.LU R11, [R1+0xbc] ;  /* 0x0000bc00010b7983 */ /* 0x000ea80000300800 */
[----:B------:R-:W3:Y:S04]  /*7b060*/  LDL.LU R23, [R1+0x1464] ;  /* 0x0014640001177983 */ /* 0x000ee80000300800 */
[----:B------:R-:W3:Y:S04]  /*7b070*/  LDL.LU R20, [R1+0x1470] ;  /* 0x0014700001147983 */ /* 0x000ee80000300800 */
[----:B------:R-:W3:Y:S04]  /*7b080*/  LDL.LU R21, [R1+0x1474] ;  /* 0x0014740001157983 */ /* 0x000ee80000300800 */
[----:B------:R-:W3:Y:S04]  /*7b090*/  LDL.LU R18, [R1+0x1480] ;  /* 0x0014800001127983 */ /* 0x000ee80000300800 */
[----:B--2---:R-:W-:Y:S04]  /*7b0a0*/  STL.64 [R1+0x5e08], R10 ;  /* 0x005e080a01007387 */ /* 0x004fe80000100a00 */
[----:B----4-:R0:W-:Y:S04]  /*7b0b0*/  STL.64 [R1+0x5e00], R8 ;  /* 0x005e000801007387 */ /* 0x0101e80000100a00 */
[----:B0-----:R-:W2:Y:S04]  /*7b0c0*/  LDL.LU R8, [R1+0xa0] ;  /* 0x0000a00001087983 */ /* 0x001ea80000300800 */
[----:B------:R-:W2:Y:S04]  /*7b0d0*/  LDL.LU R9, [R1+0xa4] ;  /* 0x0000a40001097983 */ /* 0x000ea80000300800 */
[----:B------:R-:W4:Y:S04]  /*7b0e0*/  LDL.LU R10, [R1+0xa8] ;  /* 0x0000a800010a7983 */ /* 0x000f280000300800 */
[----:B------:R-:W4:Y:S04]  /*7b0f0*/  LDL.LU R11, [R1+0xac] ;  /* 0x0000ac00010b7983 */ /* 0x000f280000300800 */
[----:B----4-:R-:W-:Y:S04]  /*7b100*/  STL.64 [R1+0x5e18], R10 ;  /* 0x005e180a01007387 */ /* 0x010fe80000100a00 */
[----:B--2---:R0:W-:Y:S04]  /*7b110*/  STL.64 [R1+0x5e10], R8 ;  /* 0x005e100801007387 */ /* 0x0041e80000100a00 */
[----:B0-----:R-:W2:Y:S04]  /*7b120*/  LDL.LU R8, [R1+0x90] ;  /* 0x0000900001087983 */ /* 0x001ea80000300800 */
[----:B------:R-:W2:Y:S04]  /*7b130*/  LDL.LU R9, [R1+0x94] ;  /* 0x0000940001097983 */ /* 0x000ea80000300800 */
[----:B------:R-:W4:Y:S04]  /*7b140*/  LDL.LU R10, [R1+0x98] ;  /* 0x00009800010a7983 */ /* 0x000f280000300800 */
[----:B------:R-:W4:Y:S01]  /*7b150*/  LDL.LU R11, [R1+0x9c] ;  /* 0x00009c00010b7983 */ /* 0x000f220000300800 */
[----:B------:R-:W-:-:S02]  /*7b160*/  F2FP.F16.E5M2.UNPACK_B R24, R24.H1 ;  /* 0x00000018ff18723e */ /* 0x000fc400030004ff */
[----:B------:R-:W-:Y:S01]  /*7b170*/  F2FP.F16.E5M2.UNPACK_B R25, R25.H1 ;  /* 0x00000019ff19723e */ /* 0x000fe200030004ff */
[----:B----4-:R-:W-:Y:S04]  /*7b180*/  STL.64 [R1+0x5e28], R10 ;  /* 0x005e280a01007387 */ /* 0x010fe80000100a00 */
[----:B--2---:R0:W-:Y:S04]  /*7b190*/  STL.64 [R1+0x5e20], R8 ;  /* 0x005e200801007387 */ /* 0x0041e80000100a00 */
[----:B0-----:R-:W2:Y:S04]  /*7b1a0*/  LDL.LU R8, [R1+0x80] ;  /* 0x0000800001087983 */ /* 0x001ea80000300800 */
[----:B------:R-:W2:Y:S04]  /*7b1b0*/  LDL.LU R9, [R1+0x84] ;  /* 0x0000840001097983 */ /* 0x000ea80000300800 */
[----:B------:R-:W2:Y:S04]  /*7b1c0*/  LDL.LU R10, [R1+0x88] ;  /* 0x00008800010a7983 */ /* 0x000ea80000300800 */
[----:B------:R-:W2:Y:S04]  /*7b1d0*/  LDL.LU R11, [R1+0x8c] ;  /* 0x00008c00010b7983 */ /* 0x000ea80000300800 */
[----:B------:R-:W4:Y:S01]  /*7b1e0*/  LDL.LU R19, [R1+0x1484] ;  /* 0x0014840001137983 */ /* 0x000f220000300800 */
[----:B------:R-:W-:-:S03]  /*7b1f0*/  IMAD.MOV.U32 R6, RZ, RZ, R2 ;  /* 0x000000ffff067224 */ /* 0x000fc600078e0002 */
[----:B------:R-:W3:Y:S04]  /*7b200*/  LDL.LU R16, [R1+0x1490] ;  /* 0x0014900001107983 */ /* 0x000ee80000300800 */
[----:B------:R-:W3:Y:S04]  /*7b210*/  LDL.LU R2, [R1+0x14b0] ;  /* 0x0014b00001027983 */ /* 0x000ee80000300800 */
[----:B------:R-:W3:Y:S04]  /*7b220*/  LDL.LU R3, [R1+0x14b4] ;  /* 0x0014b40001037983 */ /* 0x000ee80000300800 */
[----:B------:R-:W3:Y:S01]  /*7b230*/  LDL.LU R4, [R1+0x14c0] ;  /* 0x0014c00001047983 */ /* 0x000ee20000300800 */
[----:B--2---:R-:W-:-:S15]  /*7b240*/  HMMA.16816.F32 R8, R12, R24, R8 ;  /* 0x000000180c08723c */ /* 0x004fde0000001808 */
[----:B------:R-:W-:-:S04]  /*7b250*/  NOP ;  /* 0x0000000000007918 */ /* 0x000fc80000000000 */
[----:B------:R-:W-:Y:S04]  /*7b260*/  STL.64 [R1+0x12b0], R8 ;  /* 0x0012b00801007387 */ /* 0x000fe80000100a00 */
[----:B------:R0:W-:Y:S04]  /*7b270*/  STL.64 [R1+0x12b8], R10 ;  /* 0x0012b80a01007387 */ /* 0x0001e80000100a00 */
[----:B0-----:R-:W2:Y:S04]  /*7b280*/  LDL.LU.64 R10, [R1+0x5e28] ;  /* 0x005e2800010a7983 */ /* 0x001ea80000300a00 */
[----:B------:R-:W2:Y:S04]  /*7b290*/  LDL.LU.64 R8, [R1+0x5e20] ;  /* 0x005e200001087983 */ /* 0x000ea80000300a00 */
[----:B------:R-:W-:Y:S04]  /*7b2a0*/  STL.64 [R1+0x5d30], R26 ;  /* 0x005d301a01007387 */ /* 0x000fe80000100a00 */
[----:B------:R0:W-:Y:S04]  /*7b2b0*/  STL.64 [R1+0x5d28], R24 ;  /* 0x005d281801007387 */ /* 0x0001e80000100a00 */
[----:B0-----:R-:W4:Y:S04]  /*7b2c0*/  LDL.LU R24, [R1+0xe0] ;  /* 0x0000e00001187983 */ /* 0x001f280000300800 */
[----:B------:R-:W4:Y:S04]  /*7b2d0*/  LDL.LU R25, [R1+0xe4] ;  /* 0x0000e40001197983 */ /* 0x000f280000300800 */
[----:B------:R-:W4:Y:S04]  /*7b2e0*/  LDL.LU R26, [R1+0xe8] ;  /* 0x0000e800011a7983 */ /* 0x000f280000300800 */
[----:B------:R-:W4:Y:S01]  /*7b2f0*/  LDL.LU R27, [R1+0xec] ;  /* 0x0000ec00011b7983 */ /* 0x000f220000300800 */
[----:B------:R-:W-:-:S02]  /*7b300*/  F2FP.F16.E5M2.UNPACK_B R22, R22.H1 ;  /* 0x00000016ff16723e */ /* 0x000fc400030004ff */
[----:B---3--:R-:W-:Y:S01]  /*7b310*/  F2FP.F16.E5M2.UNPACK_B R23, R23.H1 ;  /* 0x00000017ff17723e */ /* 0x008fe200030004ff */
[----:B------:R-:W-:-:S06]  /*7b320*/  IMAD.MOV.U32 R7, RZ, RZ, R5 ;  /* 0x000000ffff077224 */ /* 0x000fcc00078e0005 */
[----:B--2---:R-:W-:Y:S01]  /*7b330*/  HMMA.16816.F32 R8, R12, R22, R8 ;  /* 0x000000160c08723c */ /* 0x004fe20000001808 */
[----:B----4-:R-:W-:Y:S04]  /*7b340*/  STL.64 [R1+0x5de8], R26 ;  /* 0x005de81a01007387 */ /* 0x010fe80000100a00 */
[----:B------:R0:W-:Y:S04]  /*7b350*/  STL.64 [R1+0x5de0], R24 ;  /* 0x005de01801007387 */ /* 0x0001e80000100a00 */
[----:B0-----:R-:W2:Y:S04]  /*7b360*/  LDL.LU R24, [R1+0xc0] ;  /* 0x0000c00001187983 */ /* 0x001ea80000300800 */
[----:B------:R-:W2:Y:S04]  /*7b370*/  LDL.LU R25, [R1+0xc4] ;  /* 0x0000c40001197983 */ /* 0x000ea80000300800 */
[----:B------:R-:W2:Y:S04]  /*7b380*/  LDL.LU R26, [R1+0xc8] ;  /* 0x0000c800011a7983 */ /* 0x000ea80000300800 */
[----:B------:R-:W2:Y:S04]  /*7b390*/  LDL.LU R27, [R1+0xcc] ;  /* 0x0000cc00011b7983 */ /* 0x000ea80000300800 */
[----:B------:R-:W3:Y:S04]  /*7b3a0*/  LDL.LU R5, [R1+0x14c4] ;  /* 0x0014c40001057983 */ /* 0x000ee80000300800 */
[----:B------:R-:W-:Y:S04]  /*7b3b0*/  STL.64 [R1+0x12d0], R8 ;  /* 0x0012d00801007387 */ /* 0x000fe80000100a00 */
[----:B------:R0:W-:Y:S04]  /*7b3c0*/  STL.64 [R1+0x12d8], R10 ;  /* 0x0012d80a01007387 */ /* 0x0001e80000100a00 */
[----:B0-----:R-:W4:Y:S04]  /*7b3d0*/  LDL.LU.64 R10, [R1+0x5e18] ;  /* 0x005e1800010a7983 */ /* 0x001f280000300a00 */
[----:B------:R-:W4:Y:S01]  /*7b3e0*/  LDL.LU.64 R8, [R1+0x5e10] ;  /* 0x005e100001087983 */ /* 0x000f220000300a00 */
[----:B------:R-:W-:-:S02]  /*7b3f0*/  F2FP.F16.E5M2.UNPACK_B R20, R20.H1 ;  /* 0x00000014ff14723e */ /* 0x000fc400030004ff */
[----:B------:R-:W-:-:S07]  /*7b400*/  F2FP.F16.E5M2.UNPACK_B R21, R21.H1 ;  /* 0x00000015ff15723e */ /* 0x000fce00030004ff */
[----:B----4-:R-:W-:-:S15]  /*7b410*/  HMMA.16816.F32 R8, R12, R20, R8 ;  /* 0x000000140c08723c */ /* 0x010fde0000001808 */
[----:B------:R-:W-:-:S04]  /*7b420*/  NOP ;  /* 0x0000000000007918 */ /* 0x000fc80000000000 */
[----:B------:R-:W-:Y:S04]  /*7b430*/  STL.64 [R1+0x12f0], R8 ;  /* 0x0012f00801007387 */ /* 0x000fe80000100a00 */
[----:B------:R0:W-:Y:S04]  /*7b440*/  STL.64 [R1+0x12f8], R10 ;  /* 0x0012f80a01007387 */ /* 0x0001e80000100a00 */
[----:B0-----:R-:W4:Y:S04]  /*7b450*/  LDL.LU.64 R10, [R1+0x5e08] ;  /* 0x005e0800010a7983 */ /* 0x001f280000300a00 */
[----:B------:R-:W4:Y:S01]  /*7b460*/  LDL.LU.64 R8, [R1+0x5e00] ;  /* 0x005e000001087983 */ /* 0x000f220000300a00 */
[----:B------:R-:W-:-:S02]  /*7b470*/  F2FP.F16.E5M2.UNPACK_B R18, R18.H1 ;  /* 0x00000012ff12723e */ /* 0x000fc400030004ff */
[----:B------:R-:W-:Y:S02]  /*7b480*/  F2FP.F16.E5M2.UNPACK_B R19, R19.H1 ;  /* 0x00000013ff13723e */ /* 0x000fe400030004ff */
[----:B------:R-:W-:Y:S02]  /*7b490*/  F2FP.F16.E5M2.UNPACK_B R16, R16.H1 ;  /* 0x00000010ff10723e */ /* 0x000fe400030004ff */
[----:B------:R-:W-:Y:S01]  /*7b4a0*/  F2FP.F16.E5M2.UNPACK_B R17, R17.H1 ;  /* 0x00000011ff11723e */ /* 0x000fe200030004ff */
[----:B------:R-:W-:Y:S04]  /*7b4b0*/  STL.64 [R1+0x5d40], R22 ;  /* 0x005d401601007387 */ /* 0x000fe80000100a00 */
[----:B------:R0:W-:Y:S02]  /*7b4c0*/  STL.64 [R1+0x5d38], R20 ;  /* 0x005d381401007387 */ /* 0x0001e40000100a00 */
[C---:B--2---:R-:W-:Y:S02]  /*7b4d0*/  HMMA.16816.F32 R24, R12.reuse, R16, R24 ;  /* 0x000000100c18723c */ /* 0x044fe40000001818 */
[----:B0-----:R-:W2:Y:S04]  /*7b4e0*/  LDL.LU R20, [R1+0xd0] ;  /* 0x0000d00001147983 */ /* 0x001ea80000300800 */
[----:B------:R-:W2:Y:S04]  /*7b4f0*/  LDL.LU R21, [R1+0xd4] ;  /* 0x0000d40001157983 */ /* 0x000ea80000300800 */
        /* <DEDUP_REMOVED lines=12> */
[----:B------:R-:W-:-:S02]  /*7b5c0*/  F2FP.F16.E5M2.UNPACK_B R2, R2.H1 ;  /* 0x00000002ff02723e */ /* 0x000fc400030004ff */
[----:B------:R-:W-:Y:S01]  /*7b5d0*/  F2FP.F16.E5M2.UNPACK_B R3, R3.H1 ;  /* 0x00000003ff03723e */ /* 0x000fe200030004ff */
[----:B------:R-:W-:Y:S04]  /*7b5e0*/  STL.64 [R1+0x5d10], R18 ;  /* 0x005d101201007387 */ /* 0x000fe80000100a00 */
[----:B------:R2:W-:Y:S01]  /*7b5f0*/  STL.64 [R1+0x5d08], R16 ;  /* 0x005d081001007387 */ /* 0x0005e20000100a00 */
[----:B----4-:R-:W-:Y:S02]  /*7b600*/  F2FP.F16.E5M2.UNPACK_B R10, R10.H1 ;  /* 0x0000000aff0a723e */ /* 0x010fe400030004ff */
[----:B------:R-:W-:-:S07]  /*7b610*/  F2FP.F16.E5M2.UNPACK_B R11, R11.H1 ;  /* 0x0000000bff0b723e */ /* 0x000fce00030004ff */
[C---:B--2---:R-:W-:Y:S08]  /*7b620*/  HMMA.16816.F32 R16, R12.reuse, R10, R20 ;  /* 0x0000000a0c10723c */ /* 0x044ff00000001814 */
[----:B---3--:R-:W-:Y:S01]  /*7b630*/  HMMA.16816.F32 R20, R12, R2, R24 ;  /* 0x000000020c14723c */ /* 0x008fe20000001818 */
[----:B------:R-:W-:Y:S04]  /*7b640*/  STL [R1+0x5db0], R10 ;  /* 0x005db00a01007387 */ /* 0x000fe80000100800 */
[----:B------:R-:W-:Y:S06]  /*7b650*/  STL [R1+0x5dac], R11 ;  /* 0x005dac0b01007387 */ /* 0x000fec0000100800 */
[----:B------:R0:W-:Y:S04]  /*7b660*/  STL.64 [R1+0x1340], R16 ;  /* 0x0013401001007387 */ /* 0x0001e80000100a00 */
[----:B------:R1:W-:Y:S04]  /*7b670*/  STL.64 [R1+0x1348], R18 ;  /* 0x0013481201007387 */ /* 0x0003e80000100a00 */
[----:B------:R-:W-:Y:S04]  /*7b680*/  STL [R1+0x5db4], R3 ;  /* 0x005db40301007387 */ /* 0x000fe80000100800 */
[----:B0-----:R-:W2:Y:S04]  /*7b690*/  LDL.LU R16, [R1+0x320] ;  /* 0x0003200001107983 */ /* 0x001ea80000300800 */
[----:B------:R-:W-:Y:S04]  /*7b6a0*/  STL.64 [R1+0x1360], R20 ;  /* 0x0013601401007387 */ /* 0x000fe80000100a00 */
[----:B------:R-:W-:Y:S04]  /*7b6b0*/  STL.64 [R1+0x1368], R22 ;  /* 0x0013681601007387 */ /* 0x000fe80000100a00 */
[----:B------:R-:W2:Y:S04]  /*7b6c0*/  LDL.LU R17, [R1+0x324] ;  /* 0x0003240001117983 */ /* 0x000ea80000300800 */
[----:B-1----:R-:W3:Y:S04]  /*7b6d0*/  LDL.LU R18, [R1+0x328] ;  /* 0x0003280001127983 */ /* 0x002ee80000300800 */
[----:B------:R-:W3:Y:S01]  /*7b6e0*/  LDL.LU R19, [R1+0x32c] ;  /* 0x00032c0001137983 */ /* 0x000ee20000300800 */
[----:B------:R-:W-:-:S02]  /*7b6f0*/  IMAD.MOV.U32 R26, RZ, RZ, R6 ;  /* 0x000000ffff1a7224 */ /* 0x000fc400078e0006 */
[----:B------:R-:W-:Y:S02]  /*7b700*/  IMAD.MOV.U32 R27, RZ, RZ, R9 ;  /* 0x000000ffff1b7224 */ /* 0x000fe400078e0009 */
[----:B------:R-:W-:Y:S02]  /*7b710*/  IMAD.MOV.U32 R24, RZ, RZ, R8 ;  /* 0x000000ffff187224 */ /* 0x000fe400078e0008 */
[----:B------:R-:W-:Y:S01]  /*7b720*/  IMAD.MOV.U32 R25, RZ, RZ, R7 ;  /* 0x000000ffff197224 */ /* 0x000fe200078e0007 */
[----:B---3--:R-:W-:Y:S04]  /*7b730*/  STL.64 [R1+0x5d50], R18 ;  /* 0x005d501201007387 */ /* 0x008fe80000100a00 */
[----:B--2---:R0:W-:Y:S04]  /*7b740*/  STL.64 [R1+0x5d48], R16 ;  /* 0x005d481001007387 */ /* 0x0041e80000100a00 */
[----:B------:R-:W2:Y:S04]  /*7b750*/  LDL.LU R6, [R1+0x5dd8] ;  /* 0x005dd80001067983 */ /* 0x000ea80000300800 */
[----:B------:R1:W-:Y:S04]  /*7b760*/  STL.64 [R1+0x5d60], R26 ;  /* 0x005d601a01007387 */ /* 0x0003e80000100a00 */
[----:B------:R-:W-:Y:S04]  /*7b770*/  STL.64 [R1+0x5d58], R24 ;  /* 0x005d581801007387 */ /* 0x000fe80000100a00 */
[----:B0-----:R-:W3:Y:S04]  /*7b780*/  LDL.LU R16, [R1+0x360] ;  /* 0x0003600001107983 */ /* 0x001ee80000300800 */
[----:B------:R-:W3:Y:S04]  /*7b790*/  LDL.LU R17, [R1+0x364] ;  /* 0x0003640001117983 */ /* 0x000ee80000300800 */
[----:B------:R-:W4:Y:S04]  /*7b7a0*/  LDL.LU R18, [R1+0x368] ;  /* 0x0003680001127983 */ /* 0x000f280000300800 */
[----:B------:R-:W4:Y:S01]  /*7b7b0*/  LDL.LU R19, [R1+0x36c] ;  /* 0x00036c0001137983 */ /* 0x000f220000300800 */
[----:B-1----:R-:W-:-:S02]  /*7b7c0*/  IMAD.MOV.U32 R27, RZ, RZ, R0 ;  /* 0x000000ffff1b7224 */ /* 0x002fc400078e0000 */
[----:B--2---:R-:W-:Y:S01]  /*7b7d0*/  IMAD.MOV.U32 R26, RZ, RZ, R6 ;  /* 0x000000ffff1a7224 */ /* 0x004fe200078e0006 */
[----:B----4-:R-:W-:Y:S04]  /*7b7e0*/  STL.64 [R1+0x5d70], R18 ;  /* 0x005d701201007387 */ /* 0x010fe80000100a00 */
[----:B---3--:R0:W-:Y:S04]  /*7b7f0*/  STL.64 [R1+0x5d68], R16 ;  /* 0x005d681001007387 */ /* 0x0081e80000100a00 */
[----:B------:R1:W-:Y:S04]  /*7b800*/  STL.64 [R1+0x5d78], R26 ;  /* 0x005d781a01007387 */ /* 0x0003e80000100a00 */
[----:B0-----:R-:W2:Y:S04]  /*7b810*/  LDL.LU R16, [R1+0x370] ;  /* 0x0003700001107983 */ /* 0x001ea80000300800 */
[----:B------:R-:W2:Y:S04]  /*7b820*/  LDL.LU R17, [R1+0x374] ;  /* 0x0003740001117983 */ /* 0x000ea80000300800 */
[----:B------:R-:W3:Y:S04]  /*7b830*/  LDL.LU R18, [R1+0x378] ;  /* 0x0003780001127983 */ /* 0x000ee80000300800 */
        /* <DEDUP_REMOVED lines=10> */
[----:B--2---:R-:W-:Y:S04]  /*7b8e0*/  STL.64 [R1+0x5dd0], R10 ;  /* 0x005dd00a01007387 */ /* 0x004fe80000100a00 */
[----:B------:R0:W-:Y:S04]  /*7b8f0*/  STL.64 [R1+0x5dc8], R8 ;  /* 0x005dc80801007387 */ /* 0x0001e80000100a00 */
[----:B0-----:R-:W2:Y:S04]  /*7b900*/  LDL.LU R8, [R1+0x120] ;  /* 0x0001200001087983 */ /* 0x001ea80000300800 */
[----:B------:R-:W2:Y:S04]  /*7b910*/  LDL.LU R9, [R1+0x124] ;  /* 0x0001240001097983 */ /* 0x000ea80000300800 */
[----:B------:R-:W2:Y:S04]  /*7b920*/  LDL.LU R10, [R1+0x128] ;  /* 0x00012800010a7983 */ /* 0x000ea80000300800 */
[----:B------:R-:W2:Y:S04]  /*7b930*/  LDL.LU R11, [R1+0x12c] ;  /* 0x00012c00010b7983 */ /* 0x000ea80000300800 */
[----:B------:R-:W2:Y:S04]  /*7b940*/  LDL.LU R26, [R1+0x1a00] ;  /* 0x001a0000011a7983 */ /* 0x000ea80000300800 */
[----:B------:R-:W4:Y:S04]  /*7b950*/  LDL.LU R28, [R1+0x1a0c] ;  /* 0x001a0c00011c7983 */ /* 0x000f280000300800 */
[----:B------:R-:W4:Y:S04]  /*7b960*/  LDL.LU R0, [R1+0x1a08] ;  /* 0x001a080001007983 */ /* 0x000f280000300800 */
[----:B---3--:R-:W-:Y:S04]  /*7b970*/  STL.64 [R1+0x5d88], R18 ;  /* 0x005d881201007387 */ /* 0x008fe80000100a00 */
[----:B------:R-:W-:Y:S04]  /*7b980*/  STL.64 [R1+0x5d80], R16 ;  /* 0x005d801001007387 */ /* 0x000fe80000100a00 */
[----:B------:R-:W3:Y:S04]  /*7b990*/  LDL R24, [R1+0x18] ;  /* 0x0000180001187983 */ /* 0x000ee80000100800 */
[----:B------:R-:W3:Y:S04]  /*7b9a0*/  LDL R25, [R1+0x1c] ;  /* 0x00001c0001197983 */ /* 0x000ee80000100800 */
[----:B--2---:R-:W-:Y:S04]  /*7b9b0*/  STL.64 [R1+0x5dc0], R26 ;  /* 0x005dc01a01007387 */ /* 0x004fe80000100a00 */
[----:B---3--:R0:W-:Y:S04]  /*7b9c0*/  STL.64 [R1+0x5db8], R24 ;  /* 0x005db81801007387 */ /* 0x0081e80000100a00 */
[----:B0-----:R-:W2:Y:S04]  /*7b9d0*/  LDL.LU R24, [R1+0x390] ;  /* 0x0003900001187983 */ /* 0x001ea80000300800 */
[----:B------:R-:W2:Y:S04]  /*7b9e0*/  LDL.LU R25, [R1+0x394] ;  /* 0x0003940001197983 */ /* 0x000ea80000300800 */
[----:B------:R-:W2:Y:S04]  /*7b9f0*/  LDL.LU R26, [R1+0x398] ;  /* 0x00039800011a7983 */ /* 0x000ea80000300800 */
[----:B------:R-:W2:Y:S04]  /*7ba00*/  LDL.LU R27, [R1+0x39c] ;  /* 0x00039c00011b7983 */ /* 0x000ea80000300800 */
[----:B------:R-:W3:Y:S04]  /*7ba10*/  LDL.LU R16, [R1+0x380] ;  /* 0x0003800001107983 */ /* 0x000ee80000300800 */
[----:B------:R-:W3:Y:S04]  /*7ba20*/  LDL.LU R17, [R1+0x384] ;  /* 0x0003840001117983 */ /* 0x000ee80000300800 */
[----:B------:R-:W3:Y:S04]  /*7ba30*/  LDL.LU R18, [R1+0x388] ;  /* 0x0003880001127983 */ /* 0x000ee80000300800 */
[----:B------:R-:W3:Y:S01]  /*7ba40*/  LDL.LU R19, [R1+0x38c] ;  /* 0x00038c0001137983 */ /* 0x000ee20000300800 */
[----:B------:R-:W-:-:S02]  /*7ba50*/  F2FP.F16.E5M2.UNPACK_B R4, R4.H1 ;  /* 0x00000004ff04723e */ /* 0x000fc400030004ff */
[----:B------:R-:W-:Y:S02]  /*7ba60*/  F2FP.F16.E5M2.UNPACK_B R5, R5.H1 ;  /* 0x00000005ff05723e */ /* 0x000fe400030004ff */
[----:B----4-:R-:W-:Y:S02]  /*7ba70*/  F2FP.F16.E5M2.UNPACK_B R6, R6.H1 ;  /* 0x00000006ff06723e */ /* 0x010fe400030004ff */
[----:B------:R-:W-:-:S03]  /*7ba80*/  F2FP.F16.E5M2.UNPACK_B R7, R7.H1 ;  /* 0x00000007ff07723e */ /* 0x000fc600030004ff */
[C---:B------:R-:W-:Y:S08]  /*7ba90*/  HMMA.16816.F32 R8, R12.reuse, R4, R8 ;  /* 0x000000040c08723c */ /* 0x040ff00000001808 */
[----:B--2---:R-:W-:Y:S01]  /*7baa0*/  HMMA.16816.F32 R24, R12, R6, R24 ;  /* 0x000000060c18723c */ /* 0x004fe20000001818 */
[----:B---3--:R-:W-:Y:S04]  /*7bab0*/  STL.64 [R1+0x5da0], R18 ;  /* 0x005da01201007387 */ /* 0x008fe80000100a00 */
[----:B------:R0:W-:Y:S04]  /*7bac0*/  STL.64 [R1+0x5d98], R16 ;  /* 0x005d981001007387 */ /* 0x0001e80000100a00 */
[----:B0-----:R-:W2:Y:S04]  /*7bad0*/  LDL.LU R16, [R1+0x110] ;  /* 0x0001100001107983 */ /* 0x001ea80000300800 */
[----:B------:R-:W2:Y:S04]  /*7bae0*/  LDL.LU R17, [R1+0x114] ;  /* 0x0001140001117983 */ /* 0x000ea80000300800 */
[----:B------:R-:W2:Y:S04]  /*7baf0*/  LDL.LU R18, [R1+0x118] ;  /* 0x0001180001127983 */ /* 0x000ea80000300800 */
[----:B------:R-:W2:Y:S04]  /*7bb00*/  LDL.LU R19, [R1+0x11c] ;  /* 0x00011c0001137983 */ /* 0x000ea80000300800 */
[----:B------:R-:W3:Y:S04]  /*7bb10*/  LDL.LU R20, [R1+0x350] ;  /* 0x0003500001147983 */ /* 0x000ee80000300800 */
[----:B------:R-:W3:Y:S04]  /*7bb20*/  LDL.LU R21, [R1+0x354] ;  /* 0x0003540001157983 */ /* 0x000ee80000300800 */
[----:B------:R-:W3:Y:S04]  /*7bb30*/  LDL.LU R22, [R1+0x358] ;  /* 0x0003580001167983 */ /* 0x000ee80000300800 */
        /* <DEDUP_REMOVED lines=8> */
[----:B------:R-:W3:Y:S04]  /*7bbc0*/  LDL.LU.64 R24, [R1+0x5db8] ;  /* 0x005db80001187983 */ /* 0x000ee80000300a00 */
[----:B------:R-:W-:Y:S04]  /*7bbd0*/  STL.64 [R1+0x5cd0], R6 ;  /* 0x005cd00601007387 */ /* 0x000fe80000100a00 */
[----:B------:R0:W-:Y:S01]  /*7bbe0*/  STL.64 [R1+0x5cc8], R4 ;  /* 0x005cc80401007387 */ /* 0x0001e20000100a00 */
[----:B------:R-:W-:-:S03]  /*7bbf0*/  IMAD R29, R29, 0x100, R3 ;  /* 0x000001001d1d7824 */ /* 0x000fc600078e0203 */
[----:B0-----:R-:W3:Y:S04]  /*7bc00*/  LDL.LU R4, [R1+0x330] ;  /* 0x0003300001047983 */ /* 0x001ee80000300800 */
[----:B------:R-:W3:Y:S04]  /*7bc10*/  LDL.LU R5, [R1+0x334] ;  /* 0x0003340001057983 */ /* 0x000ee80000300800 */
[----:B------:R-:W3:Y:S04]  /*7bc20*/  LDL.LU R6, [R1+0x338] ;  /* 0x0003380001067983 */ /* 0x000ee80000300800 */
[----:B------:R-:W3:Y:S04]  /*7bc30*/  LDL.LU R7, [R1+0x33c] ;  /* 0x00033c0001077983 */ /* 0x000ee80000300800 */
[----:B------:R-:W3:Y:S01]  /*7bc40*/  LDL.LU R3, [R1+0x5db4] ;  /* 0x005db40001037983 */ /* 0x000ee20000300800 */
[----:B------:R-:W-:Y:S01]  /*7bc50*/  IMAD R0, R0, 0x100, R28 ;  /* 0x0000010000007824 */ /* 0x000fe200078e021c */
[----:B--2---:R-:W-:-:S02]  /*7bc60*/  F2FP.F16.E5M2.UNPACK_B R8, R8.H1 ;  /* 0x00000008ff08723e */ /* 0x004fc400030004ff */
[----:B------:R-:W-:Y:S01]  /*7bc70*/  F2FP.F16.E5M2.UNPACK_B R9, R9.H1 ;  /* 0x00000009ff09723e */ /* 0x000fe200030004ff */
[----:B----4-:R-:W-:Y:S02]  /*7bc80*/  IMAD R27, R27, 0x100, R10 ;  /* 0x000001001b1b7824 */ /* 0x010fe400078e020a */
[----:B------:R-:W-:Y:S01]  /*7bc90*/  IMAD R26, R26, 0x100, R11 ;  /* 0x000001001a1a7824 */ /* 0x000fe200078e020b */
[----:B------:R-:W2:Y:S04]  /*7bca0*/  LDL.LU R10, [R1+0x5db0] ;  /* 0x005db000010a7983 */ /* 0x000ea80000300800 */
[----:B------:R-:W2:Y:S04]  /*7bcb0*/  LDL.LU R11, [R1+0x5dac] ;  /* 0x005dac00010b7983 */ /* 0x000ea80000300800 */
[----:B------:R-:W4:Y:S01]  /*7bcc0*/  LDL.LU R28, [R1+0x5da8] ;  /* 0x005da800011c7983 */ /* 0x000f220000300800 */
[----:B------:R-:W-:Y:S03]  /*7bcd0*/  HMMA.16816.F32 R12, R12, R8, R16 ;  /* 0x000000080c0c723c */ /* 0x000fe60000001810 */
[----:B------:R-:W3:Y:S04]  /*7bce0*/  LDL.LU.64 R18, [R1+0x5da0] ;  /* 0x005da00001127983 */ /* 0x000ee80000300a00 */
[----:B------:R-:W3:Y:S04]  /*7bcf0*/  LDL.LU.64 R16, [R1+0x5d98] ;  /* 0x005d980001107983 */ /* 0x000ee80000300a00 */
[----:B--2---:R-:W-:Y:S04]  /*7bd00*/  STL.64 [R1+0x5cf0], R10 ;  /* 0x005cf00a01007387 */ /* 0x004fe80000100a00 */
[----:B------:R0:W-:Y:S04]  /*7bd10*/  STL.64 [R1+0x5ce8], R8 ;  /* 0x005ce80801007387 */ /* 0x0001e80000100a00 */
[----:B------:R1:W-:Y:S04]  /*7bd20*/  STL.64 [R1+0x1350], R12 ;  /* 0x0013500c01007387 */ /* 0x0003e80000100a00 */
[----:B------:R2:W-:Y:S04]  /*7bd30*/  STL.64 [R1+0x1358], R14 ;  /* 0x0013580e01007387 */ /* 0x0005e80000100a00 */
[----:B0-----:R-:W4:Y:S01]  /*7bd40*/  LDL.LU R8, [R1+0x340] ;  /* 0x0003400001087983 */ /* 0x001f220000300800 */
[----:B-1----:R-:W-:-:S02]  /*7bd50*/  F2FP.F16.E5M2.UNPACK_B R12, R29 ;  /* 0x0000001dff0c723e */ /* 0x002fc400020004ff */
[----:B------:R-:W-:Y:S02]  /*7bd60*/  F2FP.F16.E5M2.UNPACK_B R13, R27 ;  /* 0x0000001bff0d723e */ /* 0x000fe400020004ff */
[----:B--2---:R-:W-:Y:S02]  /*7bd70*/  F2FP.F16.E5M2.UNPACK_B R14, R26 ;  /* 0x0000001aff0e723e */ /* 0x004fe400020004ff */
[----:B------:R-:W-:Y:S01]  /*7bd80*/  F2FP.F16.E5M2.UNPACK_B R15, R0 ;  /* 0x00000000ff0f723e */ /* 0x000fe200020004ff */
[----:B------:R-:W4:Y:S04]  /*7bd90*/  LDL.LU R9, [R1+0x344] ;  /* 0x0003440001097983 */ /* 0x000f280000300800 */
[----:B------:R-:W4:Y:S04]  /*7bda0*/  LDL.LU R10, [R1+0x348] ;  /* 0x00034800010a7983 */ /* 0x000f280000300800 */
[----:B------:R-:W4:Y:S04]  /*7bdb0*/  LDL.LU R11, [R1+0x34c] ;  /* 0x00034c00010b7983 */ /* 0x000f280000300800 */
[----:B------:R-:W4:Y:S01]  /*7bdc0*/  LDL.LU R29, [R1+0x5d90] ;  /* 0x005d9000011d7983 */ /* 0x000f220000300800 */
[----:B---3--:R-:W-:Y:S03]  /*7bdd0*/  HMMA.16816.F32 R24, R12, R24, R16 ;  /* 0x000000180c18723c */ /* 0x008fe60000001810 */
        /* <DEDUP_REMOVED lines=11> */
[----:B------:R-:W2:Y:S02]  /*7be90*/  LDL.LU.64 R24, [R1+0x5d58] ;  /* 0x005d580001187983 */ /* 0x000ea40000300a00 */
[C---:B--2---:R-:W-:Y:S08]  /*7bea0*/  HMMA.16816.F32 R16, R12.reuse, R24, R16 ;  /* 0x000000180c10723c */ /* 0x044ff00000001810 */
[C---:B---3--:R-:W-:Y:S11]  /*7beb0*/  HMMA.16816.F32 R24, R12.reuse, R26, R20 ;  /* 0x0000001a0c18723c */ /* 0x048ff60000001814 */
[----:B------:R-:W-:Y:S04]  /*7bec0*/  STL.64 [R1+0x1300], R16 ;  /* 0x0013001001007387 */ /* 0x000fe80000100a00 */
[----:B------:R0:W-:Y:S04]  /*7bed0*/  STL.64 [R1+0x1308], R18 ;  /* 0x0013081201007387 */ /* 0x0001e80000100a00 */
[----:B0-----:R-:W2:Y:S04]  /*7bee0*/  LDL.LU.64 R18, [R1+0x5d50] ;  /* 0x005d500001127983 */ /* 0x001ea80000300a00 */
[----:B------:R-:W2:Y:S04]  /*7bef0*/  LDL.LU.64 R16, [R1+0x5d48] ;  /* 0x005d480001107983 */ /* 0x000ea80000300a00 */
[----:B------:R-:W3:Y:S04]  /*7bf00*/  LDL.LU.64 R22, [R1+0x5d40] ;  /* 0x005d400001167983 */ /* 0x000ee80000300a00 */
[----:B------:R-:W2:Y:S04]  /*7bf10*/  LDL.LU.64 R20, [R1+0x5d38] ;  /* 0x005d380001147983 */ /* 0x000ea80000300a00 */
[----:B------:R-:W-:Y:S04]  /*7bf20*/  STL.64 [R1+0x12e0], R24 ;  /* 0x0012e01801007387 */ /* 0x000fe80000100a00 */
[----:B------:R0:W-:Y:S04]  /*7bf30*/  STL.64 [R1+0x12e8], R26 ;  /* 0x0012e81a01007387 */ /* 0x0001e80000100a00 */
[----:B0-----:R-:W2:Y:S04]  /*7bf40*/  LDL.LU.64 R26, [R1+0x5d30] ;  /* 0x005d3000011a7983 */ /* 0x001ea80000300a00 */
[----:B------:R-:W3:Y:S01]  /*7bf50*/  LDL.LU.64 R24, [R1+0x5d28] ;  /* 0x005d280001187983 */ /* 0x000ee20000300a00 */
[C---:B----4-:R-:W-:Y:S03]  /*7bf60*/  HMMA.16816.F32 R8, R12.reuse, R28, R8 ;  /* 0x0000001c0c08723c */ /* 0x050fe60000001808 */
[----:B------:R-:W4:Y:S04]  /*7bf70*/  LDL.LU R0, [R1+0x1a28] ;  /* 0x001a280001007983 */ /* 0x000f280000300800 */
[----:B------:R0:W-:Y:S04]  /*7bf80*/  STL.64 [R1+0x5c58], R28 ;  /* 0x005c581c01007387 */ /* 0x0001e80000100a00 */
[----:B0-----:R-:W4:Y:S08]  /*7bf90*/  LDL.LU R28, [R1+0x1a20] ;  /* 0x001a2000011c7983 */ /* 0x001f300000300800 */
[----:B------:R-:W-:Y:S04]  /*7bfa0*/  STL.64 [R1+0x12c0], R8 ;  /* 0x0012c00801007387 */ /* 0x000fe80000100a00 */
[----:B------:R3:W-:Y:S04]  /*7bfb0*/  STL.64 [R1+0x12c8], R10 ;  /* 0x0012c80a01007387 */ /* 0x0007e80000100a00 */
[----:B------:R-:W4:Y:S01]  /*7bfc0*/  LDL.LU R29, [R1+0x1a2c] ;  /* 0x001a2c00011d7983 */ /* 0x000f220000300800 */
[C---:B--2---:R-:W-:Y:S08]  /*7bfd0*/  HMMA.16816.F32 R4, R12.reuse, R26, R4 ;  /* 0x0000001a0c04723c */ /* 0x044ff00000001804 */
[C---:B---3--:R-:W-:Y:S11]  /*7bfe0*/  HMMA.16816.F32 R8, R12.reuse, R24, R16 ;  /* 0x000000180c08723c */ /* 0x048ff60000001810 */
[----:B------:R0:W-:Y:S04]  /*7bff0*/  STL.64 [R1+0x1290], R4 ;  /* 0x0012900401007387 */ /* 0x0001e80000100a00 */
[----:B------:R1:W-:Y:S04]  /*7c000*/  STL.64 [R1+0x1298], R6 ;  /* 0x0012980601007387 */ /* 0x0003e80000100a00 */
[----:B0-----:R-:W2:Y:S04]  /*7c010*/  LDL.LU R4, [R1+0x2c0] ;  /* 0x0002c00001047983 */ /* 0x001ea80000300800 */
[----:B------:R0:W-:Y:S04]  /*7c020*/  STL.64 [R1+0x1270], R8 ;  /* 0x0012700801007387 */ /* 0x0001e80000100a00 */
[----:B------:R3:W-:Y:S04]  /*7c030*/  STL.64 [R1+0x1278], R10 ;  /* 0x0012780a01007387 */ /* 0x0007e80000100a00 */
[----:B------:R-:W2:Y:S04]  /*7c040*/  LDL.LU R5, [R1+0x2c4] ;  /* 0x0002c40001057983 */ /* 0x000ea80000300800 */
[----:B-1----:R-:W2:Y:S04]  /*7c050*/  LDL.LU R6, [R1+0x2c8] ;  /* 0x0002c80001067983 */ /* 0x002ea80000300800 */
[----:B------:R-:W2:Y:S04]  /*7c060*/  LDL.LU R7, [R1+0x2cc] ;  /* 0x0002cc0001077983 */ /* 0x000ea80000300800 */
[----:B0-----:R-:W2:Y:S04]  /*7c070*/  LDL.LU R8, [R1+0x2e0] ;  /* 0x0002e00001087983 */ /* 0x001ea80000300800 */
[----:B------:R-:W2:Y:S04]  /*7c080*/  LDL.LU R9, [R1+0x2e4] ;  /* 0x0002e40001097983 */ /* 0x000ea80000300800 */
[----:B---3--:R-:W3:Y:S04]  /*7c090*/  LDL.LU R10, [R1+0x2e8] ;  /* 0x0002e800010a7983 */ /* 0x008ee80000300800 */
[----:B------:R-:W3:Y:S04]  /*7c0a0*/  LDL.LU R11, [R1+0x2ec] ;  /* 0x0002ec00010b7983 */ /* 0x000ee80000300800 */
[----:B------:R-:W2:Y:S04]  /*7c0b0*/  LDL.LU R16, [R1+0x300] ;  /* 0x0003000001107983 */ /* 0x000ea80000300800 */
[----:B------:R-:W2:Y:S04]  /*7c0c0*/  LDL.LU R17, [R1+0x304] ;  /* 0x0003040001117983 */ /* 0x000ea80000300800 */
[----:B------:R-:W2:Y:S04]  /*7c0d0*/  LDL.LU R18, [R1+0x308] ;  /* 0x0003080001127983 */ /* 0x000ea80000300800 */
[----:B------:R-:W2:Y:S04]  /*7c0e0*/  LDL.LU R19, [R1+0x30c] ;  /* 0x00030c0001137983 */ /* 0x000ea80000300800 */
[----:B--2---:R-:W-:Y:S04]  /*7c0f0*/  STL.64 [R1+0x5d20], R18 ;  /* 0x005d201201007387 */ /* 0x004fe80000100a00 */
[----:B------:R0:W-:Y:S04]  /*7c100*/  STL.64 [R1+0x5d18], R16 ;  /* 0x005d181001007387 */ /* 0x0001e80000100a00 */
[----:B0-----:R-:W2:Y:S04]  /*7c110*/  LDL.LU R16, [R1+0x310] ;  /* 0x0003100001107983 */ /* 0x001ea80000300800 */
[----:B------:R-:W2:Y:S04]  /*7c120*/  LDL.LU R17, [R1+0x314] ;  /* 0x0003140001117983 */ /* 0x000ea80000300800 */
[----:B------:R-:W2:Y:S04]  /*7c130*/  LDL.LU R18, [R1+0x318] ;  /* 0x0003180001127983 */ /* 0x000ea80000300800 */
[----:B------:R-:W2:Y:S04]  /*7c140*/  LDL.LU R19, [R1+0x31c] ;  /* 0x00031c0001137983 */ /* 0x000ea80000300800 */
[----:B---3--:R-:W-:Y:S04]  /*7c150*/  STL.64 [R1+0x5d00], R10 ;  /* 0x005d000a01007387 */ /* 0x008fe80000100a00 */
[----:B------:R0:W-:Y:S04]  /*7c160*/  STL.64 [R1+0x5cf8], R8 ;  /* 0x005cf80801007387 */ /* 0x0001e80000100a00 */
[----:B0-----:R-:W3:Y:S04]  /*7c170*/  LDL.LU R8, [R1+0x2f0] ;  /* 0x0002f00001087983 */ /* 0x001ee80000300800 */
[----:B------:R-:W3:Y:S04]  /*7c180*/  LDL.LU R9, [R1+0x2f4] ;  /* 0x0002f40001097983 */ /* 0x000ee80000300800 */
[----:B------:R-:W3:Y:S04]  /*7c190*/  LDL.LU R10, [R1+0x2f8] ;  /* 0x0002f800010a7983 */ /* 0x000ee80000300800 */
[----:B------:R-:W3:Y:S04]  /*7c1a0*/  LDL.LU R11, [R1+0x2fc] ;  /* 0x0002fc00010b7983 */ /* 0x000ee80000300800 */
[----:B------:R-:W-:Y:S04]  /*7c1b0*/  STL.64 [R1+0x5ce0], R6 ;  /* 0x005ce00601007387 */ /* 0x000fe80000100a00 */
[----:B------:R0:W-:Y:S04]  /*7c1c0*/  STL.64 [R1+0x5cd8], R4 ;  /* 0x005cd80401007387 */ /* 0x0001e80000100a00 */
[----:B0-----:R-:W2:Y:S04]  /*7c1d0*/  LDL.LU R4, [R1+0x2d0] ;  /* 0x0002d00001047983 */ /* 0x001ea80000300800 */
[----:B------:R-:W2:Y:S04]  /*7c1e0*/  LDL.LU R5, [R1+0x2d4] ;  /* 0x0002d40001057983 */ /* 0x000ea80000300800 */
[----:B------:R-:W2:Y:S04]  /*7c1f0*/  LDL.LU R6, [R1+0x2d8] ;  /* 0x0002d80001067983 */ /* 0x000ea80000300800 */
[----:B------:R-:W2:Y:S04]  /*7c200*/  LDL.LU R7, [R1+0x2dc] ;  /* 0x0002dc0001077983 */ /* 0x000ea80000300800 */
[----:B------:R-:W-:Y:S04]  /*7c210*/  STL.64 [R1+0x5c50], R26 ;  /* 0x005c501a01007387 */ /* 0x000fe80000100a00 */
[----:B------:R0:W-:Y:S04]  /*7c220*/  STL.64 [R1+0x5c48], R24 ;  /* 0x005c481801007387 */ /* 0x0001e80000100a00 */
[----:B0-----:R-:W2:Y:S04]  /*7c230*/  LDL.LU R24, [R1+0x100] ;  /* 0x0001000001187983 */ /* 0x001ea80000300800 */
        /* <DEDUP_REMOVED lines=8> */
[----:B------:R-:W2:Y:S01]  /*7c2c0*/  LDL.LU R27, [R1+0x2ac] ;  /* 0x0002ac00011b7983 */ /* 0x000ea20000300800 */
[C---:B------:R-:W-:Y:S03]  /*7c2d0*/  HMMA.16816.F32 R16, R12.reuse, R22, R16 ;  /* 0x000000160c10723c */ /* 0x040fe60000001810 */
[----:B--2---:R-:W-:Y:S04]  /*7c2e0*/  STL.64 [R1+0x5cc0], R26 ;  /* 0x005cc01a01007387 */ /* 0x004fe80000100a00 */
[----:B------:R0:W-:Y:S04]  /*7c2f0*/  STL.64 [R1+0x5cb8], R24 ;  /* 0x005cb81801007387 */ /* 0x0001e80000100a00 */
[----:B0-----:R-:W2:Y:S04]  /*7c300*/  LDL.LU R24, [R1+0x2b0] ;  /* 0x0002b00001187983 */ /* 0x001ea80000300800 */
[----:B------:R-:W2:Y:S04]  /*7c310*/  LDL.LU R25, [R1+0x2b4] ;  /* 0x0002b40001197983 */ /* 0x000ea80000300800 */
[----:B------:R-:W2:Y:S04]  /*7c320*/  LDL.LU R26, [R1+0x2b8] ;  /* 0x0002b800011a7983 */ /* 0x000ea80000300800 */
        /* <DEDUP_REMOVED lines=9> */
[----:B0-----:R-:W3:Y:S04]  /*7c3c0*/  LDL.LU.64 R18, [R1+0x5d10] ;  /* 0x005d100001127983 */ /* 0x001ee80000300a00 */
[----:B------:R-:W2:Y:S04]  /*7c3d0*/  LDL.LU.64 R16, [R1+0x5d08] ;  /* 0x005d080001107983 */ /* 0x000ea80000300a00 */
[----:B------:R0:W-:Y:S04]  /*7c3e0*/  STL.64 [R1+0x5c30], R22 ;  /* 0x005c301601007387 */ /* 0x0001e80000100a00 */
[----:B0-----:R-:W2:Y:S04]  /*7c3f0*/  LDL.LU R22, [R1+0x1a18] ;  /* 0x001a180001167983 */ /* 0x001ea80000300800 */
[----:B------:R-:W4:Y:S04]  /*7c400*/  LDL.LU R23, [R1+0x1a24] ;  /* 0x001a240001177983 */ /* 0x000f280000300800 */
[----:B------:R0:W-:Y:S04]  /*7c410*/  STL.64 [R1+0x5c28], R20 ;  /* 0x005c281401007387 */ /* 0x0001e80000100a00 */
[----:B0-----:R-:W2:Y:S04]  /*7c420*/  LDL.LU R20, [R1+0x1a10] ;  /* 0x001a100001147983 */ /* 0x001ea80000300800 */
[----:B------:R-:W2:Y:S01]  /*7c430*/  LDL.LU R21, [R1+0x1a1c] ;  /* 0x001a1c0001157983 */ /* 0x000ea20000300800 */
        /* <DEDUP_REMOVED lines=12> */
[----:B------:R0:W-:Y:S04]  /*7c500*/  STL.64 [R1+0x5c10], R18 ;  /* 0x005c101201007387 */ /* 0x0001e80000100a00 */
[----:B0-----:R-:W3:Y:S04]  /*7c510*/  LDL.LU R19, [R1+0x1a14] ;  /* 0x001a140001137983 */ /* 0x001ee80000300800 */
[----:B------:R-:W-:Y:S01]  /*7c520*/  STL.64 [R1+0x5c08], R16 ;  /* 0x005c081001007387 */ /* 0x000fe20000100a00 */
[----:B--2---:R-:W-:-:S15]  /*7c530*/  HMMA.16816.F32 R4, R12, R10, R4 ;  /* 0x0000000a0c04723c */ /* 0x004fde0000001804 */
[----:B------:R-:W-:-:S04]  /*7c540*/  NOP ;  /* 0x0000000000007918 */ /* 0x000fc80000000000 */
[----:B------:R-:W-:Y:S04]  /*7c550*/  STL.64 [R1+0x1080], R4 ;  /* 0x0010800401007387 */ /* 0x000fe80000100a00 */
[----:B------:R0:W-:Y:S04]  /*7c560*/  STL.64 [R1+0x1088], R6 ;  /* 0x0010880601007387 */ /* 0x0001e80000100a00 */
[----:B0-----:R-:W2:Y:S04]  /*7c570*/  LDL.LU.64 R6, [R1+0x5ce0] ;  /* 0x005ce00001067983 */ /* 0x001ea80000300a00 */
[----:B------:R-:W2:Y:S04]  /*7c580*/  LDL.LU.64 R4, [R1+0x5cd8] ;  /* 0x005cd80001047983 */ /* 0x000ea80000300a00 */
[----:B------:R-:W-:Y:S04]  /*7c590*/  STL [R1+0x5c04], R10 ;  /* 0x005c040a01007387 */ /* 0x000fe80000100800 */
        /* <DEDUP_REMOVED lines=8> */
[----:B--2---:R-:W-:-:S15]  /*7c620*/  HMMA.16816.F32 R24, R12, R4, R24 ;  /* 0x000000040c18723c */ /* 0x004fde0000001818 */
        /* <DEDUP_REMOVED lines=10> */
[----:B------:R-:W2:Y:S04]  /*7c6d0*/  LDL.LU.64 R24, [R1+0x5ca8] ;  /* 0x005ca80001187983 */ /* 0x000ea80000300a00 */
[----:B------:R-:W-:Y:S04]  /*7c6e0*/  STL.64 [R1+0x5be8], R6 ;  /* 0x005be80601007387 */ /* 0x000fe80000100a00 */
[----:B------:R2:W-:Y:S01]  /*7c6f0*/  STL.64 [R1+0x5be0], R4 ;  /* 0x005be00401007387 */ /* 0x0005e20000100a00 */
[----:B---3--:R-:W-:-:S03]  /*7c700*/  IMAD R3, R20, 0x100, R19 ;  /* 0x0000010014037824 */ /* 0x008fc600078e0213 */
[----:B------:R-:W3:Y:S01]  /*7c710*/  LDL.LU R20, [R1+0x230] ;  /* 0x0002300001147983 */ /* 0x000ee20000300800 */
[----:B------:R-:W-:Y:S02]  /*7c720*/  IMAD R11, R22, 0x100, R21 ;  /* 0x00000100160b7824 */ /* 0x000fe400078e0215 */
        /* <DEDUP_REMOVED lines=8> */
[----:B------:R-:W4:Y:S04]  /*7c7b0*/  LDL.LU R24, [R1+0x250] ;  /* 0x0002500001187983 */ /* 0x000f280000300800 */
[----:B------:R-:W4:Y:S04]  /*7c7c0*/  LDL.LU R25, [R1+0x254] ;  /* 0x0002540001197983 */ /* 0x000f280000300800 */
[----:B------:R-:W2:Y:S04]  /*7c7d0*/  LDL.LU R26, [R1+0x258] ;  /* 0x00025800011a7983 */ /* 0x000ea80000300800 */
[----:B------:R-:W2:Y:S04]  /*7c7e0*/  LDL.LU R27, [R1+0x25c] ;  /* 0x00025c00011b7983 */ /* 0x000ea80000300800 */
[----:B--2---:R-:W-:Y:S04]  /*7c7f0*/  STL.64 [R1+0x5c68], R26 ;  /* 0x005c681a01007387 */ /* 0x004fe80000100a00 */
[----:B----4-:R0:W-:Y:S04]  /*7c800*/  STL.64 [R1+0x5c60], R24 ;  /* 0x005c601801007387 */ /* 0x0101e80000100a00 */
[----:B0-----:R-:W2:Y:S04]  /*7c810*/  LDL.LU R24, [R1+0x260] ;  /* 0x0002600001187983 */ /* 0x001ea80000300800 */
[----:B------:R-:W2:Y:S04]  /*7c820*/  LDL.LU R25, [R1+0x264] ;  /* 0x0002640001197983 */ /* 0x000ea80000300800 */
[----:B------:R-:W4:Y:S04]  /*7c830*/  LDL.LU R26, [R1+0x268] ;  /* 0x00026800011a7983 */ /* 0x000f280000300800 */
[----:B------:R-:W4:Y:S04]  /*7c840*/  LDL.LU R27, [R1+0x26c] ;  /* 0x00026c00011b7983 */ /* 0x000f280000300800 */
[----:B------:R-:W2:Y:S04]  /*7c850*/  LDL.64 R6, [R1+0x10] ;  /* 0x0000100001067983 */ /* 0x000ea80000100a00 */
[----:B----4-:R-:W-:Y:S04]  /*7c860*/  STL.64 [R1+0x5c78], R26 ;  /* 0x005c781a01007387 */ /* 0x010fe80000100a00 */
[----:B--2---:R0:W-:Y:S04]  /*7c870*/  STL.64 [R1+0x5c70], R24 ;  /* 0x005c701801007387 */ /* 0x0041e80000100a00 */
        /* <DEDUP_REMOVED lines=10> */
[----:B------:R-:W4:Y:S01]  /*7c920*/  LDL.LU R27, [R1+0x28c] ;  /* 0x00028c00011b7983 */ /* 0x000f220000300800 */
[----:B------:R-:W-:-:S03]  /*7c930*/  IMAD R0, R0, 0x100, R29 ;  /* 0x0000010000007824 */ /* 0x000fc600078e021d */
[----:B----4-:R-:W-:Y:S04]  /*7c940*/  STL.64 [R1+0x5c98], R26 ;  /* 0x005c981a01007387 */ /* 0x010fe80000100a00 */
[----:B--2---:R0:W-:Y:S04]  /*7c950*/  STL.64 [R1+0x5c90], R24 ;  /* 0x005c901801007387 */ /* 0x0041e80000100a00 */
[----:B0-----:R-:W2:Y:S04]  /*7c960*/  LDL.LU R24, [R1+0x290] ;  /* 0x0002900001187983 */ /* 0x001ea80000300800 */
[----:B------:R-:W2:Y:S04]  /*7c970*/  LDL.LU R25, [R1+0x294] ;  /* 0x0002940001197983 */ /* 0x000ea80000300800 */
[----:B------:R-:W2:Y:S04]  /*7c980*/  LDL.LU R26, [R1+0x298] ;  /* 0x00029800011a7983 */ /* 0x000ea80000300800 */
[----:B------:R-:W2:Y:S04]  /*7c990*/  LDL.LU R27, [R1+0x29c] ;  /* 0x00029c00011b7983 */ /* 0x000ea80000300800 */
[----:B------:R-:W4:Y:S04]  /*7c9a0*/  LDL.64 R28, [R1] ;  /* 0x00000000011c7983 */ /* 0x000f280000100a00 */
[----:B------:R-:W-:Y:S04]  /*7c9b0*/  STL.64 [R1+0x5c40], R22 ;  /* 0x005c401601007387 */ /* 0x000fe80000100a00 */
[----:B---3--:R0:W-:Y:S04]  /*7c9c0*/  STL.64 [R1+0x5c38], R20 ;  /* 0x005c381401007387 */ /* 0x0081e80000100a00 */
[----:B0-----:R-:W3:Y:S04]  /*7c9d0*/  LDL.LU R20, [R1+0x240] ;  /* 0x0002400001147983 */ /* 0x001ee80000300800 */
[----:B------:R-:W3:Y:S04]  /*7c9e0*/  LDL.LU R21, [R1+0x244] ;  /* 0x0002440001157983 */ /* 0x000ee80000300800 */
[----:B------:R-:W3:Y:S04]  /*7c9f0*/  LDL.LU R22, [R1+0x248] ;  /* 0x0002480001167983 */ /* 0x000ee80000300800 */
[----:B------:R-:W3:Y:S04]  /*7ca00*/  LDL.LU R23, [R1+0x24c] ;  /* 0x00024c0001177983 */ /* 0x000ee80000300800 */
[----:B------:R-:W3:Y:S04]  /*7ca10*/  LDL.LU R16, [R1+0x210] ;  /* 0x0002100001107983 */ /* 0x000ee80000300800 */
[----:B------:R-:W3:Y:S04]  /*7ca20*/  LDL.LU R17, [R1+0x214] ;  /* 0x0002140001117983 */ /* 0x000ee80000300800 */
[----:B------:R-:W3:Y:S04]  /*7ca30*/  LDL.LU R18, [R1+0x218] ;  /* 0x0002180001127983 */ /* 0x000ee80000300800 */
[----:B------:R-:W3:Y:S01]  /*7ca40*/  LDL.LU R19, [R1+0x21c] ;  /* 0x00021c0001137983 */ /* 0x000ee20000300800 */
[----:B------:R-:W-:-:S02]  /*7ca50*/  F2FP.F16.E5M2.UNPACK_B R12, R3 ;  /* 0x00000003ff0c723e */ /* 0x000fc400020004ff */
[----:B------:R-:W-:Y:S02]  /*7ca60*/  F2FP.F16.E5M2.UNPACK_B R13, R11 ;  /* 0x0000000bff0d723e */ /* 0x000fe400020004ff */
[----:B------:R-:W-:Y:S02]  /*7ca70*/  F2FP.F16.E5M2.UNPACK_B R14, R10 ;  /* 0x0000000aff0e723e */ /* 0x000fe400020004ff */
[----:B------:R-:W-:-:S07]  /*7ca80*/  F2FP.F16.E5M2.UNPACK_B R15, R0 ;  /* 0x00000000ff0f723e */ /* 0x000fce00020004ff */
[C---:B--2---:R-:W-:Y:S01]  /*7ca90*/  HMMA.16816.F32 R24, R12.reuse, R4, R24 ;  /* 0x000000040c18723c */ /* 0x044fe20000001818 */
[----:B---3--:R-:W-:Y:S04]  /*7caa0*/  STL.64 [R1+0x5c20], R18 ;  /* 0x005c201201007387 */ /* 0x008fe80000100a00 */
[----:B------:R0:W-:Y:S04]  /*7cab0*/  STL.64 [R1+0x5c18], R16 ;  /* 0x005c181001007387 */ /* 0x0001e80000100a00 */
[----:B0-----:R-:W2:Y:S04]  /*7cac0*/  LDL.LU R16, [R1+0x220] ;  /* 0x0002200001107983 */ /* 0x001ea80000300800 */
[----:B------:R-:W2:Y:S04]  /*7cad0*/  LDL.LU R17, [R1+0x224] ;  /* 0x0002240001117983 */ /* 0x000ea80000300800 */
[----:B------:R-:W2:Y:S04]  /*7cae0*/  LDL.LU R18, [R1+0x228] ;  /* 0x0002280001127983 */ /* 0x000ea80000300800 */
[----:B------:R-:W2:Y:S04]  /*7caf0*/  LDL.LU R19, [R1+0x22c] ;  /* 0x00022c0001137983 */ /* 0x000ea80000300800 */
[----:B------:R-:W-:Y:S04]  /*7cb00*/  STL [R1+0x5bb4], R8 ;  /* 0x005bb40801007387 */ /* 0x000fe80000100800 */
[----:B------:R0:W-:Y:S04]  /*7cb10*/  STL [R1+0x5bb0], R9 ;  /* 0x005bb00901007387 */ /* 0x0001e80000100800 */
[----:B0-----:R-:W3:Y:S04]  /*7cb20*/  LDL.64 R8, [R1+0x8] ;  /* 0x0000080001087983 */ /* 0x001ee80000100a00 */
        /* <DEDUP_REMOVED lines=16> */
[----:B------:R-:W2:Y:S01]  /*7cc30*/  LDL.LU.64 R24, [R1+0x5c70] ;  /* 0x005c700001187983 */ /* 0x000ea20000300a00 */
[----:B------:R-:W-:-:S02]  /*7cc40*/  IMAD.MOV.U32 R10, RZ, RZ, R4 ;  /* 0x000000ffff0a7224 */ /* 0x000fc400078e0004 */
[----:B------:R-:W-:Y:S02]  /*7cc50*/  IMAD.MOV.U32 R4, RZ, RZ, R6 ;  /* 0x000000ffff047224 */ /* 0x000fe400078e0006 */
[----:B------:R-:W-:Y:S02]  /*7cc60*/  IMAD.MOV.U32 R0, RZ, RZ, R7 ;  /* 0x000000ffff007224 */ /* 0x000fe400078e0007 */
[----:B------:R-:W-:Y:S02]  /*7cc70*/  IMAD.MOV.U32 R6, RZ, RZ, R8 ;  /* 0x000000ffff067224 */ /* 0x000fe400078e0008 */
[----:B----4-:R-:W-:Y:S02]  /*7cc80*/  IMAD.MOV.U32 R8, RZ, RZ, R28 ;  /* 0x000000ffff087224 */ /* 0x010fe400078e001c */
        /* <DEDUP_REMOVED lines=30> */
[----:B0-----:R-:W4:Y:S04]  /*7ce70*/  LDL.LU R24, [R1+0x1f0] ;  /* 0x0001f00001187983 */ /* 0x001f280000300800 */
[----:B------:R-:W4:Y:S04]  /*7ce80*/  LDL.LU R25, [R1+0x1f4] ;  /* 0x0001f40001197983 */ /* 0x000f280000300800 */
[----:B------:R-:W4:Y:S04]  /*7ce90*/  LDL.LU R26, [R1+0x1f8] ;  /* 0x0001f800011a7983 */ /* 0x000f280000300800 */
[----:B------:R-:W4:Y:S01]  /*7cea0*/  LDL.LU R27, [R1+0x1fc] ;  /* 0x0001fc00011b7983 */ /* 0x000f220000300800 */
        /* <DEDUP_REMOVED lines=11> */
[----:B------:R-:W4:Y:S04]  /*7cf60*/  LDL.LU.64 R16, [R1+0x5c08] ;  /* 0x005c080001107983 */ /* 0x000f280000300a00 */
[----:B------:R-:W-:Y:S04]  /*7cf70*/  STL.64 [R1+0x5b48], R22 ;  /* 0x005b481601007387 */ /* 0x000fe80000100a00 */
[----:B------:R0:W-:Y:S04]  /*7cf80*/  STL.64 [R1+0x5b40], R20 ;  /* 0x005b401401007387 */ /* 0x0001e80000100a00 */
[----:B0-----:R-:W2:Y:S04]  /*7cf90*/  LDL.LU R20, [R1+0x200] ;  /* 0x0002000001147983 */ /* 0x001ea80000300800 */
[----:B------:R-:W2:Y:S04]  /*7cfa0*/  LDL.LU R21, [R1+0x204] ;  /* 0x0002040001157983 */ /* 0x000ea80000300800 */
[----:B------:R-:W2:Y:S04]  /*7cfb0*/  LDL.LU R22, [R1+0x208] ;  /* 0x0002080001167983 */ /* 0x000ea80000300800 */
[----:B------:R-:W2:Y:S02]  /*7cfc0*/  LDL.LU R23, [R1+0x20c] ;  /* 0x00020c0001177983 */ /* 0x000ea40000300800 */
[----:B--2---:R-:W-:-:S15]  /*7cfd0*/  HMMA.16816.F32 R20, R12, R18, R20 ;  /* 0x000000120c14723c */ /* 0x004fde0000001814 */
[----:B------:R-:W-:-:S04]  /*7cfe0*/  NOP ;  /* 0x0000000000007918 */ /* 0x000fc80000000000 */
[----:B------:R-:W-:Y:S04]  /*7cff0*/  STL.64 [R1+0xf80], R20 ;  /* 0x000f801401007387 */ /* 0x000fe80000100a00 */
[----:B------:R4:W-:Y:S02]  /*7d000*/  STL.64 [R1+0xf88], R22 ;  /* 0x000f881601007387 */ /* 0x0009e40000100a00 */
[----:B----4-:R-:W-:Y:S01]  /*7d010*/  HMMA.16816.F32 R20, R12, R16, R24 ;  /* 0x000000100c14723c */ /* 0x010fe20000001818 */
[----:B------:R-:W-:Y:S02]  /*7d020*/  IMAD.MOV.U32 R26, RZ, RZ, R8 ;  /* 0x000000ffff1a7224 */ /* 0x000fe400078e0008 */
[----:B------:R-:W-:-:S15]  /*7d030*/  IMAD.MOV.U32 R27, RZ, RZ, R7 ;  /* 0x000000ffff1b7224 */ /* 0x000fde00078e0007 */
[----:B------:R-:W-:Y:S01]  /*7d040*/  NOP ;  /* 0x0000000000007918 */ /* 0x000fe20000000000 */
[----:B------:R0:W-:Y:S04]  /*7d050*/  STL.64 [R1+0xf70], R20 ;  /* 0x000f701401007387 */ /* 0x0001e80000100a00 */
[----:B------:R1:W-:Y:S04]  /*7d060*/  STL.64 [R1+0xf78], R22 ;  /* 0x000f781601007387 */ /* 0x0003e80000100a00 */
[----:B------:R-:W-:Y:S04]  /*7d070*/  STL.64 [R1+0x5b50], R26 ;  /* 0x005b501a01007387 */ /* 0x000fe80000100a00 */
[----:B0-----:R-:W2:Y:S04]  /*7d080*/  LDL.LU R20, [R1+0x170] ;  /* 0x0001700001147983 */ /* 0x001ea80000300800 */
        /* <DEDUP_REMOVED lines=9> */
[----:B------:R-:W-:Y:S04]  /*7d120*/  STL.64 [R1+0x5b68], R24 ;  /* 0x005b681801007387 */ /* 0x000fe80000100a00 */
[----:B0-----:R-:W2:Y:S04]  /*7d130*/  LDL.LU R20, [R1+0x180] ;  /* 0x0001800001147983 */ /* 0x001ea80000300800 */
[----:B------:R-:W2:Y:S04]  /*7d140*/  LDL.LU R21, [R1+0x184] ;  /* 0x0001840001157983 */ /* 0x000ea80000300800 */
[----:B------:R-:W3:Y:S04]  /*7d150*/  LDL.LU R22, [R1+0x188] ;  /* 0x0001880001167983 */ /* 0x000ee80000300800 */
[----:B------:R-:W3:Y:S01]  /*7d160*/  LDL.LU R23, [R1+0x18c] ;  /* 0x00018c0001177983 */ /* 0x000ee20000300800 */
[----:B------:R-:W-:-:S02]  /*7d170*/  IMAD.MOV.U32 R26, RZ, RZ, R4 ;  /* 0x000000ffff1a7224 */ /* 0x000fc400078e0004 */
[----:B------:R-:W-:Y:S01]  /*7d180*/  IMAD.MOV.U32 R27, RZ, RZ, R0 ;  /* 0x000000ffff1b7224 */ /* 0x000fe200078e0000 */
[----:B---3--:R-:W-:Y:S04]  /*7d190*/  STL.64 [R1+0x5b78], R22 ;  /* 0x005b781601007387 */ /* 0x008fe80000100a00 */
[----:B--2---:R0:W-:Y:S04]  /*7d1a0*/  STL.64 [R1+0x5b70], R20 ;  /* 0x005b701401007387 */ /* 0x0041e80000100a00 */
[----:B------:R-:W-:Y:S04]  /*7d1b0*/  STL.64 [R1+0x5b80], R26 ;  /* 0x005b801a01007387 */ /* 0x000fe80000100a00 */
[----:B0-----:R-:W2:Y:S04]  /*7d1c0*/  LDL.LU R20, [R1+0x190] ;  /* 0x0001900001147983 */ /* 0x001ea80000300800 */
[----:B------:R-:W2:Y:S04]  /*7d1d0*/  LDL.LU R21, [R1+0x194] ;  /* 0x0001940001157983 */ /* 0x000ea80000300800 */
[----:B------:R-:W3:Y:S04]  /*7d1e0*/  LDL.LU R22, [R1+0x198] ;  /* 0x0001980001167983 */ /* 0x000ee80000300800 */
[----:B------:R-:W3:Y:S04]  /*7d1f0*/  LDL.LU R23, [R1+0x19c] ;  /* 0x00019c0001177983 */ /* 0x000ee80000300800 */
        /* <DEDUP_REMOVED lines=8> */
[----:B------:R-:W2:Y:S04]  /*7d280*/  LDL.LU R6, [R1+0x1e8] ;  /* 0x0001e80001067983 */ /* 0x000ea80000300800 */
[----:B------:R-:W2:Y:S04]  /*7d290*/  LDL.LU R7, [R1+0x1ec] ;  /* 0x0001ec0001077983 */ /* 0x000ea80000300800 */
[----:B------:R-:W4:Y:S04]  /*7d2a0*/  LDL.LU R29, [R1+0x1a30] ;  /* 0x001a3000011d7983 */ /* 0x000f280000300800 */
[----:B------:R-:W2:Y:S04]  /*7d2b0*/  LDL.LU R28, [R1+0x1a3c] ;  /* 0x001a3c00011c7983 */ /* 0x000ea80000300800 */
[----:B--2---:R0:W-:Y:S04]  /*7d2c0*/  STL [R1+0x5bbc], R28 ;  /* 0x005bbc1c01007387 */ /* 0x0041e80000100800 */
[----:B0-----:R-:W4:Y:S04]  /*7d2d0*/  LDL.LU R28, [R1+0x1a34] ;  /* 0x001a3400011c7983 */ /* 0x001f280000300800 */
[----:B------:R-:W2:Y:S04]  /*7d2e0*/  LDL.LU R27, [R1+0x1a38] ;  /* 0x001a3800011b7983 */ /* 0x000ea80000300800 */
[----:B------:R-:W2:Y:S04]  /*7d2f0*/  LDL.LU R8, [R1+0x1a44] ;  /* 0x001a440001087983 */ /* 0x000ea80000300800 */
[----:B------:R-:W2:Y:S04]  /*7d300*/  LDL.LU R26, [R1+0x1a40] ;  /* 0x001a4000011a7983 */ /* 0x000ea80000300800 */
[----:B------:R-:W4:Y:S04]  /*7d310*/  LDL.LU R9, [R1+0x1a4c] ;  /* 0x001a4c0001097983 */ /* 0x000f280000300800 */
[----:B------:R-:W4:Y:S04]  /*7d320*/  LDL.LU R0, [R1+0x1a48] ;  /* 0x001a480001007983 */ /* 0x000f280000300800 */
[----:B---3--:R-:W-:Y:S01]  /*7d330*/  STL.64 [R1+0x5b90], R22 ;  /* 0x005b901601007387 */ /* 0x008fe20000100a00 */
[----:B------:R-:W-:-:S02]  /*7d340*/  IMAD.MOV.U32 R24, RZ, RZ, R10 ;  /* 0x000000ffff187224 */ /* 0x000fc400078e000a */
[----:B------:R-:W-:Y:S01]  /*7d350*/  IMAD.MOV.U32 R25, RZ, RZ, R11 ;  /* 0x000000ffff197224 */ /* 0x000fe200078e000b */
[----:B------:R-:W-:Y:S04]  /*7d360*/  STL.64 [R1+0x5b88], R20 ;  /* 0x005b881401007387 */ /* 0x000fe80000100a00 */
[----:B------:R-:W3:Y:S04]  /*7d370*/  LDL.LU R10, [R1+0x5c04] ;  /* 0x005c0400010a7983 */ /* 0x000ee80000300800 */
[----:B------:R-:W3:Y:S04]  /*7d380*/  LDL.LU R11, [R1+0x5c00] ;  /* 0x005c0000010b7983 */ /* 0x000ee80000300800 */
[----:B--2---:R-:W-:Y:S04]  /*7d390*/  STL.64 [R1+0x5bc8], R26 ;  /* 0x005bc81a01007387 */ /* 0x004fe80000100a00 */
        /* <DEDUP_REMOVED lines=12> */
[----:B------:R-:W2:Y:S04]  /*7d460*/  LDL.LU R21, [R1+0x1a4] ;  /* 0x0001a40001157983 */ /* 0x000ea80000300800 */
[----:B------:R-:W2:Y:S04]  /*7d470*/  LDL.LU R22, [R1+0x1a8] ;  /* 0x0001a80001167983 */ /* 0x000ea80000300800 */
[----:B------:R-:W2:Y:S01]  /*7d480*/  LDL.LU R23, [R1+0x1ac] ;  /* 0x0001ac0001177983 */ /* 0x000ea20000300800 */
[C---:B---3--:R-:W-:Y:S03]  /*7d490*/  HMMA.16816.F32 R4, R12.reuse, R10, R4 ;  /* 0x0000000a0c04723c */ /* 0x048fe60000001804 */
        /* <DEDUP_REMOVED lines=8> */
[----:B0-----:R-:W3:Y:S04]  /*7d520*/  LDL.LU R16, [R1+0x140] ;  /* 0x0001400001107983 */ /* 0x001ee80000300800 */
[----:B------:R-:W3:Y:S04]  /*7d530*/  LDL.LU R17, [R1+0x144] ;  /* 0x0001440001117983 */ /* 0x000ee80000300800 */
[----:B------:R-:W3:Y:S04]  /*7d540*/  LDL.LU R18, [R1+0x148] ;  /* 0x0001480001127983 */ /* 0x000ee80000300800 */
[----:B------:R-:W3:Y:S04]  /*7d550*/  LDL.LU R19, [R1+0x14c] ;  /* 0x00014c0001137983 */ /* 0x000ee80000300800 */
        /* <DEDUP_REMOVED lines=15> */
[----:B------:R-:W2:Y:S01]  /*7d650*/  LDL.LU.64 R24, [R1+0x5bd0] ;  /* 0x005bd00001187983 */ /* 0x000ea20000300a00 */
[----:B----4-:R-:W-:Y:S01]  /*7d660*/  IMAD R29, R29, 0x100, R28 ;  /* 0x000001001d1d7824 */ /* 0x010fe200078e021c */
        /* <DEDUP_REMOVED lines=8> */
[----:B0-----:R-:W3:Y:S04]  /*7d6f0*/  LDL.LU R4, [R1+0x150] ;  /* 0x0001500001047983 */ /* 0x001ee80000300800 */
[----:B------:R-:W3:Y:S04]  /*7d700*/  LDL.LU R5, [R1+0x154] ;  /* 0x0001540001057983 */ /* 0x000ee80000300800 */
[----:B------:R-:W3:Y:S04]  /*7d710*/  LDL.LU R6, [R1+0x158] ;  /* 0x0001580001067983 */ /* 0x000ee80000300800 */
[----:B------:R-:W3:Y:S04]  /*7d720*/  LDL.LU R7, [R1+0x15c] ;  /* 0x00015c0001077983 */ /* 0x000ee80000300800 */
[----:B------:R-:W3:Y:S01]  /*7d730*/  LDL.LU R28, [R1+0x5bbc] ;  /* 0x005bbc00011c7983 */ /* 0x000ee20000300800 */
[----:B------:R-:W-:-:S02]  /*7d740*/  IMAD R0, R0, 0x100, R9 ;  /* 0x0000010000007824 */ /* 0x000fc400078e0209 */
[----:B--2---:R-:W-:Y:S02]  /*7d750*/  IMAD R26, R26, 0x100, R8 ;  /* 0x000001001a1a7824 */ /* 0x004fe400078e0208 */
[----:B---3--:R-:W-:Y:S02]  /*7d760*/  IMAD R27, R27, 0x100, R28 ;  /* 0x000001001b1b7824 */ /* 0x008fe400078e021c */
[----:B------:R-:W2:Y:S04]  /*7d770*/  LDL.LU R28, [R1+0x5bb8] ;  /* 0x005bb800011c7983 */ /* 0x000ea80000300800 */
[----:B------:R-:W3:Y:S04]  /*7d780*/  LDL.LU R8, [R1+0x5bb4] ;  /* 0x005bb40001087983 */ /* 0x000ee80000300800 */
[----:B------:R-:W3:Y:S02]  /*7d790*/  LDL.LU R9, [R1+0x5bb0] ;  /* 0x005bb00001097983 */ /* 0x000ee40000300800 */
[----:B---3--:R-:W-:Y:S02]  /*7d7a0*/  HMMA.16816.F32 R12, R12, R8, R20 ;  /* 0x000000080c0c723c */ /* 0x008fe40000001814 */
[----:B------:R-:W4:Y:S04]  /*7d7b0*/  LDL.LU.64 R22, [R1+0x5ba8] ;  /* 0x005ba80001167983 */ /* 0x000f280000300a00 */
[----:B------:R-:W4:Y:S04]  /*7d7c0*/  LDL.LU.64 R20, [R1+0x5ba0] ;  /* 0x005ba00001147983 */ /* 0x000f280000300a00 */
[----:B------:R-:W-:Y:S04]  /*7d7d0*/  STL.64 [R1+0x5af8], R10 ;  /* 0x005af80a01007387 */ /* 0x000fe80000100a00 */
[----:B------:R0:W-:Y:S05]  /*7d7e0*/  STL.64 [R1+0x5af0], R8 ;  /* 0x005af00801007387 */ /* 0x0001ea0000100a00 */
[----:B------:R1:W-:Y:S04]  /*7d7f0*/  STL.64 [R1+0x7a0], R12 ;  /* 0x0007a00c01007387 */ /* 0x0003e80000100a00 */
[----:B------:R3:W-:Y:S04]  /*7d800*/  STL.64 [R1+0x7a8], R14 ;  /* 0x0007a80e01007387 */ /* 0x0007e80000100a00 */
[----:B0-----:R-:W2:Y:S04]  /*7d810*/  LDL.LU R8, [R1+0x160] ;  /* 0x0001600001087983 */ /* 0x001ea80000300800 */
[----:B------:R-:W2:Y:S04]  /*7d820*/  LDL.LU R9, [R1+0x164] ;  /* 0x0001640001097983 */ /* 0x000ea80000300800 */
[----:B------:R-:W2:Y:S04]  /*7d830*/  LDL.LU R10, [R1+0x168] ;  /* 0x00016800010a7983 */ /* 0x000ea80000300800 */
[----:B------:R-:W2:Y:S01]  /*7d840*/  LDL.LU R11, [R1+0x16c] ;  /* 0x00016c00010b7983 */ /* 0x000ea20000300800 */
[----:B-1----:R-:W-:-:S02]  /*7d850*/  F2FP.F16.E5M2.UNPACK_B R12, R29 ;  /* 0x0000001dff0c723e */ /* 0x002fc400020004ff */
[----:B------:R-:W-:Y:S02]  /*7d860*/  F2FP.F16.E5M2.UNPACK_B R13, R27 ;  /* 0x0000001bff0d723e */ /* 0x000fe400020004ff */
[----:B---3--:R-:W-:Y:S02]  /*7d870*/  F2FP.F16.E5M2.UNPACK_B R14, R26 ;  /* 0x0000001aff0e723e */ /* 0x008fe400020004ff */
[----:B------:R-:W-:Y:S01]  /*7d880*/  F2FP.F16.E5M2.UNPACK_B R15, R0 ;  /* 0x00000000ff0f723e */ /* 0x000fe200020004ff */
[----:B------:R-:W2:Y:S06]  /*7d890*/  LDL.LU R29, [R1+0x5b98] ;  /* 0x005b9800011d7983 */ /* 0x000eac0000300800 */
[----:B----4-:R-:W-:Y:S01]  /*7d8a0*/  HMMA.16816.F32 R24, R12, R24, R20 ;  /* 0x000000180c18723c */ /* 0x010fe20000001814 */
        /* <DEDUP_REMOVED lines=24> */
[C---:B--2---:R-:W-:Y:S03]  /*7da30*/  HMMA.16816.F32 R8, R12.reuse, R28, R8 ;  /* 0x0000001c0c08723c */ /* 0x044fe60000001808 */
[----:B------:R-:W2:Y:S04]  /*7da40*/  LDL.LU R0, [R1+0x1a68] ;  /* 0x001a680001007983 */ /* 0x000ea80000300800 */
[----:B------:R0:W-:Y:S04]  /*7da50*/  STL.64 [R1+0x5a60], R28 ;  /* 0x005a601c01007387 */ /* 0x0001e80000100a00 */
[----:B0-----:R-:W2:Y:S08]  /*7da60*/  LDL.LU R28, [R1+0x1a60] ;  /* 0x001a6000011c7983 */ /* 0x001eb00000300800 */
[----:B------:R-:W-:Y:S04]  /*7da70*/  STL.64 [R1+0x660], R8 ;  /* 0x0006600801007387 */ /* 0x000fe80000100a00 */
[----:B------:R4:W-:Y:S04]  /*7da80*/  STL.64 [R1+0x668], R10 ;  /* 0x0006680a01007387 */ /* 0x0009e80000100a00 */
[----:B------:R-:W2:Y:S01]  /*7da90*/  LDL.LU R29, [R1+0x1a6c] ;  /* 0x001a6c00011d7983 */ /* 0x000ea20000300800 */
[C---:B---3--:R-:W-:Y:S08]  /*7daa0*/  HMMA.16816.F32 R4, R12.reuse, R26, R4 ;  /* 0x0000001a0c04723c */ /* 0x048ff00000001804 */
[C---:B----4-:R-:W-:Y:S11]  /*7dab0*/  HMMA.16816.F32 R8, R12.reuse, R24, R16 ;  /* 0x000000180c08723c */ /* 0x050ff60000001810 */
[----:B------:R0:W-:Y:S04]  /*7dac0*/  STL.64 [R1+0x640], R4 ;  /* 0x0006400401007387 */ /* 0x0001e80000100a00 */
[----:B------:R1:W-:Y:S04]  /*7dad0*/  STL.64 [R1+0x648], R6 ;  /* 0x0006480601007387 */ /* 0x0003e80000100a00 */
[----:B0-----:R-:W3:Y:S04]  /*7dae0*/  LDL.LU R4, [R1+0x400] ;  /* 0x0004000001047983 */ /* 0x001ee80000300800 */
[----:B------:R0:W-:Y:S04]  /*7daf0*/  STL.64 [R1+0x3e0], R8 ;  /* 0x0003e00801007387 */ /* 0x0001e80000100a00 */
[----:B------:R4:W-:Y:S04]  /*7db00*/  STL.64 [R1+0x3e8], R10 ;  /* 0x0003e80a01007387 */ /* 0x0009e80000100a00 */
[----:B------:R-:W3:Y:S04]  /*7db10*/  LDL.LU R5, [R1+0x404] ;  /* 0x0004040001057983 */ /* 0x000ee80000300800 */
[----:B-1----:R-:W2:Y:S04]  /*7db20*/  LDL.LU R6, [R1+0x408] ;  /* 0x0004080001067983 */ /* 0x002ea80000300800 */
[----:B------:R-:W2:Y:S04]  /*7db30*/  LDL.LU R7, [R1+0x40c] ;  /* 0x00040c0001077983 */ /* 0x000ea80000300800 */
[----:B0-----:R-:W2:Y:S04]  /*7db40*/  LDL.LU R8, [R1+0x3d0] ;  /* 0x0003d00001087983 */ /* 0x001ea80000300800 */
[----:B------:R-:W2:Y:S04]  /*7db50*/  LDL.LU R9, [R1+0x3d4] ;  /* 0x0003d40001097983 */ /* 0x000ea80000300800 */
[----:B----4-:R-:W4:Y:S04]  /*7db60*/  LDL.LU R10, [R1+0x3d8] ;  /* 0x0003d800010a7983 */ /* 0x010f280000300800 */
[----:B------:R-:W4:Y:S04]  /*7db70*/  LDL.LU R11, [R1+0x3dc] ;  /* 0x0003dc00010b7983 */ /* 0x000f280000300800 */
        /* <DEDUP_REMOVED lines=10> */
[----:B----4-:R-:W-:Y:S04]  /*7dc20*/  STL.64 [R1+0x5b08], R10 ;  /* 0x005b080a01007387 */ /* 0x010fe80000100a00 */
[----:B------:R0:W-:Y:S04]  /*7dc30*/  STL.64 [R1+0x5b00], R8 ;  /* 0x005b000801007387 */ /* 0x0001e80000100a00 */
[----:B0-----:R-:W4:Y:S04]  /*7dc40*/  LDL.LU R8, [R1+0x3c0] ;  /* 0x0003c00001087983 */ /* 0x001f280000300800 */
[----:B------:R-:W4:Y:S04]  /*7dc50*/  LDL.LU R9, [R1+0x3c4] ;  /* 0x0003c40001097983 */ /* 0x000f280000300800 */
[----:B------:R-:W4:Y:S04]  /*7dc60*/  LDL.LU R10, [R1+0x3c8] ;  /* 0x0003c800010a7983 */ /* 0x000f280000300800 */
[----:B------:R-:W4:Y:S04]  /*7dc70*/  LDL.LU R11, [R1+0x3cc] ;  /* 0x0003cc00010b7983 */ /* 0x000f280000300800 */
[----:B------:R-:W-:Y:S04]  /*7dc80*/  STL.64 [R1+0x5ae8], R6 ;  /* 0x005ae80601007387 */ /* 0x000fe80000100a00 */
[----:B---3--:R0:W-:Y:S04]  /*7dc90*/  STL.64 [R1+0x5ae0], R4 ;  /* 0x005ae00401007387 */ /* 0x0081e80000100a00 */
        /* <DEDUP_REMOVED lines=37> */
[----:B0-----:R-:W2:Y:S04]  /*7def0*/  LDL.LU R20, [R1+0x1a50] ;  /* 0x001a500001147983 */ /* 0x001ea80000300800 */
[----:B------:R-:W2:Y:S01]  /*7df00*/  LDL.LU R21, [R1+0x1a5c] ;  /* 0x001a5c0001157983 */ /* 0x000ea20000300800 */
        /* <DEDUP_REMOVED lines=13> */
[----:B0-----:R-:W4:Y:S04]  /*7dfe0*/  LDL.LU R19, [R1+0x1a54] ;  /* 0x001a540001137983 */ /* 0x001f280000300800 */
[----:B------:R-:W-:Y:S01]  /*7dff0*/  STL.64 [R1+0x5a10], R16 ;  /* 0x005a101001007387 */ /* 0x000fe20000100a00 */
[----:B---3--:R-:W-:-:S15]  /*7e000*/  HMMA.16816.F32 R4, R12, R10, R4 ;  /* 0x0000000a0c04723c */ /* 0x008fde0000001804 */
[----:B------:R-:W-:-:S04]  /*7e010*/  NOP ;  /* 0x0000000000007918 */ /* 0x000fc80000000000 */
[----:B------:R-:W-:Y:S04]  /*7e020*/  STL.64 [R1+0x360], R4 ;  /* 0x0003600401007387 */ /* 0x000fe80000100a00 */
[----:B------:R0:W-:Y:S04]  /*7e030*/  STL.64 [R1+0x368], R6 ;  /* 0x0003680601007387 */ /* 0x0001e80000100a00 */
[----:B0-----:R-:W3:Y:S04]  /*7e040*/  LDL.LU.64 R6, [R1+0x5ae8] ;  /* 0x005ae80001067983 */ /* 0x001ee80000300a00 */
[----:B------:R-:W3:Y:S04]  /*7e050*/  LDL.LU.64 R4, [R1+0x5ae0] ;  /* 0x005ae00001047983 */ /* 0x000ee80000300a00 */
[----:B------:R-:W-:Y:S04]  /*7e060*/  STL [R1+0x5a0c], R10 ;  /* 0x005a0c0a01007387 */ /* 0x000fe80000100800 */
[----:B------:R-:W-:Y:S01]  /*7e070*/  STL [R1+0x5a08], R11 ;  /* 0x005a080b01007387 */ /* 0x000fe20000100800 */
[----:B---3--:R-:W-:-:S15]  /*7e080*/  HMMA.16816.F32 R4, R12, R2, R4 ;  /* 0x000000020c04723c */ /* 0x008fde0000001804 */
[----:B------:R-:W-:-:S04]  /*7e090*/  NOP ;  /* 0x0000000000007918 */ /* 0x000fc80000000000 */
[----:B------:R-:W-:Y:S04]  /*7e0a0*/  STL.64 [R1+0x350], R4 ;  /* 0x0003500401007387 */ /* 0x000fe80000100a00 */
[----:B------:R0:W-:Y:S04]  /*7e0b0*/  STL.64 [R1+0x358], R6 ;  /* 0x0003580601007387 */ /* 0x0001e80000100a00 */
[----:B0-----:R-:W3:Y:S04]  /*7e0c0*/  LDL.LU.64 R6, [R1+0x5ad8] ;  /* 0x005ad80001067983 */ /* 0x001ee80000300a00 */
[----:B------:R-:W2:Y:S04]  /*7e0d0*/  LDL.LU.64 R4, [R1+0x5ad0] ;  /* 0x005ad00001047983 */ /* 0x000ea80000300a00 */
        /* <DEDUP_REMOVED lines=13> */
[----:B------:R-:W-:Y:S04]  /*7e1b0*/  STL.64 [R1+0x59f0], R6 ;  /* 0x0059f00601007387 */ /* 0x000fe80000100a00 */
[----:B------:R2:W-:Y:S01]  /*7e1c0*/  STL.64 [R1+0x59e8], R4 ;  /* 0x0059e80401007387 */ /* 0x0005e20000100a00 */
[----:B----4-:R-:W-:-:S03]  /*7e1d0*/  IMAD R3, R20, 0x100, R19 ;  /* 0x0000010014037824 */ /* 0x010fc600078e0213 */
[----:B------:R-:W3:Y:S01]  /*7e1e0*/  LDL.LU R20, [R1+0x4a0] ;  /* 0x0004a00001147983 */ /* 0x000ee20000300800 */
[----:B------:R-:W-:Y:S02]  /*7e1f0*/  IMAD R11, R22, 0x100, R21 ;  /* 0x00000100160b7824 */ /* 0x000fe400078e0215 */
[----:B------:R-:W-:Y:S01]  /*7e200*/  IMAD R10, R28, 0x100, R23 ;  /* 0x000001001c0a7824 */ /* 0x000fe200078e0217 */
        /* <DEDUP_REMOVED lines=1591> */
[----:B------:R-:W2:Y:S04]  /*84580*/  LDL.LU R0, [R1+0x1b68] ;  /* 0x001b680001007983 */ /* 0x000ea80000300800 */
[----:B------:R0:W-:-:S12]  /*84590*/  STL.64 [R1+0x5280], R28 ;  /* 0x0052801c01007387 */ /* 0x0001d80000100a00 */
[----:B------:R-:W-:Y:S04]  /*845a0*/  STL.64 [R1+0x970], R8 ;  /* 0x0009700801007387 */ /* 0x000fe80000100a00 */
[----:B------:R4:W-:Y:S04]  /*845b0*/  STL.64 [R1+0x978], R10 ;  /* 0x0009780a01007387 */ /* 0x0009e80000100a00 */
[----:B0-----:R-:W2:Y:S04]  /*845c0*/  LDL.LU R28, [R1+0x1b60] ;  /* 0x001b6000011c7983 */ /* 0x001ea80000300800 */
        /* <DEDUP_REMOVED lines=101> */
[----:B------:R-:W-:Y:S04]  /*84c20*/  STL [R1+0x5218], R2 ;  /* 0x0052180201007387 */ /* 0x000fe80000100800 */
[----:B------:R-:W-:Y:S01]  /*84c30*/  STL [R1+0x5214], R3 ;  /* 0x0052140301007387 */ /* 0x000fe20000100800 */
[----:B--2---:R-:W-:-:S15]  /*84c40*/  HMMA.16816.F32 R24, R12, R4, R24 ;  /* 0x000000040c18723c */ /* 0x004fde0000001818 */
[----:B------:R-:W-:-:S04]  /*84c50*/  NOP ;  /* 0x0000000000007918 */ /* 0x000fc80000000000 */
[----:B------:R-:W-:Y:S04]  /*84c60*/  STL.64 [R1+0xa00], R24 ;  /* 0x000a001801007387 */ /* 0x000fe80000100a00 */
[----:B------:R0:W-:Y:S04]  /*84c70*/  STL.64 [R1+0xa08], R26 ;  /* 0x000a081a01007387 */ /* 0x0001e80000100a00 */
[----:B0-----:R-:W3:Y:S04]  /*84c80*/  LDL.LU.64 R26, [R1+0x52e8] ;  /* 0x0052e800011a7983 */ /* 0x001ee80000300a00 */
[----:B------:R-:W3:Y:S04]  /*84c90*/  LDL.LU.64 R24, [R1+0x52e0] ;  /* 0x0052e00001187983 */ /* 0x000ee80000300a00 */
[----:B------:R-:W-:Y:S01]  /*84ca0*/  STL [R1+0x521c], R5 ;  /* 0x00521c0501007387 */ /* 0x000fe20000100800 */
[----:B---3--:R-:W-:-:S15]  /*84cb0*/  HMMA.16816.F32 R24, R12, R6, R24 ;  /* 0x000000060c18723c */ /* 0x008fde0000001818 */
[----:B------:R-:W-:-:S04]  /*84cc0*/  NOP ;  /* 0x0000000000007918 */ /* 0x000fc80000000000 */
[----:B------:R-:W-:Y:S04]  /*84cd0*/  STL.64 [R1+0xa20], R24 ;  /* 0x000a201801007387 */ /* 0x000fe80000100a00 */
[----:B------:R0:W-:Y:S04]  /*84ce0*/  STL.64 [R1+0xa28], R26 ;  /* 0x000a281a01007387 */ /* 0x0001e80000100a00 */
[----:B0-----:R-:W2:Y:S04]  /*84cf0*/  LDL.LU.64 R26, [R1+0x52d8] ;  /* 0x0052d800011a7983 */ /* 0x001ea80000300a00 */
[----:B------:R-:W2:Y:S04]  /*84d00*/  LDL.LU.64 R24, [R1+0x52d0] ;  /* 0x0052d00001187983 */ /* 0x000ea80000300a00 */
[----:B------:R-:W-:Y:S04]  /*84d10*/  STL.64 [R1+0x5290], R6 ;  /* 0x0052900601007387 */ /* 0x000fe80000100a00 */
[----:B------:R2:W-:Y:S01]  /*84d20*/  STL [R1+0x5288], R4 ;  /* 0x0052880401007387 */ /* 0x0005e20000100800 */
[----:B------:R-:W-:-:S02]  /*84d30*/  IMAD R10, R28, 0x100, R23 ;  /* 0x000001001c0a7824 */ /* 0x000fc400078e0217 */
[----:B----4-:R-:W-:-:S03]  /*84d40*/  IMAD R3, R20, 0x100, R19 ;  /* 0x0000010014037824 */ /* 0x010fc600078e0213 */
[----:B------:R-:W-:Y:S04]  /*84d50*/  STL [R1+0x3d8], R10 ;  /* 0x0003d80a01007387 */ /* 0x000fe80000100800 */
[----:B------:R-:W-:Y:S04]  /*84d60*/  STL [R1+0x51e4], R8 ;  /* 0x0051e40801007387 */ /* 0x000fe80000100800 */
[----:B------:R-:W-:Y:S01]  /*84d70*/  STL [R1+0x51e0], R9 ;  /* 0x0051e00901007387 */ /* 0x000fe20000100800 */
[----:B------:R-:W-:Y:S01]  /*84d80*/  IMAD R2, R22, 0x100, R21 ;  /* 0x0000010016027824 */ /* 0x000fe200078e0215 */
[----:B--2---:R-:W-:-:S15]  /*84d90*/  HMMA.16816.F32 R4, R12, R8, R24 ;  /* 0x000000080c04723c */ /* 0x004fde0000001818 */
[----:B------:R-:W-:-:S04]  /*84da0*/  NOP ;  /* 0x0000000000007918 */ /* 0x000fc80000000000 */
[----:B------:R-:W-:Y:S04]  /*84db0*/  STL.64 [R1+0xa10], R4 ;  /* 0x000a100401007387 */ /* 0x000fe80000100a00 */
[----:B------:R-:W-:Y:S04]  /*84dc0*/  STL.64 [R1+0xa18], R6 ;  /* 0x000a180601007387 */ /* 0x000fe80000100a00 */
[----:B------:R-:W2:Y:S04]  /*84dd0*/  LDL.LU R20, [R1+0xd50] ;  /* 0x000d500001147983 */ /* 0x000ea80000300800 */
[----:B------:R-:W2:Y:S04]  /*84de0*/  LDL.LU R21, [R1+0xd54] ;  /* 0x000d540001157983 */ /* 0x000ea80000300800 */
[----:B------:R-:W3:Y:S04]  /*84df0*/  LDL.LU R22, [R1+0xd58] ;  /* 0x000d580001167983 */ /* 0x000ee80000300800 */
[----:B------:R-:W3:Y:S04]  /*84e00*/  LDL.LU R23, [R1+0xd5c] ;  /* 0x000d5c0001177983 */ /* 0x000ee80000300800 */
[----:B---3--:R-:W-:Y:S04]  /*84e10*/  STL.64 [R1+0x5268], R22 ;  /* 0x0052681601007387 */ /* 0x008fe80000100a00 */
[----:B--2---:R0:W-:Y:S04]  /*84e20*/  STL.64 [R1+0x5260], R20 ;  /* 0x0052601401007387 */ /* 0x0041e80000100a00 */
[----:B0-----:R-:W2:Y:S04]  /*84e30*/  LDL.LU R20, [R1+0xd40] ;  /* 0x000d400001147983 */ /* 0x001ea80000300800 */
[----:B------:R-:W2:Y:S04]  /*84e40*/  LDL.LU R21, [R1+0xd44] ;  /* 0x000d440001157983 */ /* 0x000ea80000300800 */
[----:B--2---:R0:W-:Y:S04]  /*84e50*/  STL.64 [R1+0x5298], R20 ;  /* 0x0052981401007387 */ /* 0x0041e80000100a00 */
[----:B0-----:R-:W2:Y:S04]  /*84e60*/  LDL.64 R20, [R1+0x8] ;  /* 0x0000080001147983 */ /* 0x001ea80000100a00 */
[----:B------:R-:W3:Y:S04]  /*84e70*/  LDL.LU R22, [R1+0xd48] ;  /* 0x000d480001167983 */ /* 0x000ee80000300800 */
[----:B------:R-:W3:Y:S04]  /*84e80*/  LDL.LU R23, [R1+0xd4c] ;  /* 0x000d4c0001177983 */ /* 0x000ee80000300800 */
[----:B------:R-:W4:Y:S04]  /*84e90*/  LDL.64 R10, [R1+0x18] ;  /* 0x00001800010a7983 */ /* 0x000f280000100a00 */
[----:B---3--:R-:W-:Y:S04]  /*84ea0*/  STL.64 [R1+0x52b8], R22 ;  /* 0x0052b81601007387 */ /* 0x008fe80000100a00 */
[----:B--2---:R0:W-:Y:S04]  /*84eb0*/  STL.64 [R1+0x52b0], R20 ;  /* 0x0052b01401007387 */ /* 0x0041e80000100a00 */
[----:B0-----:R-:W2:Y:S04]  /*84ec0*/  LDL.LU R20, [R1+0xd00] ;  /* 0x000d000001147983 */ /* 0x001ea80000300800 */
[----:B------:R-:W2:Y:S04]  /*84ed0*/  LDL.LU R21, [R1+0xd04] ;  /* 0x000d040001157983 */ /* 0x000ea80000300800 */
[----:B------:R-:W3:Y:S04]  /*84ee0*/  LDL.LU R22, [R1+0xd08] ;  /* 0x000d080001167983 */ /* 0x000ee80000300800 */
[----:B------:R-:W3:Y:S04]  /*84ef0*/  LDL.LU R23, [R1+0xd0c] ;  /* 0x000d0c0001177983 */ /* 0x000ee80000300800 */
[----:B------:R-:W2:Y:S01]  /*84f00*/  LDL.LU R15, [R1+0x3d8] ;  /* 0x0003d800010f7983 */ /* 0x000ea20000300800 */
[----:B------:R-:W-:-:S02]  /*84f10*/  F2FP.F16.E5M2.UNPACK_B R12, R3 ;  /* 0x00000003ff0c723e */ /* 0x000fc400020004ff */
[----:B------:R-:W-:Y:S01]  /*84f20*/  F2FP.F16.E5M2.UNPACK_B R13, R2 ;  /* 0x00000002ff0d723e */ /* 0x000fe200020004ff */
[----:B---3--:R-:W-:Y:S04]  /*84f30*/  STL.64 [R1+0x52c8], R22 ;  /* 0x0052c81601007387 */ /* 0x008fe80000100a00 */
[----:B--2---:R0:W-:Y:S04]  /*84f40*/  STL.64 [R1+0x52c0], R20 ;  /* 0x0052c01401007387 */ /* 0x0041e80000100a00 */
[----:B0-----:R-:W4:Y:S04]  /*84f50*/  LDL.LU R20, [R1+0xcf0] ;  /* 0x000cf00001147983 */ /* 0x001f280000300800 */
[----:B------:R-:W4:Y:S04]  /*84f60*/  LDL.LU R21, [R1+0xcf4] ;  /* 0x000cf40001157983 */ /* 0x000f280000300800 */
[----:B------:R-:W4:Y:S04]  /*84f70*/  LDL.LU R22, [R1+0xcf8] ;  /* 0x000cf80001167983 */ /* 0x000f280000300800 */
[----:B------:R-:W4:Y:S04]  /*84f80*/  LDL.LU R23, [R1+0xcfc] ;  /* 0x000cfc0001177983 */ /* 0x000f280000300800 */
[----:B------:R-:W2:Y:S04]  /*84f90*/  LDL.64 R2, [R1+0x10] ;  /* 0x0000100001027983 */ /* 0x000ea80000100a00 */
[----:B------:R-:W3:Y:S04]  /*84fa0*/  LDL.LU R4, [R1+0xd20] ;  /* 0x000d200001047983 */ /* 0x000ee80000300800 */
[----:B------:R-:W3:Y:S04]  /*84fb0*/  LDL.LU R5, [R1+0xd24] ;  /* 0x000d240001057983 */ /* 0x000ee80000300800 */
[----:B------:R-:W2:Y:S04]  /*84fc0*/  LDL.LU R6, [R1+0xd28] ;  /* 0x000d280001067983 */ /* 0x000ea80000300800 */
[----:B------:R-:W2:Y:S01]  /*84fd0*/  LDL.LU R7, [R1+0xd2c] ;  /* 0x000d2c0001077983 */ /* 0x000ea20000300800 */
[----:B------:R-:W-:Y:S01]  /*84fe0*/  IMAD R0, R0, 0x100, R29 ;  /* 0x0000010000007824 */ /* 0x000fe200078e021d */
[----:B------:R-:W-:-:S04]  /*84ff0*/  F2FP.F16.E5M2.UNPACK_B R14, R15 ;  /* 0x0000000fff0e723e */ /* 0x000fc800020004ff */
[----:B------:R-:W-:Y:S01]  /*85000*/  F2FP.F16.E5M2.UNPACK_B R15, R0 ;  /* 0x00000000ff0f723e */ /* 0x000fe200020004ff */
[----:B--2---:R-:W-:Y:S04]  /*85010*/  STL.64 [R1+0x52a8], R6 ;  /* 0x0052a80601007387 */ /* 0x004fe80000100a00 */
[----:B---3--:R0:W-:Y:S04]  /*85020*/  STL.64 [R1+0x52a0], R4 ;  /* 0x0052a00401007387 */ /* 0x0081e80000100a00 */
[----:B0-----:R-:W2:Y:S04]  /*85030*/  LDL.LU R4, [R1+0xd10] ;  /* 0x000d100001047983 */ /* 0x001ea80000300800 */
[----:B------:R-:W2:Y:S04]  /*85040*/  LDL.LU R5, [R1+0xd14] ;  /* 0x000d140001057983 */ /* 0x000ea80000300800 */
[----:B------:R-:W2:Y:S04]  /*85050*/  LDL.LU R6, [R1+0xd18] ;  /* 0x000d180001067983 */ /* 0x000ea80000300800 */
[----:B------:R-:W2:Y:S04]  /*85060*/  LDL.LU R7, [R1+0xd1c] ;  /* 0x000d1c0001077983 */ /* 0x000ea80000300800 */
[----:B------:R-:W3:Y:S04]  /*85070*/  LDL.64 R28, [R1] ;  /* 0x00000000011c7983 */ /* 0x000ee80000100a00 */
        /* <DEDUP_REMOVED lines=8> */
[C---:B----4-:R-:W-:Y:S03]  /*85100*/  HMMA.16816.F32 R20, R12.reuse, R10, R20 ;  /* 0x0000000a0c14723c */ /* 0x050fe60000001814 */
        /* <DEDUP_REMOVED lines=15> */
[----:B------:R-:W2:Y:S02]  /*85200*/  LDL.LU.64 R20, [R1+0x52b0] ;  /* 0x0052b00001147983 */ /* 0x000ea40000300a00 */
[----:B--2---:R-:W-:-:S15]  /*85210*/  HMMA.16816.F32 R4, R12, R20, R4 ;  /* 0x000000140c04723c */ /* 0x004fde0000001804 */
        /* <DEDUP_REMOVED lines=9> */
[----:B------:R-:W-:Y:S02]  /*852b0*/  IMAD.MOV.U32 R0, RZ, RZ, R3 ;  /* 0x000000ffff007224 */ /* 0x000fe400078e0003 */
[----:B------:R-:W-:Y:S02]  /*852c0*/  IMAD.MOV.U32 R3, RZ, RZ, R20 ;  /* 0x000000ffff037224 */ /* 0x000fe400078e0014 */
[----:B------:R-:W4:Y:S04]  /*852d0*/  LDL.LU.64 R20, [R1+0x5298] ;  /* 0x0052980001147983 */ /* 0x000f280000300a00 */
[----:B------:R-:W-:Y:S04]  /*852e0*/  STL.64 [R1+0x5228], R10 ;  /* 0x0052280a01007387 */ /* 0x000fe80000100a00 */
[----:B------:R0:W-:Y:S01]  /*852f0*/  STL.64 [R1+0x5220], R8 ;  /* 0x0052200801007387 */ /* 0x0001e20000100a00 */
[----:B---3--:R-:W-:-:S03]  /*85300*/  IMAD.MOV.U32 R2, RZ, RZ, R29 ;  /* 0x000000ffff027224 */ /* 0x008fc600078e001d */
[----:B0-----:R-:W3:Y:S04]  /*85310*/  LDL.LU R8, [R1+0xd80] ;  /* 0x000d800001087983 */ /* 0x001ee80000300800 */
[----:B------:R-:W3:Y:S04]  /*85320*/  LDL.LU R9, [R1+0xd84] ;  /* 0x000d840001097983 */ /* 0x000ee80000300800 */
[----:B------:R-:W3:Y:S04]  /*85330*/  LDL.LU R10, [R1+0xd88] ;  /* 0x000d8800010a7983 */ /* 0x000ee80000300800 */
[----:B------:R-:W3:Y:S01]  /*85340*/  LDL.LU R11, [R1+0xd8c] ;  /* 0x000d8c00010b7983 */ /* 0x000ee20000300800 */
[----:B--2---:R-:W-:-:S15]  /*85350*/  HMMA.16816.F32 R4, R12, R28, R4 ;  /* 0x0000001c0c04723c */ /* 0x004fde0000001804 */
[----:B------:R-:W-:-:S04]  /*85360*/  NOP ;  /* 0x0000000000007918 */ /* 0x000fc80000000000 */
[----:B------:R0:W-:Y:S04]  /*85370*/  STL.64 [R1+0xa60], R4 ;  /* 0x000a600401007387 */ /* 0x0001e80000100a00 */
[----:B------:R1:W-:Y:S01]  /*85380*/  STL.64 [R1+0xa68], R6 ;  /* 0x000a680601007387 */ /* 0x0003e20000100a00 */
[----:B0-----:R-:W-:-:S03]  /*85390*/  IMAD.MOV.U32 R5, RZ, RZ, R28 ;  /* 0x000000ffff057224 */ /* 0x001fc600078e001c */
[----:B-1----:R-:W2:Y:S04]  /*853a0*/  LDL.LU.64 R6, [R1+0x5290] ;  /* 0x0052900001067983 */ /* 0x002ea80000300a00 */
[----:B------:R-:W2:Y:S04]  /*853b0*/  LDL.LU R4, [R1+0x5288] ;  /* 0x0052880001047983 */ /* 0x000ea80000300800 */
        /* <DEDUP_REMOVED lines=24> */
[----:B------:R-:W3:Y:S01]  /*85540*/  LDL.LU R27, [R1+0xd9c] ;  /* 0x000d9c00011b7983 */ /* 0x000ee20000300800 */
        /* <DEDUP_REMOVED lines=10> */
[----:B0-----:R-:W3:Y:S04]  /*855f0*/  LDL.LU.64 R18, [R1+0x5238] ;  /* 0x0052380001127983 */ /* 0x001ee80000300a00 */
[----:B------:R-:W2:Y:S04]  /*85600*/  LDL.LU.64 R16, [R1+0x5230] ;  /* 0x0052300001107983 */ /* 0x000ea80000300a00 */
[----:B------:R-:W-:Y:S04]  /*85610*/  STL.64 [R1+0x5160], R22 ;  /* 0x0051601601007387 */ /* 0x000fe80000100a00 */
[----:B------:R0:W-:Y:S04]  /*85620*/  STL.64 [R1+0x5158], R20 ;  /* 0x0051581401007387 */ /* 0x0001e80000100a00 */
[----:B0-----:R-:W4:Y:S04]  /*85630*/  LDL.LU R20, [R1+0xdb0] ;  /* 0x000db00001147983 */ /* 0x001f280000300800 */
[----:B------:R-:W4:Y:S04]  /*85640*/  LDL.LU R21, [R1+0xdb4] ;  /* 0x000db40001157983 */ /* 0x000f280000300800 */
[----:B------:R-:W4:Y:S04]  /*85650*/  LDL.LU R22, [R1+0xdb8] ;  /* 0x000db80001167983 */ /* 0x000f280000300800 */
[----:B------:R-:W4:Y:S01]  /*85660*/  LDL.LU R23, [R1+0xdbc] ;  /* 0x000dbc0001177983 */ /* 0x000f220000300800 */
[C---:B---3--:R-:W-:Y:S08]  /*85670*/  HMMA.16816.F32 R8, R12.reuse, R18, R8 ;  /* 0x000000120c08723c */ /* 0x048ff00000001808 */
[----:B--2---:R-:W-:Y:S11]  /*85680*/  HMMA.16816.F32 R24, R12, R16, R24 ;  /* 0x000000100c18723c */ /* 0x004ff60000001818 */
        /* <DEDUP_REMOVED lines=10> */
[----:B------:R-:W-:Y:S04]  /*85730*/  STL.64 [R1+0x5170], R18 ;  /* 0x0051701201007387 */ /* 0x000fe80000100a00 */
[----:B------:R0:W-:Y:S04]  /*85740*/  STL.64 [R1+0x5168], R16 ;  /* 0x0051681001007387 */ /* 0x0001e80000100a00 */
[----:B0-----:R-:W2:Y:S04]  /*85750*/  LDL.LU R16, [R1+0xe20] ;  /* 0x000e200001107983 */ /* 0x001ea80000300800 */
[----:B------:R-:W2:Y:S04]  /*85760*/  LDL.LU R17, [R1+0xe24] ;  /* 0x000e240001117983 */ /* 0x000ea80000300800 */
[----:B------:R-:W2:Y:S04]  /*85770*/  LDL.LU R18, [R1+0xe28] ;  /* 0x000e280001127983 */ /* 0x000ea80000300800 */
[----:B------:R-:W2:Y:S04]  /*85780*/  LDL.LU R19, [R1+0xe2c] ;  /* 0x000e2c0001137983 */ /* 0x000ea80000300800 */
[----:B--2---:R0:W-:Y:S02]  /*85790*/  STL.64 [R1+0x5180], R18 ;  /* 0x0051801201007387 */ /* 0x0041e40000100a00 */
[----:B0-----:R-:W-:-:S02]  /*857a0*/  IMAD.MOV.U32 R18, RZ, RZ, R3 ;  /* 0x000000ffff127224 */ /* 0x001fc400078e0003 */
[----:B------:R-:W-:Y:S01]  /*857b0*/  IMAD.MOV.U32 R19, RZ, RZ, R10 ;  /* 0x000000ffff137224 */ /* 0x000fe200078e000a */
[----:B------:R-:W4:Y:S04]  /*857c0*/  LDL.LU R3, [R1+0x5214] ;  /* 0x0052140001037983 */ /* 0x000f280000300800 */
[----:B------:R-:W2:Y:S04]  /*857d0*/  LDL.LU R10, [R1+0x5210] ;  /* 0x00521000010a7983 */ /* 0x000ea80000300800 */
[----:B------:R0:W-:Y:S02]  /*857e0*/  STL.64 [R1+0x5178], R16 ;  /* 0x0051781001007387 */ /* 0x0001e40000100a00 */
[----:B0-----:R-:W-:-:S02]  /*857f0*/  IMAD.MOV.U32 R16, RZ, RZ, R11 ;  /* 0x000000ffff107224 */ /* 0x001fc400078e000b */
[----:B------:R-:W-:Y:S01]  /*85800*/  IMAD.MOV.U32 R17, RZ, RZ, R0 ;  /* 0x000000ffff117224 */ /* 0x000fe200078e0000 */
[----:B------:R-:W2:Y:S04]  /*85810*/  LDL.LU R11, [R1+0x520c] ;  /* 0x00520c00010b7983 */ /* 0x000ea80000300800 */
[----:B------:R-:W2:Y:S04]  /*85820*/  LDL.LU R0, [R1+0x5208] ;  /* 0x0052080001007983 */ /* 0x000ea80000300800 */
[----:B------:R-:W-:Y:S04]  /*85830*/  STL.64 [R1+0x5198], R18 ;  /* 0x0051981201007387 */ /* 0x000fe80000100a00 */
[----:B------:R0:W-:Y:S04]  /*85840*/  STL.64 [R1+0x51b0], R16 ;  /* 0x0051b01001007387 */ /* 0x0001e80000100a00 */
[----:B0-----:R-:W2:Y:S04]  /*85850*/  LDL.LU R16, [R1+0xda0] ;  /* 0x000da00001107983 */ /* 0x001ea80000300800 */
[----:B------:R-:W2:Y:S04]  /*85860*/  LDL.LU R17, [R1+0xda4] ;  /* 0x000da40001117983 */ /* 0x000ea80000300800 */
[----:B------:R-:W2:Y:S04]  /*85870*/  LDL.LU R18, [R1+0xda8] ;  /* 0x000da80001127983 */ /* 0x000ea80000300800 */
[----:B------:R-:W2:Y:S01]  /*85880*/  LDL.LU R19, [R1+0xdac] ;  /* 0x000dac0001137983 */ /* 0x000ea20000300800 */
[C---:B----4-:R-:W-:Y:S08]  /*85890*/  HMMA.16816.F32 R20, R12.reuse, R2, R20 ;  /* 0x000000020c14723c */ /* 0x050ff00000001814 */
[----:B--2---:R-:W-:-:S15]  /*858a0*/  HMMA.16816.F32 R16, R12, R10, R16 ;  /* 0x0000000a0c10723c */ /* 0x004fde0000001810 */
[----:B------:R-:W-:-:S04]  /*858b0*/  NOP ;  /* 0x0000000000007918 */ /* 0x000fc80000000000 */
[----:B------:R-:W-:Y:S04]  /*858c0*/  STL.64 [R1+0xae0], R16 ;  /* 0x000ae01001007387 */ /* 0x000fe80000100a00 */
[----:B------:R3:W-:Y:S04]  /*858d0*/  STL.64 [R1+0xae8], R18 ;  /* 0x000ae81201007387 */ /* 0x0007e80000100a00 */
[----:B------:R-:W-:Y:S04]  /*858e0*/  STL.64 [R1+0xaf0], R20 ;  /* 0x000af01401007387 */ /* 0x000fe80000100a00 */
[----:B------:R-:W-:Y:S01]  /*858f0*/  STL.64 [R1+0xaf8], R22 ;  /* 0x000af81601007387 */ /* 0x000fe20000100a00 */
[----:B---3--:R-:W-:-:S02]  /*85900*/  IMAD.MOV.U32 R19, RZ, RZ, R8 ;  /* 0x000000ffff137224 */ /* 0x008fc400078e0008 */
[----:B------:R-:W-:Y:S01]  /*85910*/  IMAD.MOV.U32 R18, RZ, RZ, R9 ;  /* 0x000000ffff127224 */ /* 0x000fe200078e0009 */
[----:B------:R-:W2:Y:S04]  /*85920*/  LDL.LU R8, [R1+0x1b74] ;  /* 0x001b740001087983 */ /* 0x000ea80000300800 */
[----:B------:R-:W3:Y:S04]  /*85930*/  LDL.LU R24, [R1+0x1b70] ;  /* 0x001b700001187983 */ /* 0x000ee80000300800 */
[----:B------:R-:W2:Y:S04]  /*85940*/  LDL.LU R9, [R1+0x1b7c] ;  /* 0x001b7c0001097983 */ /* 0x000ea80000300800 */
[----:B------:R-:W-:Y:S04]  /*85950*/  STL.64 [R1+0x51f0], R10 ;  /* 0x0051f00a01007387 */ /* 0x000fe80000100a00 */
[----:B--2---:R0:W-:Y:S04]  /*85960*/  STL.64 [R1+0x51e8], R8 ;  /* 0x0051e80801007387 */ /* 0x0041e80000100a00 */
        /* <DEDUP_REMOVED lines=8> */
[----:B------:R-:W2:Y:S01]  /*859f0*/  LDL.LU R10, [R1+0xdc8] ;  /* 0x000dc800010a7983 */ /* 0x000ea20000300800 */
[----:B------:R-:W-:-:S03]  /*85a00*/  IMAD.MOV.U32 R11, RZ, RZ, R0 ;  /* 0x000000ffff0b7224 */ /* 0x000fc600078e0000 */
        /* <DEDUP_REMOVED lines=43> */
[----:B------:R-:W-:-:S02]  /*85cc0*/  IMAD R17, R17, 0x100, R0 ;  /* 0x0000010011117824 */ /* 0x000fc400078e0200 */
[----:B---3--:R-:W-:Y:S02]  /*85cd0*/  IMAD R24, R24, 0x100, R8 ;  /* 0x0000010018187824 */ /* 0x008fe400078e0208 */
[----:B----4-:R-:W-:Y:S01]  /*85ce0*/  IMAD R25, R25, 0x100, R9 ;  /* 0x0000010019197824 */ /* 0x010fe200078e0209 */
[----:B------:R-:W3:Y:S04]  /*85cf0*/  LDL.LU R8, [R1+0x51e4] ;  /* 0x0051e40001087983 */ /* 0x000ee80000300800 */
[----:B------:R-:W3:Y:S04]  /*85d00*/  LDL.LU R9, [R1+0x51e0] ;  /* 0x0051e00001097983 */ /* 0x000ee80000300800 */
[----:B------:R-:W4:Y:S01]  /*85d10*/  LDL.LU R0, [R1+0x51dc] ;  /* 0x0051dc0001007983 */ /* 0x000f220000300800 */
[----:B---3--:R-:W-:Y:S01]  /*85d20*/  HMMA.16816.F32 R12, R12, R8, R20 ;  /* 0x000000080c0c723c */ /* 0x008fe20000001814 */
[----:B----4-:R-:W-:-:S02]  /*85d30*/  IMAD R16, R0, 0x100, R16 ;  /* 0x0000010000107824 */ /* 0x010fc400078e0210 */
[----:B------:R-:W3:Y:S04]  /*85d40*/  LDL.LU R0, [R1+0x51d8] ;  /* 0x0051d80001007983 */ /* 0x000ee80000300800 */
[----:B------:R-:W4:Y:S04]  /*85d50*/  LDL.LU.64 R22, [R1+0x51d0] ;  /* 0x0051d00001167983 */ /* 0x000f280000300a00 */
[----:B------:R-:W4:Y:S08]  /*85d60*/  LDL.LU.64 R20, [R1+0x51c8] ;  /* 0x0051c80001147983 */ /* 0x000f300000300a00 */
[----:B------:R0:W-:Y:S04]  /*85d70*/  STL.64 [R1+0xb10], R12 ;  /* 0x000b100c01007387 */ /* 0x0001e80000100a00 */
[----:B------:R1:W-:Y:S01]  /*85d80*/  STL.64 [R1+0xb18], R14 ;  /* 0x000b180e01007387 */ /* 0x0003e20000100a00 */
[----:B0-----:R-:W-:-:S02]  /*85d90*/  F2FP.F16.E5M2.UNPACK_B R12, R24 ;  /* 0x00000018ff0c723e */ /* 0x001fc400020004ff */
[----:B------:R-:W-:Y:S02]  /*85da0*/  F2FP.F16.E5M2.UNPACK_B R13, R25 ;  /* 0x00000019ff0d723e */ /* 0x000fe400020004ff */
[----:B-1----:R-:W-:Y:S02]  /*85db0*/  F2FP.F16.E5M2.UNPACK_B R14, R17 ;  /* 0x00000011ff0e723e */ /* 0x002fe400020004ff */
[----:B------:R-:W-:-:S07]  /*85dc0*/  F2FP.F16.E5M2.UNPACK_B R15, R16 ;  /* 0x00000010ff0f723e */ /* 0x000fce00020004ff */
[----:B----4-:R-:W-:Y:S01]  /*85dd0*/  HMMA.16816.F32 R16, R12, R18, R20 ;  /* 0x000000120c10723c */ /* 0x010fe20000001814 */
[----:B------:R-:W4:Y:S04]  /*85de0*/  LDL.LU.64 R22, [R1+0x51c0] ;  /* 0x0051c00001167983 */ /* 0x000f280000300a00 */
[----:B------:R-:W4:-:S14]  /*85df0*/  LDL.LU.64 R20, [R1+0x51b8] ;  /* 0x0051b80001147983 */ /* 0x000f1c0000300a00 */
[----:B------:R0:W-:Y:S04]  /*85e00*/  STL.64 [R1+0xb40], R16 ;  /* 0x000b401001007387 */ /* 0x0001e80000100a00 */
[----:B------:R4:W-:Y:S04]  /*85e10*/  STL.64 [R1+0xb48], R18 ;  /* 0x000b481201007387 */ /* 0x0009e80000100a00 */
[----:B0-----:R-:W4:Y:S01]  /*85e20*/  LDL.LU.64 R16, [R1+0x51b0] ;  /* 0x0051b00001107983 */ /* 0x001f220000300a00 */
[----:B------:R-:W0:Y:S01]  /*85e30*/  S2R R24, SR_TID.X ;  /* 0x0000000000187919 */ /* 0x000e220000002100 */
[----:B----4-:R-:W-:Y:S02]  /*85e40*/  HMMA.16816.F32 R16, R12, R16, R20 ;  /* 0x000000100c10723c */ /* 0x010fe40000001814 */
[----:B------:R-:W4:Y:S04]  /*85e50*/  LDL.LU.64 R22, [R1+0x51a8] ;  /* 0x0051a80001167983 */ /* 0x000f280000300a00 */
[----:B------:R-:W4:-:S13]  /*85e60*/  LDL.LU.64 R20, [R1+0x51a0] ;  /* 0x0051a00001147983 */ /* 0x000f1a0000300a00 */
[----:B------:R-:W-:Y:S04]  /*85e70*/  STL.64 [R1+0xb50], R16 ;  /* 0x000b501001007387 */ /* 0x000fe80000100a00 */
[----:B------:R1:W-:Y:S04]  /*85e80*/  STL.64 [R1+0xb58], R18 ;  /* 0x000b581201007387 */ /* 0x0003e80000100a00 */
[----:B-1----:R-:W4:Y:S01]  /*85e90*/  LDL.LU.64 R18, [R1+0x5198] ;  /* 0x0051980001127983 */ /* 0x002f220000300a00 */
[C---:B0-----:R-:W-:Y:S01]  /*85ea0*/  IMAD.SHL.U32 R25, R24.reuse, 0x2, RZ ;  /* 0x0000000218197824 */ /* 0x041fe200078e00ff */
[----:B------:R-:W-:-:S05]  /*85eb0*/  LOP3.LUT R24, R24, 0x7, RZ, 0xc0, !PT ;  /* 0x0000000718187812 */ /* 0x000fca00078ec0ff */
[----:B------:R-:W-:-:S05]  /*85ec0*/  IMAD R24, R24, 0x90, RZ ;  /* 0x0000009018187824 */ /* 0x000fca00078e02ff */
[----:B------:R-:W-:-:S04]  /*85ed0*/  LOP3.LUT R24, R24, 0x30, R25, 0x78, !PT ;  /* 0x0000003018187812 */ /* 0x000fc800078e7819 */
[----:B------:R-:W-:Y:S01]  /*85ee0*/  LOP3.LUT R24, R24, 0x40, RZ, 0x3c, !PT ;  /* 0x0000004018187812 */ /* 0x000fe200078e3cff */
[----:B----4-:R-:W-:Y:S01]  /*85ef0*/  HMMA.16816.F32 R16, R12, R18, R20 ;  /* 0x000000120c10723c */ /* 0x010fe20000001814 */
[----:B------:R-:W4:Y:S04]  /*85f00*/  LDL.LU.64 R22, [R1+0x5190] ;  /* 0x0051900001167983 */ /* 0x000f280000300a00 */
[----:B------:R-:W4:-:S14]  /*85f10*/  LDL.LU.64 R20, [R1+0x5188] ;  /* 0x0051880001147983 */ /* 0x000f1c0000300a00 */
[----:B------:R-:W-:Y:S04]  /*85f20*/  STL.64 [R1+0xb60], R16 ;  /* 0x000b601001007387 */ /* 0x000fe80000100a00 */
[----:B------:R-:W-:Y:S04]  /*85f30*/  STL.64 [R1+0xb68], R18 ;  /* 0x000b681201007387 */ /* 0x000fe80000100a00 */
[----:B------:R-:W0:Y:S04]  /*85f40*/  LDSM.16.M88.4 R16, [R24+UR4] ;  /* 0x000000041810783b */ /* 0x000e280008000200 */
[----:B0-----:R-:W-:Y:S04]  /*85f50*/  STL.64 [R1+0x1ba0], R16 ;  /* 0x001ba01001007387 */ /* 0x001fe80000100a00 */
[----:B------:R-:W-:Y:S04]  /*85f60*/  STL.64 [R1+0x1ba8], R18 ;  /* 0x001ba81201007387 */ /* 0x000fe80000100a00 */
[----:B------:R-:W0:Y:S04]  /*85f70*/  LDSM.16.M88.4 R16, [R24+UR4+0x400] ;  /* 0x000400041810783b */ /* 0x000e280008000200 */
[----:B0-----:R-:W-:Y:S04]  /*85f80*/  STL.64 [R1+0x1bb0], R16 ;  /* 0x001bb01001007387 */ /* 0x001fe80000100a00 */
[----:B------:R-:W-:Y:S04]  /*85f90*/  STL.64 [R1+0x1bb8], R18 ;  /* 0x001bb81201007387 */ /* 0x000fe80000100a00 */
[----:B------:R-:W0:Y:S04]  /*85fa0*/  LDSM.16.M88.4 R16, [R24+UR4+0x800] ;  /* 0x000800041810783b */ /* 0x000e280008000200 */
[----:B0-----:R-:W-:Y:S04]  /*85fb0*/  STL.64 [R1+0x1bc0], R16 ;  /* 0x001bc01001007387 */ /* 0x001fe80000100a00 */
[----:B------:R0:W-:Y:S04]  /*85fc0*/  STL.64 [R1+0x1bc8], R18 ;  /* 0x001bc81201007387 */ /* 0x0001e80000100a00 */
[----:B0-----:R-:W2:Y:S04]  /*85fd0*/  LDL.LU.64 R18, [R1+0x5180] ;  /* 0x0051800001127983 */ /* 0x001ea80000300a00 */
[----:B------:R-:W2:Y:S02]  /*85fe0*/  LDL.LU.64 R16, [R1+0x5178] ;  /* 0x0051780001107983 */ /* 0x000ea40000300a00 */
[----:B--2---:R-:W-:-:S15]  /*85ff0*/  HMMA.16816.F32 R16, R12, R26, R16 ;  /* 0x0000001a0c10723c */ /* 0x004fde0000001810 */
[----:B------:R-:W-:-:S04]  /*86000*/  NOP ;  /* 0x0000000000007918 */ /* 0x000fc80000000000 */
[----:B------:R-:W-:Y:S04]  /*86010*/  STL.64 [R1+0xb70], R16 ;  /* 0x000b701001007387 */ /* 0x000fe80000100a00 */
[----:B------:R-:W-:Y:S04]  /*86020*/  STL.64 [R1+0xb78], R18 ;  /* 0x000b781201007387 */ /* 0x000fe80000100a00 */
[----:B------:R-:W0:Y:S04]  /*86030*/  LDSM.16.M88.4 R16, [R24+UR4+0xc00] ;  /* 0x000c00041810783b */ /* 0x000e280008000200 */
[----:B0-----:R-:W-:Y:S04]  /*86040*/  STL.64 [R1+0x1bd0], R16 ;  /* 0x001bd01001007387 */ /* 0x001fe80000100a00 */
        /* <DEDUP_REMOVED lines=13> */
[----:B------:R-:W0:Y:S01]  /*86120*/  LDSM.16.M88.4 R16, [R24+UR4+0x2000] ;  /* 0x002000041810783b */ /* 0x000e220008000200 */
[C---:B----4-:R-:W-:Y:S03]  /*86130*/  HMMA.16816.F32 R20, R12.reuse, R28, R20 ;  /* 0x0000001c0c14723c */ /* 0x050fe60000001814 */
[----:B0-----:R-:W-:Y:S04]  /*86140*/  STL.64 [R1+0x1c20], R16 ;  /* 0x001c201001007387 */ /* 0x001fe80000100a00 */
[----:B------:R-:W-:Y:S04]  /*86150*/  STL.64 [R1+0x1c28], R18 ;  /* 0x001c281201007387 */ /* 0x000fe80000100a00 */
[----:B------:R-:W0:Y:S04]  /*86160*/  LDSM.16.M88.4 R16, [R24+UR4+0x2400] ;  /* 0x002400041810783b */ /* 0x000e280008000200 */
[----:B0-----:R-:W-:Y:S04]  /*86170*/  STL.64 [R1+0x1c40], R16 ;  /* 0x001c401001007387 */ /* 0x001fe80000100a00 */
[----:B------:R0:W-:Y:S04]  /*86180*/  STL.64 [R1+0x1c48], R18 ;  /* 0x001c481201007387 */ /* 0x0001e80000100a00 */
[----:B0-----:R-:W2:Y:S04]  /*86190*/  LDL.LU.64 R18, [R1+0x5170] ;  /* 0x0051700001127983 */ /* 0x001ea80000300a00 */
[----:B------:R-:W4:Y:S04]  /*861a0*/  LDL.LU.64 R16, [R1+0x5168] ;  /* 0x0051680001107983 */ /* 0x000f280000300a00 */
        /* <DEDUP_REMOVED lines=15> */
[----:B------:R-:W1:Y:S04]  /*862a0*/  LDSM.16.M88.4 R24, [R24+UR4+0x3c00] ;  /* 0x003c00041818783b */ /* 0x000e680008000200 */
[----:B0-----:R-:W-:Y:S04]  /*862b0*/  STL.64 [R1+0x1c80], R20 ;  /* 0x001c801401007387 */ /* 0x001fe80000100a00 */
[----:B------:R0:W-:Y:S04]  /*862c0*/  STL.64 [R1+0x1c88], R22 ;  /* 0x001c881601007387 */ /* 0x0001e80000100a00 */
[----:B0-----:R-:W2:Y:S04]  /*862d0*/  LDL.LU.64 R22, [R1+0x5160] ;  /* 0x0051600001167983 */ /* 0x001ea80000300a00 */
[----:B------:R-:W3:Y:S04]  /*862e0*/  LDL.LU.64 R20, [R1+0x5158] ;  /* 0x0051580001147983 */ /* 0x000ee80000300a00 */
[----:B-1----:R-:W-:Y:S04]  /*862f0*/  STL.64 [R1+0x1c90], R24 ;  /* 0x001c901801007387 */ /* 0x002fe80000100a00 */
[----:B------:R0:W-:Y:S04]  /*86300*/  STL.64 [R1+0x1c98], R26 ;  /* 0x001c981a01007387 */ /* 0x0001e80000100a00 */
[----:B0-----:R-:W4:Y:S04]  /*86310*/  LDL.LU.64 R26, [R1+0x5150] ;  /* 0x00515000011a7983 */ /* 0x001f280000300a00 */
[----:B------:R-:W4:Y:S04]  /*86320*/  LDL.LU.64 R24, [R1+0x5148] ;  /* 0x0051480001187983 */ /* 0x000f280000300a00 */
[----:B--2---:R-:W-:Y:S04]  /*86330*/  STL.64 [R1+0xaf38], R22 ;  /* 0x00af381601007387 */ /* 0x004fe80000100a00 */
[----:B---3--:R0:W-:Y:S04]  /*86340*/  STL.64 [R1+0xaf30], R20 ;  /* 0x00af301401007387 */ /* 0x0081e80000100a00 */
[----:B0-----:R-:W2:Y:S04]  /*86350*/  LDL.LU R20, [R1+0xe40] ;  /* 0x000e400001147983 */ /* 0x001ea80000300800 */
[----:B------:R-:W2:Y:S04]  /*86360*/  LDL.LU R21, [R1+0xe44] ;  /* 0x000e440001157983 */ /* 0x000ea80000300800 */
[----:B------:R-:W2:Y:S04]  /*86370*/  LDL.LU R22, [R1+0xe48] ;  /* 0x000e480001167983 */ /* 0x000ea80000300800 */
[----:B------:R-:W2:Y:S04]  /*86380*/  LDL.LU R23, [R1+0xe4c] ;  /* 0x000e4c0001177983 */ /* 0x000ea80000300800 */
[----:B------:R-:W-:Y:S04]  /*86390*/  STL.64 [R1+0xaf28], R18 ;  /* 0x00af281201007387 */ /* 0x000fe80000100a00 */
[----:B----4-:R0:W-:Y:S04]  /*863a0*/  STL.64 [R1+0xaf20], R16 ;  /* 0x00af201001007387 */ /* 0x0101e80000100a00 */
[----:B0-----:R-:W3:Y:S04]  /*863b0*/  LDL.LU R16, [R1+0xe60] ;  /* 0x000e600001107983 */ /* 0x001ee80000300800 */
[----:B------:R-:W3:Y:S04]  /*863c0*/  LDL.LU R17, [R1+0xe64] ;  /* 0x000e640001117983 */ /* 0x000ee80000300800 */
[----:B------:R-:W3:Y:S04]  /*863d0*/  LDL.LU R18, [R1+0xe68] ;  /* 0x000e680001127983 */ /* 0x000ee80000300800 */
[----:B------:R-:W3:Y:S04]  /*863e0*/  LDL.LU R19, [R1+0xe6c] ;  /* 0x000e6c0001137983 */ /* 0x000ee80000300800 */
[----:B------:R-:W-:Y:S04]  /*863f0*/  STL.64 [R1+0xaee8], R6 ;  /* 0x00aee80601007387 */ /* 0x000fe80000100a00 */
[----:B------:R0:W-:Y:S04]  /*86400*/  STL.64 [R1+0xaee0], R4 ;  /* 0x00aee00401007387 */ /* 0x0001e80000100a00 */
[----:B0-----:R-:W4:Y:S04]  /*86410*/  LDL.LU R4, [R1+0xe50] ;  /* 0x000e500001047983 */ /* 0x001f280000300800 */
[----:B------:R-:W4:Y:S04]  /*86420*/  LDL.LU R5, [R1+0xe54] ;  /* 0x000e540001057983 */ /* 0x000f280000300800 */
[----:B------:R-:W4:Y:S04]  /*86430*/  LDL.LU R6, [R1+0xe58] ;  /* 0x000e580001067983 */ /* 0x000f280000300800 */
[----:B------:R-:W4:Y:S04]  /*86440*/  LDL.LU R7, [R1+0xe5c] ;  /* 0x000e5c0001077983 */ /* 0x000f280000300800 */
[----:B------:R-:W-:Y:S04]  /*86450*/  STL [R1+0xaeb8], R9 ;  /* 0x00aeb80901007387 */ /* 0x000fe80000100800 */
[----:B------:R-:W-:Y:S04]  /*86460*/  STL [R1+0xaeb4], R28 ;  /* 0x00aeb41c01007387 */ /* 0x000fe80000100800 */
[----:B------:R-:W-:Y:S04]  /*86470*/  STL [R1+0xaeb0], R29 ;  /* 0x00aeb01d01007387 */ /* 0x000fe80000100800 */
[----:B------:R-:W-:Y:S01]  /*86480*/  STL [R1+0x5148], R0 ;  /* 0x0051480001007387 */ /* 0x000fe20000100800 */
[----:B--2---:R-:W-:-:S15]  /*86490*/  HMMA.16816.F32 R20, R12, R26, R20 ;  /* 0x0000001a0c14723c */ /* 0x004fde0000001814 */
[----:B------:R-:W-:-:S04]  /*864a0*/  NOP ;  /* 0x0000000000007918 */ /* 0x000fc80000000000 */
[----:B------:R-:W-:Y:S04]  /*864b0*/  STL.64 [R1+0xba0], R20 ;  /* 0x000ba01401007387 */ /* 0x000fe80000100a00 */
[----:B------:R0:W-:Y:S04]  /*864c0*/  STL.64 [R1+0xba8], R22 ;  /* 0x000ba81601007387 */ /* 0x0001e80000100a00 */
[----:B0-----:R-:W3:Y:S04]  /*864d0*/  LDL.LU.64 R22, [R1+0xaf38] ;  /* 0x00af380001167983 */ /* 0x001ee80000300a00 */
[----:B------:R-:W2:Y:S04]  /*864e0*/  LDL.LU.64 R20, [R1+0xaf30] ;  /* 0x00af300001147983 */ /* 0x000ea80000300a00 */
[----:B------:R-:W-:Y:S04]  /*864f0*/  STL.64 [R1+0xae70], R26 ;  /* 0x00ae701a01007387 */ /* 0x000fe80000100a00 */
[----:B------:R0:W-:Y:S01]  /*86500*/  STL.64 [R1+0xae68], R24 ;  /* 0x00ae681801007387 */ /* 0x0001e20000100a00 */
[----:B----4-:R-:W-:-:S15]  /*86510*/  HMMA.16816.F32 R4, R12, R24, R4 ;  /* 0x000000180c04723c */ /* 0x010fde0000001804 */
[----:B------:R-:W-:-:S04]  /*86520*/  NOP ;  /* 0x0000000000007918 */ /* 0x000fc80000000000 */
[----:B------:R-:W-:Y:S04]  /*86530*/  STL.64 [R1+0xbb0], R4 ;  /* 0x000bb00401007387 */ /* 0x000fe80000100a00 */
[----:B------:R3:W-:Y:S04]  /*86540*/  STL.64 [R1+0xbb8], R6 ;  /* 0x000bb80601007387 */ /* 0x0007e80000100a00 */
[----:B0-----:R-:W4:Y:S04]  /*86550*/  LDL.LU.64 R24, [R1+0x18] ;  /* 0x0000180001187983 */ /* 0x001f280000300a00 */
[----:B------:R-:W2:Y:S01]  /*86560*/  LDL R26, [R1+0x10] ;  /* 0x00001000011a7983 */ /* 0x000ea20000100800 */
[----:B---3--:R-:W-:-:S15]  /*86570*/  HMMA.16816.F32 R4, R12, R22, R16 ;  /* 0x000000160c04723c */ /* 0x008fde0000001810 */
[----:B------:R-:W-:-:S04]  /*86580*/  NOP ;  /* 0x0000000000007918 */ /* 0x000fc80000000000 */
[----:B------:R0:W-:Y:S04]  /*86590*/  STL.64 [R1+0xbc0], R4 ;  /* 0x000bc00401007387 */ /* 0x0001e80000100a00 */
[----:B------:R1:W-:Y:S04]  /*865a0*/  STL.64 [R1+0xbc8], R6 ;  /* 0x000bc80601007387 */ /* 0x0003e80000100a00 */
[----:B------:R-:W2:Y:S04]  /*865b0*/  LDL R27, [R1+0x14] ;  /* 0x00001400011b7983 */ /* 0x000ea80000100800 */
[----:B0-----:R-:W3:Y:S04]  /*865c0*/  LDL.LU R4, [R1+0xeb0] ;  /* 0x000eb00001047983 */ /* 0x001ee80000300800 */
[----:B------:R-:W3:Y:S04]  /*865d0*/  LDL.LU R5, [R1+0xeb4] ;  /* 0x000eb40001057983 */ /* 0x000ee80000300800 */
[----:B-1----:R-:W2:Y:S04]  /*865e0*/  LDL.LU R6, [R1+0xeb8] ;  /* 0x000eb80001067983 */ /* 0x002ea80000300800 */
[----:B------:R-:W2:Y:S04]  /*865f0*/  LDL.LU R7, [R1+0xebc] ;  /* 0x000ebc0001077983 */ /* 0x000ea80000300800 */
[----:B--2---:R-:W-:Y:S04]  /*86600*/  STL.64 [R1+0xaef8], R6 ;  /* 0x00aef80601007387 */ /* 0x004fe80000100a00 */
[----:B---3--:R0:W-:Y:S04]  /*86610*/  STL.64 [R1+0xaef0], R4 ;  /* 0x00aef00401007387 */ /* 0x0081e80000100a00 */
[----:B0-----:R-:W2:Y:S04]  /*86620*/  LDL.LU R4, [R1+0xea0] ;  /* 0x000ea00001047983 */ /* 0x001ea80000300800 */
[----:B------:R-:W2:Y:S04]  /*86630*/  LDL.LU R5, [R1+0xea4] ;  /* 0x000ea40001057983 */ /* 0x000ea80000300800 */
[----:B------:R-:W3:Y:S04]  /*86640*/  LDL.LU R6, [R1+0xea8] ;  /* 0x000ea80001067983 */ /* 0x000ee80000300800 */
[----:B------:R-:W3:Y:S04]  /*86650*/  LDL.LU R7, [R1+0xeac] ;  /* 0x000eac0001077983 */ /* 0x000ee80000300800 */
[----:B------:R-:W2:Y:S04]  /*86660*/  LDL.LU R16, [R1+0xe70] ;  /* 0x000e700001107983 */ /* 0x000ea80000300800 */
        /* <DEDUP_REMOVED lines=19> */
[----:B------:R-:W-:Y:S04]  /*867a0*/  STL.64 [R1+0xaea8], R26 ;  /* 0x00aea81a01007387 */ /* 0x000fe80000100a00 */
[----:B----4-:R0:W-:Y:S04]  /*867b0*/  STL.64 [R1+0xaea0], R24 ;  /* 0x00aea01801007387 */ /* 0x0101e80000100a00 */
[----:B0-----:R-:W4:Y:S04]  /*867c0*/  LDL.LU R24, [R1+0xed0] ;  /* 0x000ed00001187983 */ /* 0x001f280000300800 */
[----:B------:R-:W4:Y:S04]  /*867d0*/  LDL.LU R25, [R1+0xed4] ;  /* 0x000ed40001197983 */ /* 0x000f280000300800 */
[----:B------:R-:W2:Y:S04]  /*867e0*/  LDL.LU R26, [R1+0xed8] ;  /* 0x000ed800011a7983 */ /* 0x000ea80000300800 */
[----:B------:R-:W2:Y:S01]  /*867f0*/  LDL.LU R27, [R1+0xedc] ;  /* 0x000edc00011b7983 */ /* 0x000ea20000300800 */
[C---:B------:R-:W-:Y:S03]  /*86800*/  HMMA.16816.F32 R16, R12.reuse, R20, R16 ;  /* 0x000000140c10723c */ /* 0x040fe60000001810 */
        /* <DEDUP_REMOVED lines=10> */
[----:B------:R-:W2:Y:S04]  /*868b0*/  LDL.LU R26, [R1+0xec8] ;  /* 0x000ec800011a7983 */ /* 0x000ea80000300800 */
[----:B------:R-:W2:Y:S04]  /*868c0*/  LDL.LU R27, [R1+0xecc] ;  /* 0x000ecc00011b7983 */ /* 0x000ea80000300800 */
[----:B------:R-:W-:Y:S04]  /*868d0*/  STL.64 [R1+0xbd0], R16 ;  /* 0x000bd01001007387 */ /* 0x000fe80000100a00 */
[----:B------:R0:W-:Y:S04]  /*868e0*/  STL.64 [R1+0xbd8], R18 ;  /* 0x000bd81201007387 */ /* 0x0001e80000100a00 */
[----:B0-----:R-:W4:Y:S04]  /*868f0*/  LDL.LU.64 R18, [R1+0xaf28] ;  /* 0x00af280001127983 */ /* 0x001f280000300a00 */
[----:B------:R-:W2:Y:S04]  /*86900*/  LDL.LU.64 R16, [R1+0xaf20] ;  /* 0x00af200001107983 */ /* 0x000ea80000300a00 */
[----:B------:R-:W-:Y:S04]  /*86910*/  STL.64 [R1+0xae50], R22 ;  /* 0x00ae501601007387 */ /* 0x000fe80000100a00 */
[----:B------:R0:W-:Y:S04]  /*86920*/  STL.64 [R1+0xae48], R20 ;  /* 0x00ae481401007387 */ /* 0x0001e80000100a00 */
        /* <DEDUP_REMOVED lines=46> */
[----:B------:R0:W-:Y:S04]  /*86c10*/  STL.64 [R1+0xae00], R6 ;  /* 0x00ae000601007387 */ /* 0x0001e80000100a00 */
[----:B0-----:R-:W3:Y:S04]  /*86c20*/  LDL.LU R7, [R1+0x1b90] ;  /* 0x001b900001077983 */ /* 0x001ee80000300800 */
[----:B------:R-:W2:Y:S04]  /*86c30*/  LDL.LU R6, [R1+0x1ce0] ;  /* 0x001ce00001067983 */ /* 0x000ea80000300800 */
[----:B------:R0:W-:Y:S04]  /*86c40*/  STL.64 [R1+0xadf8], R4 ;  /* 0x00adf80401007387 */ /* 0x0001e80000100a00 */
[----:B0-----:R-:W2:Y:S04]  /*86c50*/  LDL.LU R5, [R1+0x1b98] ;  /* 0x001b980001057983 */ /* 0x001ea80000300800 */
[----:B------:R-:W4:Y:S01]  /*86c60*/  LDL.LU R4, [R1+0x1cd4] ;  /* 0x001cd40001047983 */ /* 0x000f220000300800 */
[----:B---3--:R-:W-:-:S03]  /*86c70*/  IMAD R7, R7, 0x100, R9 ;  /* 0x0000010007077824 */ /* 0x008fc600078e0209 */
[----:B------:R-:W3:Y:S01]  /*86c80*/  LDL.LU R9, [R1+0xaeb8] ;  /* 0x00aeb80001097983 */ /* 0x000ee20000300800 */
[----:B--2---:R-:W-:-:S03]  /*86c90*/  IMAD R5, R5, 0x100, R28 ;  /* 0x0000010005057824 */ /* 0x004fc600078e021c */
[----:B------:R-:W2:Y:S01]  /*86ca0*/  LDL.LU R28, [R1+0xaeb4] ;  /* 0x00aeb400011c7983 */ /* 0x000ea20000300800 */
[----:B----4-:R-:W-:-:S03]  /*86cb0*/  IMAD R4, R4, 0x100, R29 ;  /* 0x0000010004047824 */ /* 0x010fc600078e021d */
[----:B------:R-:W2:Y:S01]  /*86cc0*/  LDL.LU R29, [R1+0xaeb0] ;  /* 0x00aeb000011d7983 */ /* 0x000ea20000300800 */
[----:B---3--:R-:W-:Y:S03]  /*86cd0*/  HMMA.16816.F32 R12, R12, R8, R24 ;  /* 0x000000080c0c723c */ /* 0x008fe60000001818 */
[----:B------:R-:W3:Y:S04]  /*86ce0*/  LDL.LU.64 R26, [R1+0xaea8] ;  /* 0x00aea800011a7983 */ /* 0x000ee80000300a00 */
[----:B------:R-:W4:Y:S01]  /*86cf0*/  LDL.LU.64 R24, [R1+0xaea0] ;  /* 0x00aea00001187983 */ /* 0x000f220000300a00 */
[----:B------:R-:W-:-:S03]  /*86d00*/  IMAD R0, R0, 0x100, R6 ;  /* 0x0000010000007824 */ /* 0x000fc600078e0206 */
[----:B------:R-:W-:Y:S04]  /*86d10*/  STL [R1+0xade4], R8 ;  /* 0x00ade40801007387 */ /* 0x000fe80000100800 */
[----:B------:R-:W-:Y:S04]  /*86d20*/  STL [R1+0xade0], R9 ;  /* 0x00ade00901007387 */ /* 0x000fe80000100800 */
[----:B------:R0:W-:Y:S04]  /*86d30*/  STL.64 [R1+0xc30], R12 ;  /* 0x000c300c01007387 */ /* 0x0001e80000100a00 */
[----:B------:R1:W-:Y:S01]  /*86d40*/  STL.64 [R1+0xc38], R14 ;  /* 0x000c380e01007387 */ /* 0x0003e20000100a00 */
[----:B0-----:R-:W-:-:S02]  /*86d50*/  F2FP.F16.E5M2.UNPACK_B R12, R7 ;  /* 0x00000007ff0c723e */ /* 0x001fc400020004ff */
[----:B------:R-:W-:Y:S02]  /*86d60*/  F2FP.F16.E5M2.UNPACK_B R13, R5 ;  /* 0x00000005ff0d723e */ /* 0x000fe400020004ff */
[----:B-1----:R-:W-:Y:S02]  /*86d70*/  F2FP.F16.E5M2.UNPACK_B R14, R4 ;  /* 0x00000004ff0e723e */ /* 0x002fe400020004ff */
[----:B------:R-:W-:-:S07]  /*86d80*/  F2FP.F16.E5M2.UNPACK_B R15, R0 ;  /* 0x00000000ff0f723e */ /* 0x000fce00020004ff */
[----:B----4-:R-:W-:Y:S01]  /*86d90*/  HMMA.16816.F32 R4, R12, R24, R16 ;  /* 0x000000180c04723c */ /* 0x010fe20000001810 */
[----:B------:R-:W-:Y:S02]  /*86da0*/  IMAD.MOV.U32 R8, RZ, RZ, R25 ;  /* 0x000000ffff087224 */ /* 0x000fe400078e0019 */
[----:B------:R-:W-:-:S15]  /*86db0*/  IMAD.MOV.U32 R9, RZ, RZ, R24 ;  /* 0x000000ffff097224 */ /* 0x000fde00078e0018 */
[----:B------:R-:W-:Y:S01]  /*86dc0*/  NOP ;  /* 0x0000000000007918 */ /* 0x000fe20000000000 */
[----:B------:R-:W-:Y:S04]  /*86dd0*/  STL.64 [R1+0xc50], R4 ;  /* 0x000c500401007387 */ /* 0x000fe80000100a00 */
[----:B------:R3:W-:Y:S02]  /*86de0*/  STL.64 [R1+0xc58], R6 ;  /* 0x000c580601007387 */ /* 0x0007e40000100a00 */
[C---:B---3--:R-:W-:Y:S02]  /*86df0*/  HMMA.16816.F32 R4, R12.reuse, R26, R20 ;  /* 0x0000001a0c04723c */ /* 0x048fe40000001814 */
[----:B------:R-:W-:Y:S04]  /*86e00*/  STL [R1+0xadf4], R8 ;  /* 0x00adf40801007387 */ /* 0x000fe80000100800 */
[----:B------:R-:W-:Y:S04]  /*86e10*/  STL [R1+0xadf0], R9 ;  /* 0x00adf00901007387 */ /* 0x000fe80000100800 */
[----:B------:R-:W-:Y:S04]  /*86e20*/  STL.64 [R1+0xae98], R10 ;  /* 0x00ae980a01007387 */ /* 0x000fe80000100a00 */
[----:B------:R-:W3:Y:S05]  /*86e30*/  LDL.LU R16, [R1+0xfc0] ;  /* 0x000fc00001107983 */ /* 0x000eea0000300800 */
[----:B------:R-:W-:Y:S04]  /*86e40*/  STL.64 [R1+0xc60], R4 ;  /* 0x000c600401007387 */ /* 0x000fe80000100a00 */
[----:B------:R-:W-:Y:S04]  /*86e50*/  STL.64 [R1+0xc68], R6 ;  /* 0x000c680601007387 */ /* 0x000fe80000100a00 */
[----:B------:R-:W3:Y:S04]  /*86e60*/  LDL.LU R17, [R1+0xfc4] ;  /* 0x000fc40001117983 */ /* 0x000ee80000300800 */
[----:B------:R-:W4:Y:S04]  /*86e70*/  LDL.LU R18, [R1+0xfc8] ;  /* 0x000fc80001127983 */ /* 0x000f280000300800 */
        /* <DEDUP_REMOVED lines=9> */
[----:B--2---:R0:W-:Y:S04]  /*86f10*/  STL.64 [R1+0xae80], R26 ;  /* 0x00ae801a01007387 */ /* 0x0041e80000100a00 */
[----:B0-----:R-:W2:Y:S04]  /*86f20*/  LDL R26, [R1] ;  /* 0x00000000011a7983 */ /* 0x001ea80000100800 */
[----:B------:R-:W2:Y:S04]  /*86f30*/  LDL R27, [R1+0x4] ;  /* 0x00000400011b7983 */ /* 0x000ea80000100800 */
[----:B------:R-:W2:Y:S04]  /*86f40*/  LDL.LU R8, [R1+0xf10] ;  /* 0x000f100001087983 */ /* 0x000ea80000300800 */
[----:B------:R-:W2:Y:S04]  /*86f50*/  LDL.LU R9, [R1+0xf14] ;  /* 0x000f140001097983 */ /* 0x000ea80000300800 */
[----:B------:R-:W2:Y:S04]  /*86f60*/  LDL.LU R10, [R1+0xf18] ;  /* 0x000f1800010a7983 */ /* 0x000ea80000300800 */
[----:B------:R-:W2:Y:S04]  /*86f70*/  LDL.LU R11, [R1+0xf1c] ;  /* 0x000f1c00010b7983 */ /* 0x000ea80000300800 */
[----:B------:R0:W-:Y:S04]  /*86f80*/  STL.64 [R1+0xae78], R24 ;  /* 0x00ae781801007387 */ /* 0x0001e80000100a00 */
[----:B0-----:R-:W2:Y:S04]  /*86f90*/  LDL.LU.64 R24, [R1+0x8] ;  /* 0x0000080001187983 */ /* 0x001ea80000300a00 */
        /* <DEDUP_REMOVED lines=13> */
[----:B---3--:R0:W-:Y:S04]  /*87070*/  STL.64 [R1+0xae38], R16 ;  /* 0x00ae381001007387 */ /* 0x0081e80000100a00 */
[----:B0-----:R-:W3:Y:S04]  /*87080*/  LDL.LU R16, [R1+0xf60] ;  /* 0x000f600001107983 */ /* 0x001ee80000300800 */
[----:B------:R-:W3:Y:S04]  /*87090*/  LDL.LU R17, [R1+0xf64] ;  /* 0x000f640001117983 */ /* 0x000ee80000300800 */
[----:B------:R-:W3:Y:S04]  /*870a0*/  LDL.LU R18, [R1+0xf68] ;  /* 0x000f680001127983 */ /* 0x000ee80000300800 */
[----:B------:R-:W3:Y:S04]  /*870b0*/  LDL.LU R19, [R1+0xf6c] ;  /* 0x000f6c0001137983 */ /* 0x000ee80000300800 */
[----:B------:R-:W4:Y:S04]  /*870c0*/  LDL.LU R4, [R1+0x10b0] ;  /* 0x0010b00001047983 */ /* 0x000f280000300800 */
[----:B------:R-:W4:Y:S04]  /*870d0*/  LDL.LU R5, [R1+0x10b4] ;  /* 0x0010b40001057983 */ /* 0x000f280000300800 */
[----:B------:R-:W2:Y:S04]  /*870e0*/  LDL.LU R6, [R1+0x10b8] ;  /* 0x0010b80001067983 */ /* 0x000ea80000300800 */
[----:B------:R-:W2:Y:S01]  /*870f0*/  LDL.LU R7, [R1+0x10bc] ;  /* 0x0010bc0001077983 */ /* 0x000ea20000300800 */
[----:B------:R-:W-:Y:S03]  /*87100*/  HMMA.16816.F32 R8, R12, R24, R8 ;  /* 0x000000180c08723c */ /* 0x000fe60000001808 */
        /* <DEDUP_REMOVED lines=12> */
[----:B------:R0:W-:Y:S02]  /*871d0*/  STL.64 [R1+0xc70], R8 ;  /* 0x000c700801007387 */ /* 0x0001e40000100a00 */
[----:B0-----:R-:W-:-:S02]  /*871e0*/  IMAD.MOV.U32 R8, RZ, RZ, R24 ;  /* 0x000000ffff087224 */ /* 0x001fc400078e0018 */
[----:B------:R-:W-:Y:S02]  /*871f0*/  IMAD.MOV.U32 R9, RZ, RZ, R25 ;  /* 0x000000ffff097224 */ /* 0x000fe400078e0019 */
[C---:B------:R-:W-:Y:S01]  /*87200*/  HMMA.16816.F32 R24, R12.reuse, R26, R20 ;  /* 0x0000001a0c18723c */ /* 0x040fe20000001814 */
[----:B------:R0:W-:Y:S04]  /*87210*/  STL.64 [R1+0xc78], R10 ;  /* 0x000c780a01007387 */ /* 0x0001e80000100a00 */
[----:B0-----:R-:W4:Y:S04]  /*87220*/  LDL.LU.64 R10, [R1+0xae98] ;  /* 0x00ae9800010a7983 */ /* 0x001f280000300a00 */
[----:B------:R-:W2:Y:S04]  /*87230*/  LDL.LU.64 R22, [R1+0xae90] ;  /* 0x00ae900001167983 */ /* 0x000ea80000300a00 */
[----:B------:R-:W2:Y:S06]  /*87240*/  LDL.LU.64 R20, [R1+0xae88] ;  /* 0x00ae880001147983 */ /* 0x000eac0000300a00 */
        /* <DEDUP_REMOVED lines=59> */
[----:B------:R-:W4:Y:S04]  /*87600*/  LDL.LU.64 R4, [R1+0xae08] ;  /* 0x00ae080001047983 */ /* 0x000f280000300a00 */
        /* <DEDUP_REMOVED lines=10> */
[----:B0-----:R-:W3:Y:S04]  /*876b0*/  LDL.LU.64 R6, [R1+0xae00] ;  /* 0x00ae000001067983 */ /* 0x001ee80000300a00 */
[----:B------:R-:W4:Y:S01]  /*876c0*/  LDL.LU.64 R4, [R1+0xadf8] ;  /* 0x00adf80001047983 */ /* 0x000f220000300a00 */
[----:B--2---:R-:W-:Y:S03]  /*876d0*/  HMMA.16816.F32 R16, R12, R2, R16 ;  /* 0x000000020c10723c */ /* 0x004fe60000001810 */
[----:B------:R-:W-:-:S15]  /*876e0*/  STL [R1+0xadec], R11 ;  /* 0x00adec0b01007387 */ /* 0x000fde0000100800 */
[----:B------:R-:W-:Y:S01]  /*876f0*/  NOP ;  /* 0x0000000000007918 */ /* 0x000fe20000000000 */
[----:B------:R-:W-:Y:S04]  /*87700*/  STL.64 [R1+0xe30], R16 ;  /* 0x000e301001007387 */ /* 0x000fe80000100a00 */
[----:B------:R4:W-:Y:S02]  /*87710*/  STL.64 [R1+0xe38], R18 ;  /* 0x000e381201007387 */ /* 0x0009e40000100a00 */
[C---:B----4-:R-:W-:Y:S08]  /*87720*/  HMMA.16816.F32 R16, R12.reuse, R4, R20 ;  /* 0x000000040c10723c */ /* 0x050ff00000001814 */
[----:B---3--:R-:W-:Y:S11]  /*87730*/  HMMA.16816.F32 R20, R12, R6, R24 ;  /* 0x000000060c14723c */ /* 0x008ff60000001818 */
[----:B------:R-:W-:Y:S01]  /*87740*/  IMAD.MOV.U32 R0, RZ, RZ, R19 ;  /* 0x000000ffff007224 */ /* 0x000fe200078e0013 */
[----:B------:R0:W-:Y:S04]  /*87750*/  STL.64 [R1+0xe40], R16 ;  /* 0x000e401001007387 */ /* 0x0001e80000100a00 */
[----:B------:R1:W-:Y:S04]  /*87760*/  STL [R1+0xe48], R18 ;  /* 0x000e481201007387 */ /* 0x0003e80000100800 */
[----:B------:R-:W-:Y:S04]  /*87770*/  STL [R1+0x9f78], R0 ;  /* 0x009f780001007387 */ /* 0x000fe80000100800 */
[----:B0-----:R-:W2:Y:S04]  /*87780*/  LDL.LU R16, [R1+0x1170] ;  /* 0x0011700001107983 */ /* 0x001ea80000300800 */
[----:B------:R0:W-:Y:S04]  /*87790*/  STL.64 [R1+0xe70], R20 ;  /* 0x000e701401007387 */ /* 0x0001e80000100a00 */
[----:B------:R3:W-:Y:S04]  /*877a0*/  STL.64 [R1+0xe78], R22 ;  /* 0x000e781601007387 */ /* 0x0007e80000100a00 */
[----:B------:R-:W2:Y:S04]  /*877b0*/  LDL.LU R17, [R1+0x1174] ;  /* 0x0011740001117983 */ /* 0x000ea80000300800 */
[----:B-1----:R-:W4:Y:S04]  /*877c0*/  LDL.LU R18, [R1+0x1178] ;  /* 0x0011780001127983 */ /* 0x002f280000300800 */
[----:B------:R-:W4:Y:S04]  /*877d0*/  LDL.LU R19, [R1+0x117c] ;  /* 0x00117c0001137983 */ /* 0x000f280000300800 */
        /* <DEDUP_REMOVED lines=8> */
[----:B--2---:R0:W-:Y:S04]  /*87860*/  STL.64 [R1+0xad68], R26 ;  /* 0x00ad681a01007387 */ /* 0x0041e80000100a00 */
[----:B0-----:R-:W2:Y:S04]  /*87870*/  LDL.LU R26, [R1] ;  /* 0x00000000011a7983 */ /* 0x001ea80000300800 */
[----:B------:R-:W2:Y:S04]  /*87880*/  LDL.LU R27, [R1+0x4] ;  /* 0x00000400011b7983 */ /* 0x000ea80000300800 */
[----:B------:R-:W-:Y:S04]  /*87890*/  STL.64 [R1+0xad60], R24 ;  /* 0x00ad601801007387 */ /* 0x000fe80000100a00 */
[----:B--2---:R-:W-:Y:S04]  /*878a0*/  STL.64 [R1+0xad80], R26 ;  /* 0x00ad801a01007387 */ /* 0x004fe80000100a00 */
[----:B---3--:R-:W-:Y:S04]  /*878b0*/  STL.64 [R1+0xad48], R22 ;  /* 0x00ad481601007387 */ /* 0x008fe80000100a00 */
[----:B------:R0:W-:Y:S04]  /*878c0*/  STL.64 [R1+0xad40], R20 ;  /* 0x00ad401401007387 */ /* 0x0001e80000100a00 */
[----:B0-----:R-:W2:Y:S04]  /*878d0*/  LDL.LU R20, [R1+0x11a0] ;  /* 0x0011a00001147983 */ /* 0x001ea80000300800 */
[----:B------:R-:W2:Y:S04]  /*878e0*/  LDL.LU R21, [R1+0x11a4] ;  /* 0x0011a40001157983 */ /* 0x000ea80000300800 */
[----:B------:R-:W3:Y:S04]  /*878f0*/  LDL.LU R22, [R1+0x11a8] ;  /* 0x0011a80001167983 */ /* 0x000ee80000300800 */
[----:B------:R-:W3:Y:S01]  /*87900*/  LDL.LU R23, [R1+0x11ac] ;  /* 0x0011ac0001177983 */ /* 0x000ee20000300800 */
[----:B------:R-:W-:-:S02]  /*87910*/  IMAD.MOV.U32 R24, RZ, RZ, R8 ;  /* 0x000000ffff187224 */ /* 0x000fc400078e0008 */
[----:B------:R-:W-:Y:S01]  /*87920*/  IMAD.MOV.U32 R25, RZ, RZ, R9 ;  /* 0x000000ffff197224 */ /* 0x000fe200078e0009 */
[----:B------:R-:W2:Y:S04]  /*87930*/  LDL.LU R8, [R1+0xadf4] ;  /* 0x00adf40001087983 */ /* 0x000ea80000300800 */
[----:B------:R-:W4:Y:S04]  /*87940*/  LDL.LU R9, [R1+0xadf0] ;  /* 0x00adf00001097983 */ /* 0x000f280000300800 */
[----:B------:R-:W-:Y:S04]  /*87950*/  STL.64 [R1+0xad98], R24 ;  /* 0x00ad981801007387 */ /* 0x000fe80000100a00 */
[----:B---3--:R-:W-:Y:S04]  /*87960*/  STL.64 [R1+0xad78], R22 ;  /* 0x00ad781601007387 */ /* 0x008fe80000100a00 */
[----:B--2---:R0:W-:Y:S04]  /*87970*/  STL.64 [R1+0xad70], R20 ;  /* 0x00ad701401007387 */ /* 0x0041e80000100a00 */
[----:B0-----:R-:W2:Y:S04]  /*87980*/  LDL.LU R20, [R1+0x11c0] ;  /* 0x0011c00001147983 */ /* 0x001ea80000300800 */
[----:B------:R-:W2:Y:S04]  /*87990*/  LDL.LU R21, [R1+0x11c4] ;  /* 0x0011c40001157983 */ /* 0x000ea80000300800 */
[----:B------:R-:W3:Y:S04]  /*879a0*/  LDL.LU R22, [R1+0x11c8] ;  /* 0x0011c80001167983 */ /* 0x000ee80000300800 */
[----:B------:R-:W3:Y:S04]  /*879b0*/  LDL.LU R23, [R1+0x11cc] ;  /* 0x0011cc0001177983 */ /* 0x000ee80000300800 */
[----:B------:R-:W2:Y:S04]  /*879c0*/  LDL.LU R26, [R1+0x10] ;  /* 0x00001000011a7983 */ /* 0x000ea80000300800 */
[----:B------:R-:W2:Y:S04]  /*879d0*/  LDL.LU R27, [R1+0x14] ;  /* 0x00001400011b7983 */ /* 0x000ea80000300800 */
[----:B--2---:R-:W-:Y:S04]  /*879e0*/  STL.64 [R1+0xadb0], R26 ;  /* 0x00adb01a01007387 */ /* 0x004fe80000100a00 */
[----:B---3--:R-:W-:Y:S04]  /*879f0*/  STL.64 [R1+0xad90], R22 ;  /* 0x00ad901601007387 */ /* 0x008fe80000100a00 */
[----:B------:R0:W-:Y:S04]  /*87a00*/  STL.64 [R1+0xad88], R20 ;  /* 0x00ad881401007387 */ /* 0x0001e80000100a00 */
[----:B0-----:R-:W2:Y:S04]  /*87a10*/  LDL.LU R20, [R1+0x11d0] ;  /* 0x0011d00001147983 */ /* 0x001ea80000300800 */
[----:B------:R-:W2:Y:S04]  /*87a20*/  LDL.LU R21, [R1+0x11d4] ;  /* 0x0011d40001157983 */ /* 0x000ea80000300800 */
[----:B------:R-:W3:Y:S04]  /*87a30*/  LDL.LU R22, [R1+0x11d8] ;  /* 0x0011d80001167983 */ /* 0x000ee80000300800 */
[----:B------:R-:W3:Y:S01]  /*87a40*/  LDL.LU R23, [R1+0x11dc] ;  /* 0x0011dc0001177983 */ /* 0x000ee20000300800 */
[----:B------:R-:W-:-:S03]  /*87a50*/  IMAD.MOV.U32 R25, RZ, RZ, R8 ;  /* 0x000000ffff197224 */ /* 0x000fc600078e0008 */
[----:B------:R-:W2:Y:S04]  /*87a60*/  LDL.LU R11, [R1+0x1ce8] ;  /* 0x001ce800010b7983 */ /* 0x000ea80000300800 */
[----:B------:R-:W2:Y:S01]  /*87a70*/  LDL.LU R29, [R1+0x1ce4] ;  /* 0x001ce400011d7983 */ /* 0x000ea20000300800 */
[----:B----4-:R-:W-:-:S03]  /*87a80*/  IMAD.MOV.U32 R24, RZ, RZ, R9 ;  /* 0x000000ffff187224 */ /* 0x010fc600078e0009 */
[----:B------:R-:W4:Y:S04]  /*87a90*/  LDL.LU R28, [R1+0x1cf0] ;  /* 0x001cf000011c7983 */ /* 0x000f280000300800 */
[----:B------:R-:W4:Y:S04]  /*87aa0*/  LDL.LU R27, [R1+0x1cec] ;  /* 0x001cec00011b7983 */ /* 0x000f280000300800 */
        /* <DEDUP_REMOVED lines=17> */
[----:B----4-:R-:W-:Y:S02]  /*87bc0*/  IMAD R27, R27, 0x100, R28 ;  /* 0x000001001b1b7824 */ /* 0x010fe400078e021c */
[----:B------:R-:W-:Y:S02]  /*87bd0*/  IMAD R26, R26, 0x100, R8 ;  /* 0x000001001a1a7824 */ /* 0x000fe400078e0208 */
[----:B------:R-:W-:Y:S01]  /*87be0*/  IMAD R0, R0, 0x100, R9 ;  /* 0x0000010000007824 */ /* 0x000fe200078e0209 */
[----:B---3--:R-:W-:Y:S04]  /*87bf0*/  STL.64 [R1+0xadd8], R22 ;  /* 0x00add81601007387 */ /* 0x008fe80000100a00 */
[----:B--2---:R0:W-:Y:S04]  /*87c00*/  STL.64 [R1+0xadd0], R20 ;  /* 0x00add01401007387 */ /* 0x0041e80000100a00 */
        /* <DEDUP_REMOVED lines=16> */
[----:B------:R-:W2:Y:S04]  /*87d10*/  LDL.LU R11, [R1+0xadec] ;  /* 0x00adec00010b7983 */ /* 0x000ea80000300800 */
[----:B------:R-:W2:Y:S04]  /*87d20*/  LDL.LU R28, [R1+0xade8] ;  /* 0x00ade800011c7983 */ /* 0x000ea80000300800 */
[----:B------:R-:W2:Y:S04]  /*87d30*/  LDL.LU R8, [R1+0xade4] ;  /* 0x00ade40001087983 */ /* 0x000ea80000300800 */
[----:B------:R-:W2:Y:S02]  /*87d40*/  LDL.LU R9, [R1+0xade0] ;  /* 0x00ade00001097983 */ /* 0x000ea40000300800 */
[----:B--2---:R-:W-:Y:S02]  /*87d50*/  HMMA.16816.F32 R12, R12, R8, R20 ;  /* 0x000000080c0c723c */ /* 0x004fe40000001814 */
[----:B------:R-:W2:Y:S04]  /*87d60*/  LDL.LU.64 R22, [R1+0xadd8] ;  /* 0x00add80001167983 */ /* 0x000ea80000300a00 */
[----:B------:R-:W2:Y:S04]  /*87d70*/  LDL.LU.64 R20, [R1+0xadd0] ;  /* 0x00add00001147983 */ /* 0x000ea80000300a00 */
[----:B------:R-:W-:Y:S04]  /*87d80*/  STL [R1+0xacdc], R8 ;  /* 0x00acdc0801007387 */ /* 0x000fe80000100800 */
[----:B------:R-:W-:Y:S05]  /*87d90*/  STL [R1+0xacd8], R9 ;  /* 0x00acd80901007387 */ /* 0x000fea0000100800 */
[----:B------:R0:W-:Y:S04]  /*87da0*/  STL.64 [R1+0xe60], R12 ;  /* 0x000e600c01007387 */ /* 0x0001e80000100a00 */
[----:B------:R1:W-:Y:S01]  /*87db0*/  STL.64 [R1+0xe68], R14 ;  /* 0x000e680e01007387 */ /* 0x0003e20000100a00 */
[----:B0-----:R-:W-:-:S02]  /*87dc0*/  F2FP.F16.E5M2.UNPACK_B R12, R29 ;  /* 0x0000001dff0c723e */ /* 0x001fc400020004ff */
[----:B------:R-:W-:Y:S01]  /*87dd0*/  F2FP.F16.E5M2.UNPACK_B R13, R27 ;  /* 0x0000001bff0d723e */ /* 0x000fe200020004ff */
[----:B------:R-:W3:Y:S01]  /*87de0*/  LDL.LU R29, [R1+0xadc8] ;  /* 0x00adc800011d7983 */ /* 0x000ee20000300800 */
[----:B-1----:R-:W-:Y:S02]  /*87df0*/  F2FP.F16.E5M2.UNPACK_B R14, R26 ;  /* 0x0000001aff0e723e */ /* 0x002fe400020004ff */
[----:B------:R-:W-:-:S07]  /*87e00*/  F2FP.F16.E5M2.UNPACK_B R15, R0 ;  /* 0x00000000ff0f723e */ /* 0x000fce00020004ff */
[----:B--2---:R-:W-:Y:S01]  /*87e10*/  HMMA.16816.F32 R24, R12, R24, R20 ;  /* 0x000000180c18723c */ /* 0x004fe20000001814 */
[----:B------:R-:W2:Y:S04]  /*87e20*/  LDL.LU.64 R22, [R1+0xadc0] ;  /* 0x00adc00001167983 */ /* 0x000ea80000300a00 */
[----:B------:R-:W2:-:S14]  /*87e30*/  LDL.LU.64 R20, [R1+0xadb8] ;  /* 0x00adb80001147983 */ /* 0x000e9c0000300a00 */
[----:B------:R-:W-:Y:S04]  /*87e40*/  STL.64 [R1+0xf60], R24 ;  /* 0x000f601801007387 */ /* 0x000fe80000100a00 */
[----:B------:R0:W-:Y:S04]  /*87e50*/  STL.64 [R1+0xf68], R26 ;  /* 0x000f681a01007387 */ /* 0x0001e80000100a00 */
[----:B0-----:R-:W2:Y:S02]  /*87e60*/  LDL.LU.64 R26, [R1+0xadb0] ;  /* 0x00adb000011a7983 */ /* 0x001ea40000300a00 */
[----:B--2---:R-:W-:Y:S02]  /*87e70*/  HMMA.16816.F32 R24, R12, R26, R20 ;  /* 0x0000001a0c18723c */ /* 0x004fe40000001814 */
[----:B------:R-:W2:Y:S04]  /*87e80*/  LDL.LU.64 R22, [R1+0xada8] ;  /* 0x00ada80001167983 */ /* 0x000ea80000300a00 */
[----:B------:R-:W2:-:S13]  /*87e90*/  LDL.LU.64 R20, [R1+0xada0] ;  /* 0x00ada00001147983 */ /* 0x000e9a0000300a00 */
[----:B------:R0:W-:Y:S04]  /*87ea0*/  STL.64 [R1+0xf50], R24 ;  /* 0x000f501801007387 */ /* 0x0001e80000100a00 */
[----:B------:R2:W-:Y:S04]  /*87eb0*/  STL [R1+0xf58], R26 ;  /* 0x000f581a01007387 */ /* 0x0005e80000100800 */
[----:B0-----:R-:W2:Y:S01]  /*87ec0*/  LDL.LU.64 R24, [R1+0xad98] ;  /* 0x00ad980001187983 */ /* 0x001ea20000300a00 */
[----:B------:R-:W-:-:S05]  /*87ed0*/  IMAD.MOV.U32 R0, RZ, RZ, R27 ;  /* 0x000000ffff007224 */ /* 0x000fca00078e001b */
[----:B------:R-:W-:Y:S01]  /*87ee0*/  STL [R1+0x9f80], R0 ;  /* 0x009f800001007387 */ /* 0x000fe20000100800 */
        /* <DEDUP_REMOVED lines=30> */
[----:B0-----:R-:W3:Y:S04]  /*880d0*/  LDL.LU R24, [R1+0x1160] ;  /* 0x0011600001187983 */ /* 0x001ee80000300800 */
[----:B------:R-:W3:Y:S04]  /*880e0*/  LDL.LU R25, [R1+0x1164] ;  /* 0x0011640001197983 */ /* 0x000ee80000300800 */
[----:B-1----:R-:W3:Y:S04]  /*880f0*/  LDL.LU R26, [R1+0x1168] ;  /* 0x00116800011a7983 */ /* 0x002ee80000300800 */
[----:B------:R-:W3:Y:S01]  /*88100*/  LDL.LU R27, [R1+0x116c] ;  /* 0x00116c00011b7983 */ /* 0x000ee20000300800 */
        /* <DEDUP_REMOVED lines=8> */
[----:B------:R-:W4:-:S13]  /*88190*/  LDL.LU.64 R16, [R1+0xad10] ;  /* 0x00ad100001107983 */ /* 0x000f1a0000300a00 */
[----:B------:R0:W-:Y:S04]  /*881a0*/  STL.64 [R1+0xee0], R20 ;  /* 0x000ee01401007387 */ /* 0x0001e80000100a00 */
[----:B------:R1:W-:Y:S04]  /*881b0*/  STL.64 [R1+0xee8], R22 ;  /* 0x000ee81601007387 */ /* 0x0003e80000100a00 */
[----:B0-----:R-:W3:Y:S01]  /*881c0*/  LDL.LU R20, [R1+0x1120] ;  /* 0x0011200001147983 */ /* 0x001ee20000300800 */
[C---:B--2---:R-:W-:Y:S08]  /*881d0*/  HMMA.16816.F32 R24, R12.reuse, R18, R24 ;  /* 0x000000120c18723c */ /* 0x044ff00000001818 */
[C---:B----4-:R-:W-:Y:S11]  /*881e0*/  HMMA.16816.F32 R4, R12.reuse, R16, R4 ;  /* 0x000000100c04723c */ /* 0x050ff60000001804 */
[----:B------:R-:W-:Y:S04]  /*881f0*/  STL.64 [R1+0xed0], R24 ;  /* 0x000ed01801007387 */ /* 0x000fe80000100a00 */
[----:B------:R-:W-:Y:S04]  /*88200*/  STL.64 [R1+0xed8], R26 ;  /* 0x000ed81a01007387 */ /* 0x000fe80000100a00 */
[----:B------:R-:W-:Y:S04]  /*88210*/  STL.64 [R1+0xec0], R4 ;  /* 0x000ec00401007387 */ /* 0x000fe80000100a00 */
[----:B------:R-:W-:Y:S04]  /*88220*/  STL.64 [R1+0xec8], R6 ;  /* 0x000ec80601007387 */ /* 0x000fe80000100a00 */
[----:B------:R-:W3:Y:S04]  /*88230*/  LDL.LU R21, [R1+0x1124] ;  /* 0x0011240001157983 */ /* 0x000ee80000300800 */
[----:B-1----:R-:W2:Y:S04]  /*88240*/  LDL.LU R22, [R1+0x1128] ;  /* 0x0011280001167983 */ /* 0x002ea80000300800 */
[----:B------:R-:W2:Y:S04]  /*88250*/  LDL.LU R23, [R1+0x112c] ;  /* 0x00112c0001177983 */ /* 0x000ea80000300800 */
        /* <DEDUP_REMOVED lines=10> */
[----:B------:R-:W4:Y:S04]  /*88300*/  LDL.LU R8, [R1+0x1d08] ;  /* 0x001d080001087983 */ /* 0x000f280000300800 */
[----:B------:R-:W2:Y:S04]  /*88310*/  LDL.LU R9, [R1+0x1d10] ;  /* 0x001d100001097983 */ /* 0x000ea80000300800 */
[----:B------:R-:W2:Y:S04]  /*88320*/  LDL R18, [R1+0x141c] ;  /* 0x00141c0001127983 */ /* 0x000ea80000100800 */
[----:B------:R-:W2:Y:S04]  /*88330*/  LDL R19, [R1+0x1428] ;  /* 0x0014280001137983 */ /* 0x000ea80000100800 */
[----:B------:R-:W3:Y:S04]  /*88340*/  LDL R16, [R1+0x140c] ;  /* 0x00140c0001107983 */ /* 0x000ee80000100800 */
[----:B------:R-:W3:Y:S04]  /*88350*/  LDL R17, [R1+0x1418] ;  /* 0x0014180001117983 */ /* 0x000ee80000100800 */
[----:B--2---:R-:W-:Y:S04]  /*88360*/  STL.64 [R1+0xacc0], R18 ;  /* 0x00acc01201007387 */ /* 0x004fe80000100a00 */
[----:B---3--:R0:W-:Y:S04]  /*88370*/  STL.64 [R1+0xacb8], R16 ;  /* 0x00acb81001007387 */ /* 0x0081e80000100a00 */
[----:B0-----:R-:W2:Y:S04]  /*88380*/  LDL.LU R16, [R1+0x1200] ;  /* 0x0012000001107983 */ /* 0x001ea80000300800 */
[----:B------:R-:W2:Y:S04]  /*88390*/  LDL.LU R17, [R1+0x1204] ;  /* 0x0012040001117983 */ /* 0x000ea80000300800 */
[----:B------:R-:W3:Y:S04]  /*883a0*/  LDL.LU R18, [R1+0x1208] ;  /* 0x0012080001127983 */ /* 0x000ee80000300800 */
[----:B------:R-:W3:Y:S01]  /*883b0*/  LDL.LU R19, [R1+0x120c] ;  /* 0x00120c0001137983 */ /* 0x000ee20000300800 */
[C---:B------:R-:W-:Y:S03]  /*883c0*/  HMMA.16816.F32 R20, R12.reuse, R10, R20 ;  /* 0x0000000a0c14723c */ /* 0x040fe60000001814 */
[----:B---3--:R-:W-:Y:S04]  /*883d0*/  STL.64 [R1+0xacd0], R18 ;  /* 0x00acd01201007387 */ /* 0x008fe80000100a00 */
[----:B--2---:R0:W-:Y:S04]  /*883e0*/  STL.64 [R1+0xacc8], R16 ;  /* 0x00acc81001007387 */ /* 0x0041e80000100a00 */
        /* <DEDUP_REMOVED lines=17> */
[----:B0-----:R-:W2:Y:S04]  /*88500*/  LDL.LU.64 R22, [R1+0xad08] ;  /* 0x00ad080001167983 */ /* 0x001ea80000300a00 */
[----:B------:R-:W2:Y:S04]  /*88510*/  LDL.LU.64 R20, [R1+0xad00] ;  /* 0x00ad000001147983 */ /* 0x000ea80000300a00 */
[----:B------:R-:W2:Y:S04]  /*88520*/  LDL.LU R10, [R1+0x1d20] ;  /* 0x001d2000010a7983 */ /* 0x000ea80000300800 */
[----:B------:R-:W2:Y:S04]  /*88530*/  LDL.LU R11, [R1+0x1d1c] ;  /* 0x001d1c00010b7983 */ /* 0x000ea80000300800 */
[----:B------:R-:W-:Y:S04]  /*88540*/  STL.64 [R1+0xea0], R4 ;  /* 0x000ea00401007387 */ /* 0x000fe80000100a00 */
[----:B------:R0:W-:Y:S04]  /*88550*/  STL.64 [R1+0xea8], R6 ;  /* 0x000ea80601007387 */ /* 0x0001e80000100a00 */
[----:B0-----:R-:W2:Y:S04]  /*88560*/  LDL.LU.64 R6, [R1+0xacf8] ;  /* 0x00acf80001067983 */ /* 0x001ea80000300a00 */
[----:B------:R-:W2:Y:S04]  /*88570*/  LDL.LU.64 R4, [R1+0xacf0] ;  /* 0x00acf00001047983 */ /* 0x000ea80000300a00 */
[----:B------:R-:W4:Y:S04]  /*88580*/  LDL.LU R2, [R1+0x1d04] ;  /* 0x001d040001027983 */ /* 0x000f280000300800 */
[----:B------:R-:W3:Y:S01]  /*88590*/  LDL.LU R3, [R1+0x1d0c] ;  /* 0x001d0c0001037983 */ /* 0x000ee20000300800 */
[C---:B--2---:R-:W-:Y:S03]  /*885a0*/  HMMA.16816.F32 R20, R12.reuse, R4, R20 ;  /* 0x000000040c14723c */ /* 0x044fe60000001814 */
[----:B------:R-:W2:Y:S04]  /*885b0*/  LDL.LU R4, [R1+0x1d18] ;  /* 0x001d180001047983 */ /* 0x000ea80000300800 */
[----:B------:R-:W2:Y:S01]  /*885c0*/  LDL.LU R5, [R1+0x1d14] ;  /* 0x001d140001057983 */ /* 0x000ea20000300800 */
[----:B------:R-:W-:Y:S11]  /*885d0*/  HMMA.16816.F32 R16, R12, R6, R16 ;  /* 0x000000060c10723c */ /* 0x000ff60000001810 */
[----:B------:R0:W-:Y:S04]  /*885e0*/  STL.64 [R1+0xe90], R20 ;  /* 0x000e901401007387 */ /* 0x0001e80000100a00 */
[----:B------:R1:W-:Y:S04]  /*885f0*/  STL.64 [R1+0xe98], R22 ;  /* 0x000e981601007387 */ /* 0x0003e80000100a00 */
[----:B------:R-:W2:Y:S04]  /*88600*/  LDL R28, [R1+0x142c] ;  /* 0x00142c00011c7983 */ /* 0x000ea80000100800 */
[----:B------:R-:W2:Y:S04]  /*88610*/  LDL R29, [R1+0x1438] ;  /* 0x00143800011d7983 */ /* 0x000ea80000100800 */
[----:B0-----:R-:W2:Y:S04]  /*88620*/  LDL.LU R20, [R1+0x1260] ;  /* 0x0012600001147983 */ /* 0x001ea80000300800 */
[----:B------:R-:W2:Y:S04]  /*88630*/  LDL.LU R21, [R1+0x1264] ;  /* 0x0012640001157983 */ /* 0x000ea80000300800 */
[----:B-1----:R-:W2:Y:S04]  /*88640*/  LDL.LU R22, [R1+0x1268] ;  /* 0x0012680001167983 */ /* 0x002ea80000300800 */
[----:B------:R-:W2:Y:S04]  /*88650*/  LDL.LU R23, [R1+0x126c] ;  /* 0x00126c0001177983 */ /* 0x000ea80000300800 */
[----:B------:R-:W2:Y:S04]  /*88660*/  LDL R0, [R1+0x143c] ;  /* 0x00143c0001007983 */ /* 0x000ea80000100800 */
[----:B------:R-:W-:Y:S01]  /*88670*/  STL.64 [R1+0xe80], R16 ;  /* 0x000e801001007387 */ /* 0x000fe20000100a00 */
[----:B----4-:R-:W-:-:S03]  /*88680*/  IMAD R2, R2, 0x100, R8 ;  /* 0x0000010002027824 */ /* 0x010fc600078e0208 */
[----:B------:R0:W-:Y:S01]  /*88690*/  STL.64 [R1+0xe88], R18 ;  /* 0x000e881201007387 */ /* 0x0001e20000100a00 */
[----:B---3--:R-:W-:-:S03]  /*886a0*/  IMAD R3, R3, 0x100, R9 ;  /* 0x0000010003037824 */ /* 0x008fc600078e0209 */
[----:B0-----:R-:W3:Y:S04]  /*886b0*/  LDL.LU.64 R18, [R1+0xace8] ;  /* 0x00ace80001127983 */ /* 0x001ee80000300a00 */
[----:B------:R-:W3:Y:S04]  /*886c0*/  LDL.LU.64 R16, [R1+0xace0] ;  /* 0x00ace00001107983 */ /* 0x000ee80000300a00 */
[----:B------:R-:W4:Y:S04]  /*886d0*/  LDL R6, [R1+0x13f8] ;  /* 0x0013f80001067983 */ /* 0x000f280000100800 */
[----:B------:R-:W2:Y:S04]  /*886e0*/  LDL R7, [R1+0x13fc] ;  /* 0x0013fc0001077983 */ /* 0x000ea80000100800 */
[----:B------:R-:W3:Y:S04]  /*886f0*/  LDL.LU R8, [R1+0xacdc] ;  /* 0x00acdc0001087983 */ /* 0x000ee80000300800 */
[----:B------:R-:W3:Y:S02]  /*88700*/  LDL.LU R9, [R1+0xacd8] ;  /* 0x00acd80001097983 */ /* 0x000ee40000300800 */
[----:B---3--:R-:W-:Y:S02]  /*88710*/  HMMA.16816.F32 R12, R12, R8, R16 ;  /* 0x000000080c0c723c */ /* 0x008fe40000001810 */
[----:B------:R-:W3:Y:S04]  /*88720*/  LDL.LU.64 R18, [R1+0xacd0] ;  /* 0x00acd00001127983 */ /* 0x000ee80000300a00 */
[----:B------:R-:W3:Y:S01]  /*88730*/  LDL.LU.64 R16, [R1+0xacc8] ;  /* 0x00acc80001107983 */ /* 0x000ee20000300a00 */
[----:B--2---:R-:W-:-:S02]  /*88740*/  IMAD R4, R5, 0x100, R4 ;  /* 0x0000010005047824 */ /* 0x004fc400078e0204 */
[----:B------:R-:W-:Y:S01]  /*88750*/  IMAD R5, R11, 0x100, R10 ;  /* 0x000001000b057824 */ /* 0x000fe200078e020a */
[----:B------:R-:W2:Y:S01]  /*88760*/  LDL.LU R8, [R1+0x1230] ;  /* 0x0012300001087983 */ /* 0x000ea20000300800 */
[----:B----4-:R-:W-:Y:S02]  /*88770*/  F2FP.F16.E5M2.UNPACK_B R6, R6 ;  /* 0x00000006ff06723e */ /* 0x010fe400020004ff */
[----:B------:R-:W-:-:S06]  /*88780*/  F2FP.F16.E5M2.UNPACK_B R7, R7 ;  /* 0x00000007ff07723e */ /* 0x000fcc00020004ff */
[----:B------:R0:W-:Y:S04]  /*88790*/  STL.64 [R1+0xe50], R12 ;  /* 0x000e500c01007387 */ /* 0x0001e80000100a00 */
[----:B------:R1:W-:Y:S04]  /*887a0*/  STL.64 [R1+0xe58], R14 ;  /* 0x000e580e01007387 */ /* 0x0003e80000100a00 */
[----:B------:R-:W2:Y:S01]  /*887b0*/  LDL.LU R9, [R1+0x1234] ;  /* 0x0012340001097983 */ /* 0x000ea20000300800 */
[----:B0-----:R-:W-:-:S03]  /*887c0*/  F2FP.F16.E5M2.UNPACK_B R12, R2 ;  /* 0x00000002ff0c723e */ /* 0x001fc600020004ff */
[----:B------:R-:W2:Y:S01]  /*887d0*/  LDL.LU R10, [R1+0x1238] ;  /* 0x00123800010a7983 */ /* 0x000ea20000300800 */
[----:B------:R-:W-:Y:S02]  /*887e0*/  F2FP.F16.E5M2.UNPACK_B R13, R3 ;  /* 0x00000003ff0d723e */ /* 0x000fe400020004ff */
[----:B-1----:R-:W-:Y:S01]  /*887f0*/  F2FP.F16.E5M2.UNPACK_B R14, R4 ;  /* 0x00000004ff0e723e */ /* 0x002fe200020004ff */
[----:B------:R-:W2:Y:S01]  /*88800*/  LDL.LU R11, [R1+0x123c] ;  /* 0x00123c00010b7983 */ /* 0x000ea20000300800 */
[----:B------:R-:W-:-:S03]  /*88810*/  F2FP.F16.E5M2.UNPACK_B R15, R5 ;  /* 0x00000005ff0f723e */ /* 0x000fc600020004ff */
[----:B------:R-:W4:Y:S04]  /*88820*/  LDL R2, [R1+0x1408] ;  /* 0x0014080001027983 */ /* 0x000f280000100800 */
[----:B------:R-:W-:Y:S01]  /*88830*/  STL.64 [R1+0x18], R6 ;  /* 0x0000180601007387 */ /* 0x000fe20000100a00 */
[----:B---3--:R-:W-:-:S15]  /*88840*/  HMMA.16816.F32 R16, R12, R6, R16 ;  /* 0x000000060c10723c */ /* 0x008fde0000001810 */
[----:B------:R-:W-:-:S04]  /*88850*/  NOP ;  /* 0x0000000000007918 */ /* 0x000fc80000000000 */
[----:B------:R-:W-:Y:S04]  /*88860*/  STL.64 [R1+0xfc0], R16 ;  /* 0x000fc01001007387 */ /* 0x000fe80000100a00 */
[----:B------:R0:W-:Y:S04]  /*88870*/  STL.64 [R1+0xfc8], R18 ;  /* 0x000fc81201007387 */ /* 0x0001e80000100a00 */
[----:B0-----:R-:W3:Y:S04]  /*88880*/  LDL.LU.64 R18, [R1+0xacc0] ;  /* 0x00acc00001127983 */ /* 0x001ee80000300a00 */
[----:B------:R-:W2:Y:S01]  /*88890*/  LDL.LU.64 R16, [R1+0xacb8] ;  /* 0x00acb80001107983 */ /* 0x000ea20000300a00 */
[----:B----4-:R-:W-:-:S02]  /*888a0*/  F2FP.F16.E5M2.UNPACK_B R4, R2 ;  /* 0x00000002ff04723e */ /* 0x010fc400020004ff */
[----:B--2---:R-:W-:-:S07]  /*888b0*/  F2FP.F16.E5M2.UNPACK_B R5, R16 ;  /* 0x00000010ff05723e */ /* 0x004fce00020004ff */
[----:B------:R-:W-:Y:S01]  /*888c0*/  HMMA.16816.F32 R8, R12, R4, R8 ;  /* 0x000000040c08723c */ /* 0x000fe20000001808 */
[----:B------:R-:W-:Y:S02]  /*888d0*/  F2FP.F16.E5M2.UNPACK_B R2, R17 ;  /* 0x00000011ff02723e */ /* 0x000fe400020004ff */
[----:B---3--:R-:W-:Y:S01]  /*888e0*/  F2FP.F16.E5M2.UNPACK_B R3, R18 ;  /* 0x00000012ff03723e */ /* 0x008fe200020004ff */
[----:B------:R-:W-:-:S15]  /*888f0*/  STL.64 [R1+0x10], R4 ;  /* 0x0000100401007387 */ /* 0x000fde0000100a00 */
[----:B------:R-:W-:Y:S04]  /*88900*/  STL.64 [R1+0x1070], R8 ;  /* 0x0010700801007387 */ /* 0x000fe80000100a00 */
[----:B------:R0:W-:Y:S02]  /*88910*/  STL.64 [R1+0x1078], R10 ;  /* 0x0010780a01007387 */ /* 0x0001e40000100a00 */
[C---:B0-----:R-:W-:Y:S01]  /*88920*/  HMMA.16816.F32 R8, R12.reuse, R2, R24 ;  /* 0x000000020c08723c */ /* 0x041fe20000001818 */
[----:B------:R-:W-:Y:S02]  /*88930*/  F2FP.F16.E5M2.UNPACK_B R4, R19 ;  /* 0x00000013ff04723e */ /* 0x000fe400020004ff */
[----:B------:R-:W-:Y:S01]  /*88940*/  F2FP.F16.E5M2.UNPACK_B R5, R28 ;  /* 0x0000001cff05723e */ /* 0x000fe200020004ff */
[----:B------:R-:W-:Y:S04]  /*88950*/  STL.64 [R1+0x8], R2 ;  /* 0x0000080201007387 */ /* 0x000fe80000100a00 */
[----:B------:R-:W2:Y:S04]  /*88960*/  LDL R26, [R1+0x1448] ;  /* 0x00144800011a7983 */ /* 0x000ea80000100800 */
[----:B------:R-:W3:Y:S07]  /*88970*/  LDL.LU R16, [R1+0x1280] ;  /* 0x0012800001107983 */ /* 0x000eee0000300800 */
[----:B------:R-:W-:Y:S04]  /*88980*/  STL.64 [R1+0x10e0], R8 ;  /* 0x0010e00801007387 */ /* 0x000fe80000100a00 */
[----:B------:R0:W-:Y:S02]  /*88990*/  STL.64 [R1+0x10e8], R10 ;  /* 0x0010e80a01007387 */ /* 0x0001e40000100a00 */
[----:B0-----:R-:W-:Y:S02]  /*889a0*/  HMMA.16816.F32 R8, R12, R4, R20 ;  /* 0x000000040c08723c */ /* 0x001fe40000001814 */
[----:B------:R-:W-:Y:S04]  /*889b0*/  STL [R1], R4 ;  /* 0x0000000401007387 */ /* 0x000fe80000100800 */
[----:B------:R-:W3:Y:S04]  /*889c0*/  LDL.LU R17, [R1+0x1284] ;  /* 0x0012840001117983 */ /* 0x000ee80000300800 */
[----:B------:R-:W3:Y:S04]  /*889d0*/  LDL.LU R18, [R1+0x1288] ;  /* 0x0012880001127983 */ /* 0x000ee80000300800 */
[----:B------:R-:W3:Y:S04]  /*889e0*/  LDL.LU R19, [R1+0x128c] ;  /* 0x00128c0001137983 */ /* 0x000ee80000300800 */
[----:B------:R-:W-:Y:S04]  /*889f0*/  STL [R1+0x4], R5 ;  /* 0x0000040501007387 */ /* 0x000fe80000100800 */
[----:B------:R-:W-:Y:S04]  /*88a00*/  STL.64 [R1+0x1130], R8 ;  /* 0x0011300801007387 */ /* 0x000fe80000100a00 */
[----:B------:R-:W-:Y:S04]  /*88a10*/  STL.64 [R1+0x1138], R10 ;  /* 0x0011380a01007387 */ /* 0x000fe80000100a00 */
[----:B------:R-:W4:Y:S04]  /*88a20*/  LDL R22, [R1+0x1468] ;  /* 0x0014680001167983 */ /* 0x000f280000100800 */
[----:B------:R-:W4:Y:S04]  /*88a30*/  LDL R23, [R1+0x146c] ;  /* 0x00146c0001177983 */ /* 0x000f280000100800 */
[----:B------:R-:W2:Y:S04]  /*88a40*/  LDL R21, [R1+0x1478] ;  /* 0x0014780001157983 */ /* 0x000ea80000100800 */
[----:B------:R-:W3:Y:S04]  /*88a50*/  LDL R27, [R1+0x144c] ;  /* 0x00144c00011b7983 */ /* 0x000ee80000100800 */
[----:B------:R-:W3:Y:S04]  /*88a60*/  LDL R24, [R1+0x1458] ;  /* 0x0014580001187983 */ /* 0x000ee80000100800 */
[----:B------:R-:W3:Y:S01]  /*88a70*/  LDL R25, [R1+0x145c] ;  /* 0x00145c0001197983 */ /* 0x000ee20000100800 */
[----:B------:R-:W-:-:S02]  /*88a80*/  IMAD.MOV.U32 R3, RZ, RZ, R4 ;  /* 0x000000ffff037224 */ /* 0x000fc400078e0004 */
[----:B------:R-:W-:Y:S01]  /*88a90*/  IMAD.MOV.U32 R2, RZ, RZ, R5 ;  /* 0x000000ffff027224 */ /* 0x000fe200078e0005 */
[----:B----4-:R-:W-:Y:S04]  /*88aa0*/  STL.64 [R1+0xacb0], R22 ;  /* 0x00acb01601007387 */ /* 0x010fe80000100a00 */
[----:B--2---:R0:W-:Y:S04]  /*88ab0*/  STL [R1+0xaca8], R21 ;  /* 0x00aca81501007387 */ /* 0x0041e80000100800 */
[----:B------:R-:W2:Y:S04]  /*88ac0*/  LDL.LU R20, [R1+0x12a0] ;  /* 0x0012a00001147983 */ /* 0x000ea80000300800 */
[----:B0-----:R-:W2:Y:S04]  /*88ad0*/  LDL.LU R21, [R1+0x12a4] ;  /* 0x0012a40001157983 */ /* 0x001ea80000300800 */
[----:B------:R-:W2:Y:S04]  /*88ae0*/  LDL.LU R22, [R1+0x12a8] ;  /* 0x0012a80001167983 */ /* 0x000ea80000300800 */
[----:B------:R-:W2:Y:S04]  /*88af0*/  LDL.LU R23, [R1+0x12ac] ;  /* 0x0012ac0001177983 */ /* 0x000ea80000300800 */
[----:B------:R-:W4:Y:S04]  /*88b00*/  LDL.LU R4, [R1+0x12d0] ;  /* 0x0012d00001047983 */ /* 0x000f280000300800 */
[----:B------:R-:W4:Y:S04]  /*88b10*/  LDL.LU R5, [R1+0x12d4] ;  /* 0x0012d40001057983 */ /* 0x000f280000300800 */
[----:B------:R-:W2:Y:S04]  /*88b20*/  LDL.LU R6, [R1+0x12d8] ;  /* 0x0012d80001067983 */ /* 0x000ea80000300800 */
[----:B------:R-:W2:Y:S01]  /*88b30*/  LDL.LU R7, [R1+0x12dc] ;  /* 0x0012dc0001077983 */ /* 0x000ea20000300800 */
[----:B------:R-:W-:-:S02]  /*88b40*/  F2FP.F16.E5M2.UNPACK_B R28, R29 ;  /* 0x0000001dff1c723e */ /* 0x000fc400020004ff */
[----:B------:R-:W-:-:S07]  /*88b50*/  F2FP.F16.E5M2.UNPACK_B R29, R0 ;  /* 0x00000000ff1d723e */ /* 0x000fce00020004ff */
[----:B---3--:R-:W-:Y:S01]  /*88b60*/  HMMA.16816.F32 R8, R12, R28, R16 ;  /* 0x0000001c0c08723c */ /* 0x008fe20000001810 */
[----:B--2---:R-:W-:Y:S04]  /*88b70*/  STL.64 [R1+0xaca0], R6 ;  /* 0x00aca00601007387 */ /* 0x004fe80000100a00 */
[----:B----4-:R0:W-:Y:S04]  /*88b80*/  STL.64 [R1+0xac98], R4 ;  /* 0x00ac980401007387 */ /* 0x0101e80000100a00 */
[----:B0-----:R-:W2:Y:S04]  /*88b90*/  LDL.LU R4, [R1+0x12b0] ;  /* 0x0012b00001047983 */ /* 0x001ea80000300800 */
[----:B------:R-:W2:Y:S04]  /*88ba0*/  LDL.LU R5, [R1+0x12b4] ;  /* 0x0012b40001057983 */ /* 0x000ea80000300800 */
[----:B------:R-:W2:Y:S04]  /*88bb0*/  LDL.LU R6, [R1+0x12b8] ;  /* 0x0012b80001067983 */ /* 0x000ea80000300800 */
[----:B------:R-:W2:Y:S04]  /*88bc0*/  LDL.LU R7, [R1+0x12bc] ;  /* 0x0012bc0001077983 */ /* 0x000ea80000300800 */
[----:B------:R-:W3:Y:S04]  /*88bd0*/  LDL R0, [R1+0x147c] ;  /* 0x00147c0001007983 */ /* 0x000ee80000100800 */
[----:B------:R-:W4:Y:S04]  /*88be0*/  LDL R18, [R1+0x1488] ;  /* 0x0014880001127983 */ /* 0x000f280000100800 */
[----:B------:R-:W3:Y:S04]  /*88bf0*/  LDL R19, [R1+0x148c] ;  /* 0x00148c0001137983 */ /* 0x000ee80000100800 */
[----:B------:R-:W-:Y:S04]  /*88c00*/  STL.64 [R1+0x1160], R8 ;  /* 0x0011600801007387 */ /* 0x000fe80000100a00 */
[----:B------:R0:W-:Y:S01]  /*88c10*/  STL.64 [R1+0x1168], R10 ;  /* 0x0011680a01007387 */ /* 0x0001e20000100a00 */
[----:B------:R-:W-:-:S02]  /*88c20*/  F2FP.F16.E5M2.UNPACK_B R26, R26 ;  /* 0x0000001aff1a723e */ /* 0x000fc400020004ff */
[----:B------:R-:W-:Y:S01]  /*88c30*/  F2FP.F16.E5M2.UNPACK_B R27, R27 ;  /* 0x0000001bff1b723e */ /* 0x000fe200020004ff */
[----:B------:R-:W3:Y:S01]  /*88c40*/  LDL R16, [R1+0x1498] ;  /* 0x0014980001107983 */ /* 0x000ee20000100800 */
[----:B------:R-:W-:Y:S02]  /*88c50*/  F2FP.F16.E5M2.UNPACK_B R24, R24 ;  /* 0x00000018ff18723e */ /* 0x000fe400020004ff */
[----:B------:R-:W-:Y:S01]  /*88c60*/  F2FP.F16.E5M2.UNPACK_B R25, R25 ;  /* 0x00000019ff19723e */ /* 0x000fe200020004ff */
[----:B------:R-:W3:Y:S04]  /*88c70*/  LDL R17, [R1+0x149c] ;  /* 0x00149c0001117983 */ /* 0x000ee80000100800 */
[----:B0-----:R-:W3:Y:S04]  /*88c80*/  LDL R10, [R1+0x14a8] ;  /* 0x0014a800010a7983 */ /* 0x001ee80000100800 */
[----:B------:R-:W3:Y:S01]  /*88c90*/  LDL R11, [R1+0x14ac] ;  /* 0x0014ac00010b7983 */ /* 0x000ee20000100800 */
[C---:B------:R-:W-:Y:S08]  /*88ca0*/  HMMA.16816.F32 R20, R12.reuse, R26, R20 ;  /* 0x0000001a0c14723c */ /* 0x040ff00000001814 */
[----:B--2---:R-:W-:Y:S01]  /*88cb0*/  HMMA.16816.F32 R4, R12, R24, R4 ;  /* 0x000000180c04723c */ /* 0x004fe20000001804 */
[----:B---3--:R0:W-:Y:S04]  /*88cc0*/  STL.64 [R1+0xac90], R10 ;  /* 0x00ac900a01007387 */ /* 0x0081e80000100a00 */
[----:B------:R-:W2:Y:S04]  /*88cd0*/  LDL.LU R8, [R1+0x12f0] ;  /* 0x0012f00001087983 */ /* 0x000ea80000300800 */
[----:B------:R-:W2:Y:S04]  /*88ce0*/  LDL.LU R9, [R1+0x12f4] ;  /* 0x0012f40001097983 */ /* 0x000ea80000300800 */
[----:B0-----:R-:W2:Y:S04]  /*88cf0*/  LDL.LU R10, [R1+0x12f8] ;  /* 0x0012f800010a7983 */ /* 0x001ea80000300800 */
[----:B------:R-:W2:Y:S04]  /*88d00*/  LDL.LU R11, [R1+0x12fc] ;  /* 0x0012fc00010b7983 */ /* 0x000ea80000300800 */
[----:B------:R-:W-:Y:S04]  /*88d10*/  STL [R1+0xac54], R28 ;  /* 0x00ac541c01007387 */ /* 0x000fe80000100800 */
[----:B------:R-:W-:Y:S04]  /*88d20*/  STL [R1+0xac50], R29 ;  /* 0x00ac501d01007387 */ /* 0x000fe80000100800 */
[----:B------:R-:W-:Y:S04]  /*88d30*/  STL.64 [R1+0x11b0], R20 ;  /* 0x0011b01401007387 */ /* 0x000fe80000100a00 */
[----:B------:R0:W-:Y:S04]  /*88d40*/  STL.64 [R1+0x11b8], R22 ;  /* 0x0011b81601007387 */ /* 0x0001e80000100a00 */
[----:B0-----:R-:W3:Y:S04]  /*88d50*/  LDL.LU.64 R22, [R1+0xacb0] ;  /* 0x00acb00001167983 */ /* 0x001ee80000300a00 */
[----:B------:R-:W2:Y:S04]  /*88d60*/  LDL.LU R21, [R1+0xaca8] ;  /* 0x00aca80001157983 */ /* 0x000ea80000300800 */
[----:B------:R-:W-:Y:S04]  /*88d70*/  STL.64 [R1+0x11d0], R4 ;  /* 0x0011d00401007387 */ /* 0x000fe80000100a00 */
[----:B------:R0:W-:Y:S04]  /*88d80*/  STL.64 [R1+0x11d8], R6 ;  /* 0x0011d80601007387 */ /* 0x0001e80000100a00 */
[----:B0-----:R-:W4:Y:S04]  /*88d90*/  LDL.LU.64 R6, [R1+0xaca0] ;  /* 0x00aca00001067983 */ /* 0x001f280000300a00 */
[----:B------:R-:W4:Y:S04]  /*88da0*/  LDL.LU.64 R4, [R1+0xac98] ;  /* 0x00ac980001047983 */ /* 0x000f280000300a00 */
[----:B------:R-:W-:Y:S04]  /*88db0*/  STL.64 [R1+0xac18], R26 ;  /* 0x00ac181a01007387 */ /* 0x000fe80000100a00 */
[----:B------:R0:W-:Y:S04]  /*88dc0*/  STL.64 [R1+0xac10], R24 ;  /* 0x00ac101801007387 */ /* 0x0001e80000100a00 */
[----:B0-----:R-:W4:Y:S04]  /*88dd0*/  LDL.LU R24, [R1+0x1320] ;  /* 0x0013200001187983 */ /* 0x001f280000300800 */
[----:B------:R-:W4:Y:S04]  /*88de0*/  LDL.LU R25, [R1+0x1324] ;  /* 0x0013240001197983 */ /* 0x000f280000300800 */
[----:B------:R-:W4:Y:S04]  /*88df0*/  LDL.LU R26, [R1+0x1328] ;  /* 0x00132800011a7983 */ /* 0x000f280000300800 */
[----:B------:R-:W4:Y:S01]  /*88e00*/  LDL.LU R27, [R1+0x132c] ;  /* 0x00132c00011b7983 */ /* 0x000f220000300800 */
[----:B---3--:R-:W-:-:S02]  /*88e10*/  F2FP.F16.E5M2.UNPACK_B R22, R22 ;  /* 0x00000016ff16723e */ /* 0x008fc400020004ff */
[----:B------:R-:W-:Y:S02]  /*88e20*/  F2FP.F16.E5M2.UNPACK_B R23, R23 ;  /* 0x00000017ff17723e */ /* 0x000fe400020004ff */
[----:B--2---:R-:W-:Y:S02]  /*88e30*/  F2FP.F16.E5M2.UNPACK_B R20, R21 ;  /* 0x00000015ff14723e */ /* 0x004fe400020004ff */
[----:B------:R-:W-:-:S07]  /*88e40*/  F2FP.F16.E5M2.UNPACK_B R21, R0 ;  /* 0x00000000ff15723e */ /* 0x000fce00020004ff */
[C---:B------:R-:W-:Y:S08]  /*88e50*/  HMMA.16816.F32 R8, R12.reuse, R20, R8 ;  /* 0x000000140c08723c */ /* 0x040ff00000001808 */
[----:B----4-:R-:W-:-:S15]  /*88e60*/  HMMA.16816.F32 R4, R12, R22, R4 ;  /* 0x000000160c04723c */ /* 0x010fde0000001804 */
[----:B------:R-:W-:-:S04]  /*88e70*/  NOP ;  /* 0x0000000000007918 */ /* 0x000fc80000000000 */
[----:B------:R0:W-:Y:S04]  /*88e80*/  STL.64 [R1+0x1200], R4 ;  /* 0x0012000401007387 */ /* 0x0001e80000100a00 */
[----:B------:R1:W-:Y:S04]  /*88e90*/  STL.64 [R1+0x1208], R6 ;  /* 0x0012080601007387 */ /* 0x0003e80000100a00 */
[----:B0-----:R-:W2:Y:S04]  /*88ea0*/  LDL.LU R4, [R1+0x1340] ;  /* 0x0013400001047983 */ /* 0x001ea80000300800 */
[----:B------:R-:W2:Y:S04]  /*88eb0*/  LDL.LU R5, [R1+0x1344] ;  /* 0x0013440001057983 */ /* 0x000ea80000300800 */
[----:B-1----:R-:W2:Y:S04]  /*88ec0*/  LDL.LU R6, [R1+0x1348] ;  /* 0x0013480001067983 */ /* 0x002ea80000300800 */
[----:B------:R-:W2:Y:S04]  /*88ed0*/  LDL.LU R7, [R1+0x134c] ;  /* 0x00134c0001077983 */ /* 0x000ea80000300800 */
[----:B------:R-:W3:Y:S04]  /*88ee0*/  LDL R0, [R1+0x14b8] ;  /* 0x0014b80001007983 */ /* 0x000ee80000100800 */
[----:B------:R-:W-:Y:S04]  /*88ef0*/  STL.64 [R1+0x1230], R8 ;  /* 0x0012300801007387 */ /* 0x000fe80000100a00 */
[----:B------:R0:W-:Y:S04]  /*88f00*/  STL.64 [R1+0x1238], R10 ;  /* 0x0012380a01007387 */ /* 0x0001e80000100a00 */
[----:B0-----:R-:W4:Y:S04]  /*88f10*/  LDL.LU.64 R10, [R1+0xac90] ;  /* 0x00ac9000010a7983 */ /* 0x001f280000300a00 */
[----:B------:R-:W-:Y:S04]  /*88f20*/  STL.64 [R1+0xabf8], R22 ;  /* 0x00abf81601007387 */ /* 0x000fe80000100a00 */
[----:B------:R0:W-:Y:S04]  /*88f30*/  STL.64 [R1+0xabf0], R20 ;  /* 0x00abf01401007387 */ /* 0x0001e80000100a00 */
[----:B0-----:R-:W2:Y:S04]  /*88f40*/  LDL.LU R20, [R1+0x1310] ;  /* 0x0013100001147983 */ /* 0x001ea80000300800 */
[----:B------:R-:W2:Y:S04]  /*88f50*/  LDL.LU R21, [R1+0x1314] ;  /* 0x0013140001157983 */ /* 0x000ea80000300800 */
[----:B------:R-:W2:Y:S04]  /*88f60*/  LDL.LU R22, [R1+0x1318] ;  /* 0x0013180001167983 */ /* 0x000ea80000300800 */
[----:B------:R-:W2:Y:S01]  /*88f70*/  LDL.LU R23, [R1+0x131c] ;  /* 0x00131c0001177983 */ /* 0x000ea20000300800 */
[----:B------:R-:W-:-:S02]  /*88f80*/  F2FP.F16.E5M2.UNPACK_B R18, R18 ;  /* 0x00000012ff12723e */ /* 0x000fc400020004ff */
[----:B------:R-:W-:Y:S02]  /*88f90*/  F2FP.F16.E5M2.UNPACK_B R19, R19 ;  /* 0x00000013ff13723e */ /* 0x000fe400020004ff */
[----:B------:R-:W-:Y:S02]  /*88fa0*/  F2FP.F16.E5M2.UNPACK_B R16, R16 ;  /* 0x00000010ff10723e */ /* 0x000fe400020004ff */
[----:B------:R-:W-:-:S03]  /*88fb0*/  F2FP.F16.E5M2.UNPACK_B R17, R17 ;  /* 0x00000011ff11723e */ /* 0x000fc600020004ff */
[----:B--2---:R-:W-:-:S15]  /*88fc0*/  HMMA.16816.F32 R20, R12, R18, R20 ;  /* 0x000000120c14723c */ /* 0x004fde0000001814 */
[----:B------:R-:W-:-:S04]  /*88fd0*/  NOP ;  /* 0x0000000000007918 */ /* 0x000fc80000000000 */
[----:B------:R-:W-:Y:S04]  /*88fe0*/  STL.64 [R1+0x1260], R20 ;  /* 0x0012601401007387 */ /* 0x000fe80000100a00 */
[----:B------:R0:W-:Y:S02]  /*88ff0*/  STL.64 [R1+0x1268], R22 ;  /* 0x0012681601007387 */ /* 0x0001e40000100a00 */
[----:B0-----:R-:W-:Y:S02]  /*89000*/  HMMA.16816.F32 R20, R12, R16, R24 ;  /* 0x000000100c14723c */ /* 0x001fe40000001818 */
[----:B------:R-:W-:Y:S04]  /*89010*/  STL.64 [R1+0xabd8], R18 ;  /* 0x00abd81201007387 */ /* 0x000fe80000100a00 */
[----:B------:R0:W-:-:S13]  /*89020*/  STL.64 [R1+0xabd0], R16 ;  /* 0x00abd01001007387 */ /* 0x0001da0000100a00 */
[----:B------:R1:W-:Y:S04]  /*89030*/  STL.64 [R1+0x12a0], R20 ;  /* 0x0012a01401007387 */ /* 0x0003e80000100a00 */
[----:B------:R2:W-:Y:S04]  /*89040*/  STL.64 [R1+0x12a8], R22 ;  /* 0x0012a81601007387 */ /* 0x0005e80000100a00 */
[----:B0-----:R-:W2:Y:S04]  /*89050*/  LDL.LU R16, [R1+0x1300] ;  /* 0x0013000001107983 */ /* 0x001ea80000300800 */
[----:B------:R-:W2:Y:S04]  /*89060*/  LDL.LU R17, [R1+0x1304] ;  /* 0x0013040001117983 */ /* 0x000ea80000300800 */
[----:B------:R-:W2:Y:S04]  /*89070*/  LDL.LU R18, [R1+0x1308] ;  /* 0x0013080001127983 */ /* 0x000ea80000300800 */
[----:B------:R-:W2:Y:S01]  /*89080*/  LDL.LU R19, [R1+0x130c] ;  /* 0x00130c0001137983 */ /* 0x000ea20000300800 */
[----:B------:R-:W-:-:S02]  /*89090*/  IMAD.MOV.U32 R26, RZ, RZ, R3 ;  /* 0x000000ffff1a7224 */ /* 0x000fc400078e0003 */
[----:B------:R-:W-:Y:S01]  /*890a0*/  IMAD.MOV.U32 R27, RZ, RZ, R2 ;  /* 0x000000ffff1b7224 */ /* 0x000fe200078e0002 */
[----:B--2---:R-:W-:Y:S04]  /*890b0*/  STL.64 [R1+0xac28], R18 ;  /* 0x00ac281201007387 */ /* 0x004fe80000100a00 */
[----:B------:R0:W-:Y:S04]  /*890c0*/  STL.64 [R1+0xac20], R16 ;  /* 0x00ac201001007387 */ /* 0x0001e80000100a00 */
[----:B------:R-:W2:Y:S04]  /*890d0*/  LDL.64 R24, [R1+0x8] ;  /* 0x0000080001187983 */ /* 0x000ea80000100a00 */
[----:B------:R-:W-:Y:S01]  /*890e0*/  STL.64 [R1+0xac38], R26 ;  /* 0x00ac381a01007387 */ /* 0x000fe20000100a00 */
[----:B----4-:R-:W-:-:S02]  /*890f0*/  F2FP.F16.E5M2.UNPACK_B R10, R10 ;  /* 0x0000000aff0a723e */ /* 0x010fc400020004ff */
[----:B------:R-:W-:Y:S01]  /*89100*/  F2FP.F16.E5M2.UNPACK_B R11, R11 ;  /* 0x0000000bff0b723e */ /* 0x000fe200020004ff */
[----:B--2---:R-:W-:Y:S04]  /*89110*/  STL.64 [R1+0xac30], R24 ;  /* 0x00ac301801007387 */ /* 0x004fe80000100a00 */
[----:B-1----:R-:W2:Y:S04]  /*89120*/  LDL.LU R20, [R1+0x12e0] ;  /* 0x0012e00001147983 */ /* 0x002ea80000300800 */
[----:B------:R-:W2:Y:S04]  /*89130*/  LDL.LU R21, [R1+0x12e4] ;  /* 0x0012e40001157983 */ /* 0x000ea80000300800 */
[----:B------:R-:W4:Y:S04]  /*89140*/  LDL.LU R22, [R1+0x12e8] ;  /* 0x0012e80001167983 */ /* 0x000f280000300800 */
[----:B------:R-:W4:Y:S01]  /*89150*/  LDL.LU R23, [R1+0x12ec] ;  /* 0x0012ec0001177983 */ /* 0x000f220000300800 */
[----:B0-----:R-:W-:Y:S03]  /*89160*/  HMMA.16816.F32 R16, R12, R10, R4 ;  /* 0x0000000a0c10723c */ /* 0x001fe60000001804 */
[----:B----4-:R-:W-:Y:S04]  /*89170*/  STL.64 [R1+0xac48], R22 ;  /* 0x00ac481601007387 */ /* 0x010fe80000100a00 */
[----:B--2---:R-:W-:Y:S04]  /*89180*/  STL.64 [R1+0xac40], R20 ;  /* 0x00ac401401007387 */ /* 0x004fe80000100a00 */
[----:B------:R-:W2:Y:S04]  /*89190*/  LDL R9, [R1+0x14bc] ;  /* 0x0014bc0001097983 */ /* 0x000ea80000100800 */
[----:B------:R-:W4:Y:S04]  /*891a0*/  LDL R6, [R1+0x14c8] ;  /* 0x0014c80001067983 */ /* 0x000f280000100800 */
[----:B------:R0:W-:Y:S04]  /*891b0*/  STL.64 [R1+0x12b0], R16 ;  /* 0x0012b01001007387 */ /* 0x0001e80000100a00 */
[----:B------:R-:W-:Y:S04]  /*891c0*/  STL.64 [R1+0x12b8], R18 ;  /* 0x0012b81201007387 */ /* 0x000fe80000100a00 */
[----:B------:R-:W2:Y:S04]  /*891d0*/  LDL R7, [R1+0x14cc] ;  /* 0x0014cc0001077983 */ /* 0x000ea80000100800 */
[----:B------:R-:W2:Y:S04]  /*891e0*/  LDL R4, [R1+0x14d8] ;  /* 0x0014d80001047983 */ /* 0x000ea80000100800 */
[----:B------:R-:W2:Y:S04]  /*891f0*/  LDL R5, [R1+0x14dc] ;  /* 0x0014dc0001057983 */ /* 0x000ea80000100800 */
[----:B------:R-:W2:Y:S04]  /*89200*/  LDL R2, [R1+0x14e8] ;  /* 0x0014e80001027983 */ /* 0x000ea80000100800 */
[----:B------:R-:W2:Y:S04]  /*89210*/  LDL R3, [R1+0x14ec] ;  /* 0x0014ec0001037983 */ /* 0x000ea80000100800 */
[----:B0-----:R-:W2:Y:S04]  /*89220*/  LDL.LU R16, [R1+0x1d24] ;  /* 0x001d240001107983 */ /* 0x001ea80000300800 */
[----:B------:R-:W2:Y:S01]  /*89230*/  LDL.LU R28, [R1+0x1d30] ;  /* 0x001d3000011c7983 */ /* 0x000ea20000300800 */
[----:B---3--:R-:W-:-:S03]  /*89240*/  F2FP.F16.E5M2.UNPACK_B R8, R0 ;  /* 0x00000000ff08723e */ /* 0x008fc600020004ff */
[----:B--2---:R0:W-:Y:S04]  /*89250*/  STL [R1+0xac58], R28 ;  /* 0x00ac581c01007387 */ /* 0x0041e80000100800 */
[----:B0-----:R-:W2:Y:S04]  /*89260*/  LDL.LU R28, [R1+0x1d28] ;  /* 0x001d2800011c7983 */ /* 0x001ea80000300800 */
[----:B------:R-:W3:Y:S04]  /*89270*/  LDL.LU R29, [R1+0x1d38] ;  /* 0x001d3800011d7983 */ /* 0x000ee80000300800 */
        /* <DEDUP_REMOVED lines=18> */
[----:B------:R-:W-:-:S03]  /*893a0*/  F2FP.F16.E5M2.UNPACK_B R9, R9 ;  /* 0x00000009ff09723e */ /* 0x000fc600020004ff */
[----:B--2---:R-:W-:Y:S04]  /*893b0*/  STL.64 [R1+0xac88], R22 ;  /* 0x00ac881601007387 */ /* 0x004fe80000100a00 */
[----:B------:R0:W-:Y:S04]  /*893c0*/  STL.64 [R1+0xac80], R20 ;  /* 0x00ac801401007387 */ /* 0x0001e80000100a00 */
[----:B0-----:R-:W2:Y:S04]  /*893d0*/  LDL.LU R20, [R1+0x1360] ;  /* 0x0013600001147983 */ /* 0x001ea80000300800 */
[----:B------:R-:W2:Y:S04]  /*893e0*/  LDL.LU R21, [R1+0x1364] ;  /* 0x0013640001157983 */ /* 0x000ea80000300800 */
[----:B------:R-:W2:Y:S04]  /*893f0*/  LDL.LU R22, [R1+0x1368] ;  /* 0x0013680001167983 */ /* 0x000ea80000300800 */
[----:B------:R-:W2:Y:S04]  /*89400*/  LDL.LU R23, [R1+0x136c] ;  /* 0x00136c0001177983 */ /* 0x000ea80000300800 */
[----:B------:R-:W3:Y:S04]  /*89410*/  LDL R18, [R1+0x18] ;  /* 0x0000180001127983 */ /* 0x000ee80000100800 */
[----:B------:R-:W3:Y:S04]  /*89420*/  LDL R19, [R1+0x1c] ;  /* 0x00001c0001137983 */ /* 0x000ee80000100800 */
        /* <DEDUP_REMOVED lines=9> */
[----:B------:R-:W2:Y:S01]  /*894c0*/  LDL.LU.64 R20, [R1+0xac80] ;  /* 0x00ac800001147983 */ /* 0x000ea20000300a00 */
[----:B----4-:R-:W-:-:S02]  /*894d0*/  F2FP.F16.E5M2.UNPACK_B R6, R6 ;  /* 0x00000006ff06723e */ /* 0x010fc400020004ff */
[----:B------:R-:W-:Y:S01]  /*894e0*/  F2FP.F16.E5M2.UNPACK_B R7, R7 ;  /* 0x00000007ff07723e */ /* 0x000fe200020004ff */
[----:B------:R0:W-:Y:S04]  /*894f0*/  STL.64 [R1+0xabb8], R10 ;  /* 0x00abb80a01007387 */ /* 0x0001e80000100a00 */
[----:B0-----:R-:W4:Y:S04]  /*89500*/  LDL R10, [R1+0x10] ;  /* 0x00001000010a7983 */ /* 0x001f280000100800 */
[----:B------:R-:W4:Y:S04]  /*89510*/  LDL R11, [R1+0x14] ;  /* 0x00001400010b7983 */ /* 0x000f280000100800 */
[----:B------:R0:W-:Y:S04]  /*89520*/  STL.64 [R1+0xabb0], R8 ;  /* 0x00abb00801007387 */ /* 0x0001e80000100a00 */
[----:B0-----:R-:W3:Y:S04]  /*89530*/  LDL.LU R9, [R1+0x1d2c] ;  /* 0x001d2c0001097983 */ /* 0x001ee80000300800 */
[----:B------:R-:W3:Y:S01]  /*89540*/  LDL.LU R8, [R1+0x1d34] ;  /* 0x001d340001087983 */ /* 0x000ee20000300800 */
[----:B--2---:R-:W-:-:S15]  /*89550*/  HMMA.16816.F32 R20, R12, R6, R20 ;  /* 0x000000060c14723c */ /* 0x004fde0000001814 */
[----:B------:R-:W-:-:S04]  /*89560*/  NOP ;  /* 0x0000000000007918 */ /* 0x000fc80000000000 */
[----:B------:R-:W-:Y:S04]  /*89570*/  STL.64 [R1+0x1340], R20 ;  /* 0x0013401401007387 */ /* 0x000fe80000100a00 */
[----:B------:R0:W-:Y:S04]  /*89580*/  STL.64 [R1+0x1348], R22 ;  /* 0x0013481601007387 */ /* 0x0001e80000100a00 */
[----:B0-----:R-:W2:Y:S04]  /*89590*/  LDL.LU.64 R22, [R1+0xac78] ;  /* 0x00ac780001167983 */ /* 0x001ea80000300a00 */
[----:B------:R-:W2:Y:S01]  /*895a0*/  LDL.LU.64 R20, [R1+0xac70] ;  /* 0x00ac700001147983 */ /* 0x000ea20000300a00 */
[----:B------:R-:W-:-:S02]  /*895b0*/  F2FP.F16.E5M2.UNPACK_B R4, R4 ;  /* 0x00000004ff04723e */ /* 0x000fc400020004ff */
[----:B------:R-:W-:Y:S01]  /*895c0*/  F2FP.F16.E5M2.UNPACK_B R5, R5 ;  /* 0x00000005ff05723e */ /* 0x000fe200020004ff */
[----:B------:R-:W-:-:S06]  /*895d0*/  IMAD R16, R16, 0x100, R28 ;  /* 0x0000010010107824 */ /* 0x000fcc00078e021c */
        /* <DEDUP_REMOVED lines=11> */
[----:B------:R-:W4:Y:S04]  /*89690*/  LDL.LU R7, [R1+0x133c] ;  /* 0x00133c0001077983 */ /* 0x000f280000300800 */
[----:B------:R-:W4:Y:S01]  /*896a0*/  LDL.LU R28, [R1+0xac58] ;  /* 0x00ac5800011c7983 */ /* 0x000f220000300800 */
[----:B------:R-:W-:-:S02]  /*896b0*/  F2FP.F16.E5M2.UNPACK_B R2, R2 ;  /* 0x00000002ff02723e */ /* 0x000fc400020004ff */
[----:B------:R-:W-:Y:S01]  /*896c0*/  F2FP.F16.E5M2.UNPACK_B R3, R3 ;  /* 0x00000003ff03723e */ /* 0x000fe200020004ff */
[----:B---3--:R-:W-:Y:S02]  /*896d0*/  IMAD R8, R8, 0x100, R29 ;  /* 0x0000010008087824 */ /* 0x008fe400078e021d */
[----:B------:R-:W-:-:S04]  /*896e0*/  IMAD R0, R0, 0x100, R17 ;  /* 0x0000010000007824 */ /* 0x000fc800078e0211 */
[----:B--2---:R-:W-:Y:S01]  /*896f0*/  HMMA.16816.F32 R12, R12, R2, R20 ;  /* 0x000000020c0c723c */ /* 0x004fe20000001814 */
[----:B----4-:R-:W-:Y:S02]  /*89700*/  IMAD R9, R9, 0x100, R28 ;  /* 0x0000010009097824 */ /* 0x010fe400078e021c */
[----:B------:R-:W2:Y:S04]  /*89710*/  LDL.LU R28, [R1+0xac54] ;  /* 0x00ac5400011c7983 */ /* 0x000ea80000300800 */
[----:B------:R-:W2:Y:S04]  /*89720*/  LDL.LU R29, [R1+0xac50] ;  /* 0x00ac5000011d7983 */ /* 0x000ea80000300800 */
[----:B------:R-:W3:Y:S04]  /*89730*/  LDL.LU.64 R22, [R1+0xac48] ;  /* 0x00ac480001167983 */ /* 0x000ee80000300a00 */
[----:B------:R-:W3:Y:S04]  /*89740*/  LDL.LU.64 R20, [R1+0xac40] ;  /* 0x00ac400001147983 */ /* 0x000ee80000300a00 */
[----:B------:R-:W-:Y:S04]  /*89750*/  STL [R1+0xab88], R3 ;  /* 0x00ab880301007387 */ /* 0x000fe80000100800 */
[----:B------:R0:W-:Y:S04]  /*89760*/  STL.64 [R1+0x13b0], R12 ;  /* 0x0013b00c01007387 */ /* 0x0001e80000100a00 */
[----:B------:R1:W-:Y:S01]  /*89770*/  STL.64 [R1+0x13b8], R14 ;  /* 0x0013b80e01007387 */ /* 0x0003e20000100a00 */
[----:B0-----:R-:W-:-:S02]  /*89780*/  F2FP.F16.E5M2.UNPACK_B R12, R16 ;  /* 0x00000010ff0c723e */ /* 0x001fc400020004ff */
[----:B------:R-:W-:Y:S02]  /*89790*/  F2FP.F16.E5M2.UNPACK_B R13, R9 ;  /* 0x00000009ff0d723e */ /* 0x000fe400020004ff */
[----:B-1----:R-:W-:Y:S02]  /*897a0*/  F2FP.F16.E5M2.UNPACK_B R14, R8 ;  /* 0x00000008ff0e723e */ /* 0x002fe400020004ff */
[----:B------:R-:W-:-:S07]  /*897b0*/  F2FP.F16.E5M2.UNPACK_B R15, R0 ;  /* 0x00000000ff0f723e */ /* 0x000fce00020004ff */
[----:B------:R-:W-:Y:S01]  /*897c0*/  HMMA.16816.F32 R16, R12, R18, R24 ;  /* 0x000000120c10723c */ /* 0x000fe20000001818 */
[----:B------:R-:W3:Y:S04]  /*897d0*/  LDL.LU.64 R26, [R1+0xac38] ;  /* 0x00ac3800011a7983 */ /* 0x000ee80000300a00 */
[----:B------:R-:W4:-:S14]  /*897e0*/  LDL.LU.64 R24, [R1+0xac30] ;  /* 0x00ac300001187983 */ /* 0x000f1c0000300a00 */
[----:B------:R-:W-:Y:S04]  /*897f0*/  STL.64 [R1+0x13d0], R16 ;  /* 0x0013d01001007387 */ /* 0x000fe80000100a00 */
[----:B------:R0:W-:Y:S04]  /*89800*/  STL.64 [R1+0x13d8], R18 ;  /* 0x0013d81201007387 */ /* 0x0001e80000100a00 */
[----:B0-----:R-:W4:Y:S04]  /*89810*/  LDL.LU.64 R18, [R1+0xac28] ;  /* 0x00ac280001127983 */ /* 0x001f280000300a00 */
[----:B------:R-:W4:Y:S01]  /*89820*/  LDL.LU.64 R16, [R1+0xac20] ;  /* 0x00ac200001107983 */ /* 0x000f220000300a00 */
[----:B------:R-:W-:-:S15]  /*89830*/  HMMA.16816.F32 R8, R12, R10, R4 ;  /* 0x0000000a0c08723c */ /* 0x000fde0000001804 */
[----:B------:R-:W-:-:S04]  /*89840*/  NOP ;  /* 0x0000000000007918 */ /* 0x000fc80000000000 */
[----:B------:R0:W-:Y:S04]  /*89850*/  STL.64 [R1+0x13c0], R8 ;  /* 0x0013c00801007387 */ /* 0x0001e80000100a00 */
[----:B------:R-:W-:Y:S01]  /*89860*/  STL.64 [R1+0x13c8], R10 ;  /* 0x0013c80a01007387 */ /* 0x000fe20000100a00 */
[----:B----4-:R-:W-:-:S15]  /*89870*/  HMMA.16816.F32 R4, R12, R24, R16 ;  /* 0x000000180c04723c */ /* 0x010fde0000001810 */
[----:B------:R-:W-:-:S04]  /*89880*/  NOP ;  /* 0x0000000000007918 */ /* 0x000fc80000000000 */
[----:B------:R-:W-:Y:S04]  /*89890*/  STL.64 [R1+0x13a0], R4 ;  /* 0x0013a00401007387 */ /* 0x000fe80000100a00 */
[----:B------:R3:W-:Y:S04]  /*898a0*/  STL.64 [R1+0x13a8], R6 ;  /* 0x0013a80601007387 */ /* 0x0007e80000100a00 */
[----:B0-----:R-:W4:Y:S01]  /*898b0*/  LDL.LU R8, [R1+0x1090] ;  /* 0x0010900001087983 */ /* 0x001f220000300800 */
[----:B---3--:R-:W-:-:S15]  /*898c0*/  HMMA.16816.F32 R4, R12, R26, R20 ;  /* 0x0000001a0c04723c */ /* 0x008fde0000001814 */
[----:B------:R-:W-:-:S04]  /*898d0*/  NOP ;  /* 0x0000000000007918 */ /* 0x000fc80000000000 */
[----:B------:R-:W-:Y:S04]  /*898e0*/  STL.64 [R1+0x1390], R4 ;  /* 0x0013900401007387 */ /* 0x000fe80000100a00 */
[----:B------:R-:W-:Y:S04]  /*898f0*/  STL.64 [R1+0x1398], R6 ;  /* 0x0013980601007387 */ /* 0x000fe80000100a00 */
[----:B------:R-:W4:Y:S04]  /*89900*/  LDL.LU R9, [R1+0x1094] ;  /* 0x0010940001097983 */ /* 0x000f280000300800 */
[----:B------:R-:W3:Y:S04]  /*89910*/  LDL.LU R10, [R1+0x1098] ;  /* 0x00109800010a7983 */ /* 0x000ee80000300800 */
[----:B------:R-:W3:Y:S04]  /*89920*/  LDL.LU R11, [R1+0x109c] ;  /* 0x00109c00010b7983 */ /* 0x000ee80000300800 */
[----:B------:R-:W2:Y:S04]  /*89930*/  LDL.LU R20, [R1+0x1270] ;  /* 0x0012700001147983 */ /* 0x000ea80000300800 */
[----:B------:R-:W2:Y:S04]  /*89940*/  LDL.LU R21, [R1+0x1274] ;  /* 0x0012740001157983 */ /* 0x000ea80000300800 */
[----:B------:R-:W2:Y:S04]  /*89950*/  LDL.LU R22, [R1+0x1278] ;  /* 0x0012780001167983 */ /* 0x000ea80000300800 */
[----:B------:R-:W2:Y:S01]  /*89960*/  LDL.LU R23, [R1+0x127c] ;  /* 0x00127c0001177983 */ /* 0x000ea20000300800 */
[----:B------:R-:W-:-:S02]  /*89970*/  IMAD.MOV.U32 R3, RZ, RZ, R24 ;  /* 0x000000ffff037224 */ /* 0x000fc400078e0018 */
[----:B------:R-:W-:Y:S01]  /*89980*/  IMAD.MOV.U32 R0, RZ, RZ, R25 ;  /* 0x000000ffff007224 */ /* 0x000fe200078e0019 */
[----:B------:R-:W3:Y:S04]  /*89990*/  LDL.LU R24, [R1+0x12c0] ;  /* 0x0012c00001187983 */ /* 0x000ee80000300800 */
[----:B------:R-:W3:Y:S04]  /*899a0*/  LDL.LU R25, [R1+0x12c4] ;  /* 0x0012c40001197983 */ /* 0x000ee80000300800 */
        /* <DEDUP_REMOVED lines=19> */
[----:B----4-:R0:W-:Y:S04]  /*89ae0*/  STL.64 [R1+0xabc0], R8 ;  /* 0x00abc00801007387 */ /* 0x0101e80000100a00 */
        /* <DEDUP_REMOVED lines=19> */
[----:B------:R0:W-:Y:S04]  /*89c20*/  STL [R1+0xab74], R28 ;  /* 0x00ab741c01007387 */ /* 0x0001e80000100800 */
[----:B0-----:R-:W2:Y:S04]  /*89c30*/  LDL.LU R28, [R1+0x1d4c] ;  /* 0x001d4c00011c7983 */ /* 0x001ea80000300800 */
[----:B------:R0:W-:Y:S04]  /*89c40*/  STL [R1+0xab70], R29 ;  /* 0x00ab701d01007387 */ /* 0x0001e80000100800 */
[----:B0-----:R-:W2:Y:S01]  /*89c50*/  LDL.LU R29, [R1+0x1d54] ;  /* 0x001d5400011d7983 */ /* 0x001ea20000300800 */
        /* <DEDUP_REMOVED lines=12> */
[----:B------:R0:W-:Y:S04]  /*89d20*/  STL.64 [R1+0xab20], R26 ;  /* 0x00ab201a01007387 */ /* 0x0001e80000100a00 */
[----:B0-----:R-:W3:Y:S04]  /*89d30*/  LDL.LU R26, [R1+0x1d50] ;  /* 0x001d5000011a7983 */ /* 0x001ee80000300800 */
[----:B------:R-:W3:Y:S04]  /*89d40*/  LDL.LU R27, [R1+0x1d58] ;  /* 0x001d5800011b7983 */ /* 0x000ee80000300800 */
[----:B------:R0:W-:Y:S04]  /*89d50*/  STL.64 [R1+0xab18], R24 ;  /* 0x00ab181801007387 */ /* 0x0001e80000100a00 */
[----:B0-----:R-:W3:Y:S04]  /*89d60*/  LDL.LU R24, [R1+0x1d48] ;  /* 0x001d480001187983 */ /* 0x001ee80000300800 */
        /* <DEDUP_REMOVED lines=49> */
[----:B------:R-:W-:Y:S04]  /*8a080*/  STL [R1+0xaad4], R8 ;  /* 0x00aad40801007387 */ /* 0x000fe80000100800 */
[----:B------:R-:W-:Y:S04]  /*8a090*/  STL [R1+0xaad0], R9 ;  /* 0x00aad00901007387 */ /* 0x000fe80000100800 */
[----:B------:R4:W-:Y:S01]  /*8a0a0*/  STL.64 [R1+0xab28], R10 ;  /* 0x00ab280a01007387 */ /* 0x0009e20000100a00 */
[----:B------:R-:W-:-:S02]  /*8a0b0*/  IMAD R28, R28, 0x100, R26 ;  /* 0x000001001c1c7824 */ /* 0x000fc400078e021a */
[----:B------:R-:W-:Y:S01]  /*8a0c0*/  IMAD R29, R29, 0x100, R27 ;  /* 0x000001001d1d7824 */ /* 0x000fe200078e021b */
[C---:B--2---:R-:W-:Y:S08]  /*8a0d0*/  HMMA.16816.F32 R16, R12.reuse, R6, R16 ;  /* 0x000000060c10723c */ /* 0x044ff00000001810 */
[----:B----4-:R-:W-:Y:S01]  /*8a0e0*/  HMMA.16816.F32 R8, R12, R4, R20 ;  /* 0x000000040c08723c */ /* 0x010fe20000001814 */
[----:B------:R-:W-:Y:S10]  /*8a0f0*/  STL.64 [R1+0xaab8], R6 ;  /* 0x00aab80601007387 */ /* 0x000ff40000100a00 */
[----:B------:R-:W-:Y:S04]  /*8a100*/  STL.64 [R1+0x12d0], R16 ;  /* 0x0012d01001007387 */ /* 0x000fe80000100a00 */
[----:B------:R-:W-:Y:S04]  /*8a110*/  STL.64 [R1+0x12d8], R18 ;  /* 0x0012d81201007387 */ /* 0x000fe80000100a00 */
[----:B------:R0:W-:Y:S04]  /*8a120*/  STL.64 [R1+0xaab0], R4 ;  /* 0x00aab00401007387 */ /* 0x0001e80000100a00 */
[----:B------:R1:W-:Y:S04]  /*8a130*/  STL.64 [R1+0x12c0], R8 ;  /* 0x0012c00801007387 */ /* 0x0003e80000100a00 */
[----:B------:R2:W-:Y:S01]  /*8a140*/  STL.64 [R1+0x12c8], R10 ;  /* 0x0012c80a01007387 */ /* 0x0005e20000100a00 */
[----:B0-----:R-:W-:-:S05]  /*8a150*/  IMAD R4, R25, 0x100, R24 ;  /* 0x0000010019047824 */ /* 0x001fca00078e0218 */
[----:B------:R-:W-:Y:S04]  /*8a160*/  STL [R1+0x3d0], R4 ;  /* 0x0003d00401007387 */ /* 0x000fe80000100800 */
[----:B------:R-:W3:Y:S04]  /*8a170*/  LDL.LU R20, [R1+0xfb0] ;  /* 0x000fb00001147983 */ /* 0x000ee80000300800 */
[----:B------:R-:W3:Y:S04]  /*8a180*/  LDL.LU R21, [R1+0xfb4] ;  /* 0x000fb40001157983 */ /* 0x000ee80000300800 */
[----:B------:R-:W4:Y:S04]  /*8a190*/  LDL.LU R22, [R1+0xfb8] ;  /* 0x000fb80001167983 */ /* 0x000f280000300800 */
[----:B------:R-:W4:Y:S04]  /*8a1a0*/  LDL.LU R23, [R1+0xfbc] ;  /* 0x000fbc0001177983 */ /* 0x000f280000300800 */
[----:B------:R-:W2:Y:S04]  /*8a1b0*/  LDL.LU R24, [R1+0xfe0] ;  /* 0x000fe00001187983 */ /* 0x000ea80000300800 */
[----:B------:R-:W2:Y:S04]  /*8a1c0*/  LDL.LU R25, [R1+0xfe4] ;  /* 0x000fe40001197983 */ /* 0x000ea80000300800 */
[----:B------:R-:W2:Y:S04]  /*8a1d0*/  LDL.LU R26, [R1+0xfe8] ;  /* 0x000fe800011a7983 */ /* 0x000ea80000300800 */
[----:B------:R-:W2:Y:S04]  /*8a1e0*/  LDL.LU R27, [R1+0xfec] ;  /* 0x000fec00011b7983 */ /* 0x000ea80000300800 */
[----:B--2---:R0:W-:Y:S04]  /*8a1f0*/  STL.64 [R1+0xab38], R26 ;  /* 0x00ab381a01007387 */ /* 0x0041e80000100a00 */
[----:B------:R2:W-:Y:S04]  /*8a200*/  STL.64 [R1+0xab30], R24 ;  /* 0x00ab301801007387 */ /* 0x0005e80000100a00 */
[----:B-1----:R-:W2:Y:S04]  /*8a210*/  LDL.LU R8, [R1+0xff0] ;  /* 0x000ff00001087983 */ /* 0x002ea80000300800 */
[----:B------:R-:W2:Y:S04]  /*8a220*/  LDL.LU R9, [R1+0xff4] ;  /* 0x000ff40001097983 */ /* 0x000ea80000300800 */
[----:B------:R-:W2:Y:S04]  /*8a230*/  LDL.LU R10, [R1+0xff8] ;  /* 0x000ff800010a7983 */ /* 0x000ea80000300800 */
[----:B------:R-:W2:Y:S01]  /*8a240*/  LDL.LU R11, [R1+0xffc] ;  /* 0x000ffc00010b7983 */ /* 0x000ea20000300800 */
[----:B0-----:R-:W-:-:S02]  /*8a250*/  IMAD.MOV.U32 R26, RZ, RZ, R3 ;  /* 0x000000ffff1a7224 */ /* 0x001fc400078e0003 */
[----:B------:R-:W-:Y:S01]  /*8a260*/  IMAD.MOV.U32 R27, RZ, RZ, R0 ;  /* 0x000000ffff1b7224 */ /* 0x000fe200078e0000 */
[----:B--2---:R-:W-:Y:S04]  /*8a270*/  STL.64 [R1+0xab48], R10 ;  /* 0x00ab480a01007387 */ /* 0x004fe80000100a00 */
[----:B------:R0:W-:Y:S04]  /*8a280*/  STL.64 [R1+0xab40], R8 ;  /* 0x00ab400801007387 */ /* 0x0001e80000100a00 */
[----:B------:R-:W2:Y:S04]  /*8a290*/  LDL.64 R24, [R1+0x10] ;  /* 0x0000100001187983 */ /* 0x000ea80000100a00 */
[----:B------:R-:W-:Y:S04]  /*8a2a0*/  STL.64 [R1+0xab68], R26 ;  /* 0x00ab681a01007387 */ /* 0x000fe80000100a00 */
[----:B--2---:R1:W-:Y:S04]  /*8a2b0*/  STL.64 [R1+0xab60], R24 ;  /* 0x00ab601801007387 */ /* 0x0043e80000100a00 */
[----:B0-----:R-:W2:Y:S04]  /*8a2c0*/  LDL.LU R8, [R1+0x1000] ;  /* 0x0010000001087983 */ /* 0x001ea80000300800 */
[----:B------:R-:W2:Y:S04]  /*8a2d0*/  LDL.LU R9, [R1+0x1004] ;  /* 0x0010040001097983 */ /* 0x000ea80000300800 */
[----:B------:R-:W2:Y:S04]  /*8a2e0*/  LDL.LU R10, [R1+0x1008] ;  /* 0x00100800010a7983 */ /* 0x000ea80000300800 */
[----:B------:R-:W2:Y:S04]  /*8a2f0*/  LDL.LU R11, [R1+0x100c] ;  /* 0x00100c00010b7983 */ /* 0x000ea80000300800 */
[----:B-1----:R-:W2:Y:S04]  /*8a300*/  LDL.LU R24, [R1+0x1020] ;  /* 0x0010200001187983 */ /* 0x002ea80000300800 */
[----:B------:R-:W2:Y:S04]  /*8a310*/  LDL.LU R25, [R1+0x1024] ;  /* 0x0010240001197983 */ /* 0x000ea80000300800 */
[----:B------:R-:W2:Y:S04]  /*8a320*/  LDL.LU R26, [R1+0x1028] ;  /* 0x00102800011a7983 */ /* 0x000ea80000300800 */
[----:B------:R-:W2:Y:S04]  /*8a330*/  LDL.LU R27, [R1+0x102c] ;  /* 0x00102c00011b7983 */ /* 0x000ea80000300800 */
        /* <DEDUP_REMOVED lines=8> */
[----:B------:R-:W2:Y:S04]  /*8a3c0*/  LDL.64 R4, [R1+0x18] ;  /* 0x0000180001047983 */ /* 0x000ea80000100a00 */
[----:B------:R-:W-:Y:S04]  /*8a3d0*/  STL.64 [R1+0xab58], R10 ;  /* 0x00ab580a01007387 */ /* 0x000fe80000100a00 */
[----:B------:R0:W-:Y:S04]  /*8a3e0*/  STL.64 [R1+0xab50], R8 ;  /* 0x00ab500801007387 */ /* 0x0001e80000100a00 */
[----:B0-----:R-:W2:Y:S04]  /*8a3f0*/  LDL.LU R8, [R1+0x1010] ;  /* 0x0010100001087983 */ /* 0x001ea80000300800 */
[----:B------:R-:W2:Y:S04]  /*8a400*/  LDL.LU R9, [R1+0x1014] ;  /* 0x0010140001097983 */ /* 0x000ea80000300800 */
[----:B------:R-:W2:Y:S04]  /*8a410*/  LDL.LU R10, [R1+0x1018] ;  /* 0x00101800010a7983 */ /* 0x000ea80000300800 */
[----:B------:R-:W2:Y:S04]  /*8a420*/  LDL.LU R11, [R1+0x101c] ;  /* 0x00101c00010b7983 */ /* 0x000ea80000300800 */
[----:B------:R-:W2:Y:S04]  /*8a430*/  LDL.64 R6, [R1] ;  /* 0x0000000001067983 */ /* 0x000ea80000100a00 */
        /* <DEDUP_REMOVED lines=10> */
[----:B------:R-:W-:-:S03]  /*8a4e0*/  IMAD R0, R0, 0x100, R3 ;  /* 0x0000010000007824 */ /* 0x000fc600078e0203 */
[----:B--2---:R-:W-:Y:S04]  /*8a4f0*/  STL.64 [R1+0xaaf0], R18 ;  /* 0x00aaf01201007387 */ /* 0x004fe80000100a00 */
[----:B----4-:R0:W-:Y:S04]  /*8a500*/  STL.64 [R1+0xaae8], R16 ;  /* 0x00aae81001007387 */ /* 0x0101e80000100a00 */
[----:B0-----:R-:W2:Y:S04]  /*8a510*/  LDL.LU R16, [R1+0xfa0] ;  /* 0x000fa00001107983 */ /* 0x001ea80000300800 */
[----:B------:R-:W2:Y:S04]  /*8a520*/  LDL.LU R17, [R1+0xfa4] ;  /* 0x000fa40001117983 */ /* 0x000ea80000300800 */
[----:B------:R-:W2:Y:S04]  /*8a530*/  LDL.LU R18, [R1+0xfa8] ;  /* 0x000fa80001127983 */ /* 0x000ea80000300800 */
[----:B------:R-:W2:Y:S04]  /*8a540*/  LDL.LU R19, [R1+0xfac] ;  /* 0x000fac0001137983 */ /* 0x000ea80000300800 */
[----:B------:R-:W4:Y:S02]  /*8a550*/  LDL.LU R3, [R1+0xab88] ;  /* 0x00ab880001037983 */ /* 0x000f240000300800 */
[----:B----4-:R-:W-:Y:S02]  /*8a560*/  HMMA.16816.F32 R12, R12, R2, R24 ;  /* 0x000000020c0c723c */ /* 0x010fe40000001818 */
[----:B------:R-:W4:Y:S04]  /*8a570*/  LDL.LU.64 R26, [R1+0xab80] ;  /* 0x00ab8000011a7983 */ /* 0x000f280000300a00 */
[----:B------:R-:W4:-:S13]  /*8a580*/  LDL.LU.64 R24, [R1+0xab78] ;  /* 0x00ab780001187983 */ /* 0x000f1a0000300a00 */
[----:B------:R-:W-:Y:S04]  /*8a590*/  STL.64 [R1+0x1290], R12 ;  /* 0x0012900c01007387 */ /* 0x000fe80000100a00 */
[----:B------:R0:W-:Y:S04]  /*8a5a0*/  STL.64 [R1+0x1298], R14 ;  /* 0x0012980e01007387 */ /* 0x0001e80000100a00 */
[----:B0-----:R-:W2:Y:S01]  /*8a5b0*/  LDL.LU R15, [R1+0x3d0] ;  /* 0x0003d000010f7983 */ /* 0x001ea20000300800 */
[----:B------:R-:W-:Y:S02]  /*8a5c0*/  F2FP.F16.E5M2.UNPACK_B R13, R28 ;  /* 0x0000001cff0d723e */ /* 0x000fe400020004ff */
[----:B------:R-:W-:Y:S01]  /*8a5d0*/  F2FP.F16.E5M2.UNPACK_B R14, R29 ;  /* 0x0000001dff0e723e */ /* 0x000fe200020004ff */
[----:B------:R-:W-:Y:S04]  /*8a5e0*/  STL [R1+0xaa84], R2 ;  /* 0x00aa840201007387 */ /* 0x000fe80000100800 */
[----:B------:R-:W-:Y:S04]  /*8a5f0*/  STL [R1+0xaa80], R3 ;  /* 0x00aa800301007387 */ /* 0x000fe80000100800 */
[----:B------:R-:W3:Y:S04]  /*8a600*/  LDL.LU R28, [R1+0xab74] ;  /* 0x00ab7400011c7983 */ /* 0x000ee80000300800 */
[----:B------:R-:W3:Y:S01]  /*8a610*/  LDL.LU R29, [R1+0xab70] ;  /* 0x00ab7000011d7983 */ /* 0x000ee20000300800 */
[----:B--2---:R-:W-:-:S02]  /*8a620*/  F2FP.F16.E5M2.UNPACK_B R12, R15 ;  /* 0x0000000fff0c723e */ /* 0x004fc400020004ff */
[----:B------:R-:W-:-:S07]  /*8a630*/  F2FP.F16.E5M2.UNPACK_B R15, R0 ;  /* 0x00000000ff0f723e */ /* 0x000fce00020004ff */
[----:B----4-:R-:W-:-:S15]  /*8a640*/  HMMA.16816.F32 R24, R12, R4, R24 ;  /* 0x000000040c18723c */ /* 0x010fde0000001818 */
[----:B------:R-:W-:-:S04]  /*8a650*/  NOP ;  /* 0x0000000000007918 */ /* 0x000fc80000000000 */
[----:B------:R-:W-:Y:S04]  /*8a660*/  STL.64 [R1+0x1280], R24 ;  /* 0x0012801801007387 */ /* 0x000fe80000100a00 */
[----:B------:R0:W-:Y:S04]  /*8a670*/  STL.64 [R1+0x1288], R26 ;  /* 0x0012881a01007387 */ /* 0x0001e80000100a00 */
[----:B0-----:R-:W2:Y:S04]  /*8a680*/  LDL.LU.64 R26, [R1+0xab68] ;  /* 0x00ab6800011a7983 */ /* 0x001ea80000300a00 */
[----:B------:R-:W4:Y:S02]  /*8a690*/  LDL.LU.64 R24, [R1+0xab60] ;  /* 0x00ab600001187983 */ /* 0x000f240000300a00 */
[----:B----4-:R-:W-:-:S15]  /*8a6a0*/  HMMA.16816.F32 R8, R12, R24, R8 ;  /* 0x000000180c08723c */ /* 0x010fde0000001808 */
        /* <DEDUP_REMOVED lines=8> */
[----:B--2---:R-:W-:Y:S01]  /*8a730*/  HMMA.16816.F32 R24, R12, R26, R8 ;  /* 0x0000001a0c18723c */ /* 0x004fe20000001808 */
[----:B------:R-:W2:Y:S04]  /*8a740*/  LDL.LU.64 R10, [R1+0xab48] ;  /* 0x00ab4800010a7983 */ /* 0x000ea80000300a00 */
[----:B------:R-:W2:-:S14]  /*8a750*/  LDL.LU.64 R8, [R1+0xab40] ;  /* 0x00ab400001087983 */ /* 0x000e9c0000300a00 */
        /* <DEDUP_REMOVED lines=9> */
[----:B------:R-:W-:Y:S04]  /*8a7f0*/  STL.64 [R1+0x1220], R24 ;  /* 0x0012201801007387 */ /* 0x000fe80000100a00 */
[----:B------:R0:W-:Y:S04]  /*8a800*/  STL.64 [R1+0x1228], R26 ;  /* 0x0012281a01007387 */ /* 0x0001e80000100a00 */
[----:B0-----:R-:W3:Y:S04]  /*8a810*/  LDL.LU.64 R26, [R1+0xab20] ;  /* 0x00ab2000011a7983 */ /* 0x001ee80000300a00 */
[----:B------:R-:W4:Y:S04]  /*8a820*/  LDL.LU.64 R24, [R1+0xab18] ;  /* 0x00ab180001187983 */ /* 0x000f280000300a00 */
[----:B------:R-:W-:Y:S04]  /*8a830*/  STL [R1+0xaa88], R28 ;  /* 0x00aa881c01007387 */ /* 0x000fe80000100800 */
[----:B------:R-:W-:Y:S01]  /*8a840*/  STL [R1+0xaa68], R29 ;  /* 0x00aa681d01007387 */ /* 0x000fe20000100800 */
[----:B---3--:R-:W-:-:S15]  /*8a850*/  HMMA.16816.F32 R20, R12, R26, R20 ;  /* 0x0000001a0c14723c */ /* 0x008fde0000001814 */
        /* <DEDUP_REMOVED lines=10> */
[----:B------:R-:W4:Y:S04]  /*8a900*/  LDL.LU.64 R20, [R1+0xaaf8] ;  /* 0x00aaf80001147983 */ /* 0x000f280000300a00 */
[----:B------:R-:W-:Y:S04]  /*8a910*/  STL.64 [R1+0xaa38], R26 ;  /* 0x00aa381a01007387 */ /* 0x000fe80000100a00 */
[----:B------:R0:W-:Y:S04]  /*8a920*/  STL.64 [R1+0xaa30], R24 ;  /* 0x00aa301801007387 */ /* 0x0001e80000100a00 */
[----:B0-----:R-:W2:Y:S04]  /*8a930*/  LDL.LU R24, [R1+0xf70] ;  /* 0x000f700001187983 */ /* 0x001ea80000300800 */
[----:B------:R-:W2:Y:S04]  /*8a940*/  LDL.LU R25, [R1+0xf74] ;  /* 0x000f740001197983 */ /* 0x000ea80000300800 */
[----:B------:R-:W2:Y:S04]  /*8a950*/  LDL.LU R26, [R1+0xf78] ;  /* 0x000f7800011a7983 */ /* 0x000ea80000300800 */
[----:B------:R-:W2:Y:S01]  /*8a960*/  LDL.LU R27, [R1+0xf7c] ;  /* 0x000f7c00011b7983 */ /* 0x000ea20000300800 */
        /* <DEDUP_REMOVED lines=16> */
[----:B------:R-:W2:Y:S04]  /*8aa70*/  LDL.LU R22, [R1+0x668] ;  /* 0x0006680001167983 */ /* 0x000ea80000300800 */
[----:B------:R-:W2:Y:S04]  /*8aa80*/  LDL.LU R23, [R1+0x66c] ;  /* 0x00066c0001177983 */ /* 0x000ea80000300800 */
[----:B--2---:R-:W-:Y:S04]  /*8aa90*/  STL.64 [R1+0xaa48], R22 ;  /* 0x00aa481601007387 */ /* 0x004fe80000100a00 */
[----:B----4-:R0:W-:Y:S04]  /*8aaa0*/  STL.64 [R1+0xaa40], R20 ;  /* 0x00aa401401007387 */ /* 0x0101e80000100a00 */
[----:B0-----:R-:W3:Y:S04]  /*8aab0*/  LDL.LU R20, [R1+0xf80] ;  /* 0x000f800001147983 */ /* 0x001ee80000300800 */
[----:B------:R-:W3:Y:S04]  /*8aac0*/  LDL.LU R21, [R1+0xf84] ;  /* 0x000f840001157983 */ /* 0x000ee80000300800 */
[----:B------:R-:W3:Y:S04]  /*8aad0*/  LDL.LU R22, [R1+0xf88] ;  /* 0x000f880001167983 */ /* 0x000ee80000300800 */
[----:B------:R-:W3:Y:S02]  /*8aae0*/  LDL.LU R23, [R1+0xf8c] ;  /* 0x000f8c0001177983 */ /* 0x000ee40000300800 */
[----:B---3--:R-:W-:-:S15]  /*8aaf0*/  HMMA.16816.F32 R20, R12, R18, R20 ;  /* 0x000000120c14723c */ /* 0x008fde0000001814 */
[----:B------:R-:W-:-:S04]  /*8ab00*/  NOP ;  /* 0x0000000000007918 */ /* 0x000fc80000000000 */
[----:B------:R-:W-:Y:S04]  /*8ab10*/  STL.64 [R1+0x11a0], R20 ;  /* 0x0011a01401007387 */ /* 0x000fe80000100a00 */
[----:B------:R0:W-:Y:S02]  /*8ab20*/  STL.64 [R1+0x11a8], R22 ;  /* 0x0011a81601007387 */ /* 0x0001e40000100a00 */
[----:B0-----:R-:W-:Y:S01]  /*8ab30*/  HMMA.16816.F32 R20, R12, R16, R24 ;  /* 0x000000100c14723c */ /* 0x001fe20000001818 */
        /* <DEDUP_REMOVED lines=16> */
[----:B------:R-:W-:Y:S04]  /*8ac40*/  STL [R1+0xaa8c], R24 ;  /* 0x00aa8c1801007387 */ /* 0x000fe80000100800 */
        /* <DEDUP_REMOVED lines=16> */
[----:B------:R-:W2:Y:S04]  /*8ad50*/  LDL.LU R28, [R1+0x1d70] ;  /* 0x001d7000011c7983 */ /* 0x000ea80000300800 */
[----:B------:R-:W2:Y:S04]  /*8ad60*/  LDL.LU R27, [R1+0x1d6c] ;  /* 0x001d6c00011b7983 */ /* 0x000ea80000300800 */
[----:B------:R-:W2:Y:S04]  /*8ad70*/  LDL.LU R2, [R1+0x1d78] ;  /* 0x001d780001027983 */ /* 0x000ea80000300800 */
[----:B------:R-:W2:Y:S01]  /*8ad80*/  LDL.LU R26, [R1+0x1d74] ;  /* 0x001d7400011a7983 */ /* 0x000ea20000300800 */
[----:B------:R-:W-:-:S03]  /*8ad90*/  IMAD.MOV.U32 R25, RZ, RZ, R0 ;  /* 0x000000ffff197224 */ /* 0x000fc600078e0000 */
[----:B--2---:R-:W-:Y:S04]  /*8ada0*/  STL.64 [R1+0xaa98], R26 ;  /* 0x00aa981a01007387 */ /* 0x004fe80000100a00 */
[----:B----4-:R0:W-:Y:S04]  /*8adb0*/  STL.64 [R1+0xaa90], R24 ;  /* 0x00aa901801007387 */ /* 0x0101e80000100a00 */
[----:B0-----:R-:W2:Y:S04]  /*8adc0*/  LDL.LU R24, [R1+0x800] ;  /* 0x0008000001187983 */ /* 0x001ea80000300800 */
[----:B------:R-:W2:Y:S04]  /*8add0*/  LDL.LU R25, [R1+0x804] ;  /* 0x0008040001197983 */ /* 0x000ea80000300800 */
[----:B------:R-:W4:Y:S04]  /*8ade0*/  LDL.LU R26, [R1+0x808] ;  /* 0x00080800011a7983 */ /* 0x000f280000300800 */
[----:B------:R-:W4:Y:S01]  /*8adf0*/  LDL.LU R27, [R1+0x80c] ;  /* 0x00080c00011b7983 */ /* 0x000f220000300800 */
[----:B------:R-:W-:Y:S03]  /*8ae00*/  HMMA.16816.F32 R4, R12, R10, R4 ;  /* 0x0000000a0c04723c */ /* 0x000fe60000001804 */
[----:B----4-:R-:W-:Y:S04]  /*8ae10*/  STL.64 [R1+0xaaa8], R26 ;  /* 0x00aaa81a01007387 */ /* 0x010fe80000100a00 */
[----:B--2---:R0:W-:Y:S04]  /*8ae20*/  STL.64 [R1+0xaaa0], R24 ;  /* 0x00aaa01801007387 */ /* 0x0041e80000100a00 */
[----:B0-----:R-:W2:Y:S04]  /*8ae30*/  LDL.LU R24, [R1+0x840] ;  /* 0x0008400001187983 */ /* 0x001ea80000300800 */
[----:B------:R-:W2:Y:S04]  /*8ae40*/  LDL.LU R25, [R1+0x844] ;  /* 0x0008440001197983 */ /* 0x000ea80000300800 */
[----:B------:R-:W2:Y:S04]  /*8ae50*/  LDL.LU R26, [R1+0x848] ;  /* 0x00084800011a7983 */ /* 0x000ea80000300800 */
[----:B------:R-:W2:Y:S04]  /*8ae60*/  LDL.LU R27, [R1+0x84c] ;  /* 0x00084c00011b7983 */ /* 0x000ea80000300800 */
[----:B------:R-:W4:Y:S04]  /*8ae70*/  LDL.LU R3, [R1+0x1d80] ;  /* 0x001d800001037983 */ /* 0x000f280000300800 */
[----:B------:R-:W4:Y:S04]  /*8ae80*/  LDL.LU R0, [R1+0x1d7c] ;  /* 0x001d7c0001007983 */ /* 0x000f280000300800 */
[----:B---3--:R-:W-:Y:S04]  /*8ae90*/  STL.64 [R1+0xaa78], R22 ;  /* 0x00aa781601007387 */ /* 0x008fe80000100a00 */
[----:B------:R0:W-:Y:S04]  /*8aea0*/  STL.64 [R1+0xaa70], R20 ;  /* 0x00aa701401007387 */ /* 0x0001e80000100a00 */
[----:B0-----:R-:W3:Y:S04]  /*8aeb0*/  LDL.LU R20, [R1+0x7a0] ;  /* 0x0007a00001147983 */ /* 0x001ee80000300800 */
[----:B------:R-:W3:Y:S04]  /*8aec0*/  LDL.LU R21, [R1+0x7a4] ;  /* 0x0007a40001157983 */ /* 0x000ee80000300800 */
[----:B------:R-:W3:Y:S04]  /*8aed0*/  LDL.LU R22, [R1+0x7a8] ;  /* 0x0007a80001167983 */ /* 0x000ee80000300800 */
[----:B------:R-:W3:Y:S04]  /*8aee0*/  LDL.LU R23, [R1+0x7ac] ;  /* 0x0007ac0001177983 */ /* 0x000ee80000300800 */
[----:B------:R0:W-:Y:S02]  /*8aef0*/  STL.64 [R1+0xa9f8], R18 ;  /* 0x00a9f81201007387 */ /* 0x0001e40000100a00 */
[----:B0-----:R-:W-:-:S02]  /*8af00*/  IMAD.MOV.U32 R18, RZ, RZ, R8 ;  /* 0x000000ffff127224 */ /* 0x001fc400078e0008 */
[----:B------:R-:W2:Y:S01]  /*8af10*/  LDL.LU R8, [R1+0xaad4] ;  /* 0x00aad40001087983 */ /* 0x000ea20000300800 */
[----:B------:R-:W-:-:S03]  /*8af20*/  IMAD.MOV.U32 R19, RZ, RZ, R9 ;  /* 0x000000ffff137224 */ /* 0x000fc600078e0009 */
[----:B------:R-:W2:Y:S04]  /*8af30*/  LDL.LU R9, [R1+0xaad0] ;  /* 0x00aad00001097983 */ /* 0x000ea80000300800 */
[----:B------:R0:W-:Y:S04]  /*8af40*/  STL.64 [R1+0xa9f0], R16 ;  /* 0x00a9f01001007387 */ /* 0x0001e80000100a00 */
[----:B0-----:R-:W2:Y:S04]  /*8af50*/  LDL R16, [R1+0x8] ;  /* 0x0000080001107983 */ /* 0x001ea80000100800 */
[----:B------:R-:W2:Y:S04]  /*8af60*/  LDL R17, [R1+0xc] ;  /* 0x00000c0001117983 */ /* 0x000ea80000100800 */
        /* <DEDUP_REMOVED lines=29> */
[----:B------:R0:W-:Y:S01]  /*8b140*/  STL.64 [R1+0xa9b0], R4 ;  /* 0x00a9b00401007387 */ /* 0x0001e20000100a00 */
[----:B----4-:R-:W-:-:S03]  /*8b150*/  IMAD R0, R0, 0x100, R3 ;  /* 0x0000010000007824 */ /* 0x010fc600078e0203 */
[----:B0-----:R-:W4:Y:S04]  /*8b160*/  LDL.LU R4, [R1+0x6f0] ;  /* 0x0006f00001047983 */ /* 0x001f280000300800 */
[----:B------:R-:W4:Y:S04]  /*8b170*/  LDL.LU R5, [R1+0x6f4] ;  /* 0x0006f40001057983 */ /* 0x000f280000300800 */
[----:B------:R-:W4:Y:S04]  /*8b180*/  LDL.LU R6, [R1+0x6f8] ;  /* 0x0006f80001067983 */ /* 0x000f280000300800 */
[----:B------:R-:W4:Y:S01]  /*8b190*/  LDL.LU R7, [R1+0x6fc] ;  /* 0x0006fc0001077983 */ /* 0x000f220000300800 */
[----:B--2---:R-:W-:-:S02]  /*8b1a0*/  IMAD R27, R27, 0x100, R28 ;  /* 0x000001001b1b7824 */ /* 0x004fc400078e021c */
[----:B------:R-:W-:Y:S02]  /*8b1b0*/  IMAD R26, R26, 0x100, R2 ;  /* 0x000001001a1a7824 */ /* 0x000fe400078e0202 */
[----:B---3--:R-:W-:Y:S02]  /*8b1c0*/  IMAD R29, R29, 0x100, R24 ;  /* 0x000001001d1d7824 */ /* 0x008fe400078e0218 */
[----:B------:R-:W2:Y:S04]  /*8b1d0*/  LDL.LU R24, [R1+0xaa8c] ;  /* 0x00aa8c0001187983 */ /* 0x000ea80000300800 */
[----:B------:R-:W3:Y:S04]  /*8b1e0*/  LDL.LU R28, [R1+0xaa88] ;  /* 0x00aa8800011c7983 */ /* 0x000ee80000300800 */
[----:B------:R-:W2:Y:S04]  /*8b1f0*/  LDL.LU R2, [R1+0xaa84] ;  /* 0x00aa840001027983 */ /* 0x000ea80000300800 */
[----:B------:R-:W2:Y:S02]  /*8b200*/  LDL.LU R3, [R1+0xaa80] ;  /* 0x00aa800001037983 */ /* 0x000ea40000300800 */
[----:B--2---:R-:W-:Y:S02]  /*8b210*/  HMMA.16816.F32 R12, R12, R2, R20 ;  /* 0x000000020c0c723c */ /* 0x004fe40000001814 */
[----:B------:R-:W2:Y:S04]  /*8b220*/  LDL.LU.64 R22, [R1+0xaa78] ;  /* 0x00aa780001167983 */ /* 0x000ea80000300a00 */
[----:B------:R-:W2:-:S13]  /*8b230*/  LDL.LU.64 R20, [R1+0xaa70] ;  /* 0x00aa700001147983 */ /* 0x000e9a0000300a00 */
[----:B------:R0:W-:Y:S04]  /*8b240*/  STL.64 [R1+0x1120], R12 ;  /* 0x0011200c01007387 */ /* 0x0001e80000100a00 */
[----:B------:R1:W-:Y:S01]  /*8b250*/  STL.64 [R1+0x1128], R14 ;  /* 0x0011280e01007387 */ /* 0x0003e20000100a00 */
[----:B0-----:R-:W-:Y:S02]  /*8b260*/  F2FP.F16.E5M2.UNPACK_B R12, R29 ;  /* 0x0000001dff0c723e */ /* 0x001fe400020004ff */
        /* <DEDUP_REMOVED lines=9> */
[----:B0-----:R-:W2:Y:S01]  /*8b300*/  LDL.LU.64 R26, [R1+0xaa50] ;  /* 0x00aa5000011a7983 */ /* 0x001ea20000300a00 */
[C---:B----4-:R-:W-:Y:S08]  /*8b310*/  HMMA.16816.F32 R4, R12.reuse, R16, R4 ;  /* 0x000000100c04723c */ /* 0x050ff00000001804 */
[----:B--2---:R-:W-:Y:S01]  /*8b320*/  HMMA.16816.F32 R24, R12, R26, R20 ;  /* 0x0000001a0c18723c */ /* 0x004fe20000001814 */
[----:B------:R-:W3:Y:S04]  /*8b330*/  LDL.LU.64 R22, [R1+0xaa48] ;  /* 0x00aa480001167983 */ /* 0x000ee80000300a00 */
[----:B------:R-:W3:-:S14]  /*8b340*/  LDL.LU.64 R20, [R1+0xaa40] ;  /* 0x00aa400001147983 */ /* 0x000edc0000300a00 */
[----:B------:R-:W-:Y:S04]  /*8b350*/  STL.64 [R1+0x1100], R24 ;  /* 0x0011001801007387 */ /* 0x000fe80000100a00 */
[----:B------:R0:W-:Y:S04]  /*8b360*/  STL.64 [R1+0x1108], R26 ;  /* 0x0011081a01007387 */ /* 0x0001e80000100a00 */
[----:B0-----:R-:W2:Y:S04]  /*8b370*/  LDL.LU.64 R26, [R1+0xaa38] ;  /* 0x00aa3800011a7983 */ /* 0x001ea80000300a00 */
[----:B------:R-:W4:Y:S04]  /*8b380*/  LDL.LU.64 R24, [R1+0xaa30] ;  /* 0x00aa300001187983 */ /* 0x000f280000300a00 */
[----:B------:R-:W-:Y:S04]  /*8b390*/  STL.64 [R1+0x10f0], R4 ;  /* 0x0010f00401007387 */ /* 0x000fe80000100a00 */
[----:B------:R0:W-:Y:S04]  /*8b3a0*/  STL.64 [R1+0x10f8], R6 ;  /* 0x0010f80601007387 */ /* 0x0001e80000100a00 */
[----:B------:R-:W2:Y:S01]  /*8b3b0*/  LDL.LU R0, [R1+0x1ddc] ;  /* 0x001ddc0001007983 */ /* 0x000ea20000300800 */
[----:B0-----:R-:W-:-:S15]  /*8b3c0*/  HMMA.16816.F32 R4, R12, R18, R8 ;  /* 0x000000120c04723c */ /* 0x001fde0000001808 */
[----:B------:R-:W-:-:S04]  /*8b3d0*/  NOP ;  /* 0x0000000000007918 */ /* 0x000fc80000000000 */
[----:B------:R0:W-:Y:S04]  /*8b3e0*/  STL.64 [R1+0x10d0], R4 ;  /* 0x0010d00401007387 */ /* 0x0001e80000100a00 */
[----:B------:R1:W-:Y:S04]  /*8b3f0*/  STL.64 [R1+0x10d8], R6 ;  /* 0x0010d80601007387 */ /* 0x0003e80000100a00 */
[----:B0-----:R-:W2:Y:S01]  /*8b400*/  LDL.LU R4, [R1+0x350] ;  /* 0x0003500001047983 */ /* 0x001ea20000300800 */
[----:B---3--:R-:W-:-:S15]  /*8b410*/  HMMA.16816.F32 R8, R12, R28, R20 ;  /* 0x0000001c0c08723c */ /* 0x008fde0000001814 */
[----:B------:R-:W-:-:S04]  /*8b420*/  NOP ;  /* 0x0000000000007918 */ /* 0x000fc80000000000 */
[----:B------:R-:W-:Y:S04]  /*8b430*/  STL.64 [R1+0x10c0], R8 ;  /* 0x0010c00801007387 */ /* 0x000fe80000100a00 */
[----:B------:R-:W-:Y:S04]  /*8b440*/  STL.64 [R1+0x10c8], R10 ;  /* 0x0010c80a01007387 */ /* 0x000fe80000100a00 */
[----:B------:R-:W3:Y:S04]  /*8b450*/  LDL.LU R5, [R1+0x354] ;  /* 0x0003540001057983 */ /* 0x000ee80000300800 */
[----:B-1----:R-:W2:Y:S04]  /*8b460*/  LDL.LU R6, [R1+0x358] ;  /* 0x0003580001067983 */ /* 0x002ea80000300800 */
        /* <DEDUP_REMOVED lines=19> */
[C---:B--2---:R-:W-:Y:S03]  /*8b5a0*/  HMMA.16816.F32 R20, R12.reuse, R26, R20 ;  /* 0x0000001a0c14723c */ /* 0x044fe60000001814 */
[----:B---3--:R-:W-:Y:S04]  /*8b5b0*/  STL.64 [R1+0xaa08], R18 ;  /* 0x00aa081201007387 */ /* 0x008fe80000100a00 */
        /* <DEDUP_REMOVED lines=17> */
[----:B------:R0:W-:Y:S04]  /*8b6d0*/  STL.64 [R1+0xa950], R28 ;  /* 0x00a9501c01007387 */ /* 0x0001e80000100a00 */
[----:B0-----:R-:W2:Y:S04]  /*8b6e0*/  LDL.LU R28, [R1+0x1dd4] ;  /* 0x001dd400011c7983 */ /* 0x001ea80000300800 */
        /* <DEDUP_REMOVED lines=34> */
[----:B------:R0:W-:Y:S04]  /*8b910*/  STL.64 [R1+0xa928], R22 ;  /* 0x00a9281601007387 */ /* 0x0001e80000100a00 */
[----:B0-----:R-:W2:Y:S04]  /*8b920*/  LDL.LU R22, [R1+0x1d8c] ;  /* 0x001d8c0001167983 */ /* 0x001ea80000300800 */
[----:B------:R-:W2:Y:S04]  /*8b930*/  LDL.LU R23, [R1+0x1dd8] ;  /* 0x001dd80001177983 */ /* 0x000ea80000300800 */
[----:B------:R0:W-:Y:S04]  /*8b940*/  STL.64 [R1+0xa920], R20 ;  /* 0x00a9201401007387 */ /* 0x0001e80000100a00 */
[----:B0-----:R-:W2:Y:S04]  /*8b950*/  LDL.LU R20, [R1+0x1d84] ;  /* 0x001d840001147983 */ /* 0x001ea80000300800 */
        /* <DEDUP_REMOVED lines=15> */
[----:B------:R-:W-:Y:S01]  /*8ba50*/  STL.64 [R1+0xa900], R16 ;  /* 0x00a9001001007387 */ /* 0x000fe20000100a00 */
[----:B---3--:R-:W-:-:S15]  /*8ba60*/  HMMA.16816.F32 R4, R12, R10, R4 ;  /* 0x0000000a0c04723c */ /* 0x008fde0000001804 */
[----:B------:R-:W-:-:S04]  /*8ba70*/  NOP ;  /* 0x0000000000007918 */ /* 0x000fc80000000000 */
[----:B------:R-:W-:Y:S04]  /*8ba80*/  STL.64 [R1+0x1040], R4 ;  /* 0x0010400401007387 */ /* 0x000fe80000100a00 */
[----:B------:R0:W-:Y:S04]  /*8ba90*/  STL.64 [R1+0x1048], R6 ;  /* 0x0010480601007387 */ /* 0x0001e80000100a00 */
[----:B0-----:R-:W4:Y:S04]  /*8baa0*/  LDL.LU.64 R6, [R1+0xa9c8] ;  /* 0x00a9c80001067983 */ /* 0x001f280000300a00 */
[----:B------:R-:W4:Y:S04]  /*8bab0*/  LDL.LU.64 R4, [R1+0xa9c0] ;  /* 0x00a9c00001047983 */ /* 0x000f280000300a00 */
[----:B------:R-:W-:Y:S01]  /*8bac0*/  STL [R1+0xa8f8], R11 ;  /* 0x00a8f80b01007387 */ /* 0x000fe20000100800 */
[----:B----4-:R-:W-:-:S15]  /*8bad0*/  HMMA.16816.F32 R4, R12, R8, R4 ;  /* 0x000000080c04723c */ /* 0x010fde0000001804 */
[----:B------:R-:W-:-:S04]  /*8bae0*/  NOP ;  /* 0x0000000000007918 */ /* 0x000fc80000000000 */
[----:B------:R-:W-:Y:S04]  /*8baf0*/  STL.64 [R1+0x1030], R4 ;  /* 0x0010300401007387 */ /* 0x000fe80000100a00 */
[----:B------:R0:W-:Y:S04]  /*8bb00*/  STL.64 [R1+0x1038], R6 ;  /* 0x0010380601007387 */ /* 0x0001e80000100a00 */
[----:B0-----:R-:W2:Y:S04]  /*8bb10*/  LDL.LU.64 R6, [R1+0xa9b8] ;  /* 0x00a9b80001067983 */ /* 0x001ea80000300a00 */
[----:B------:R-:W3:Y:S04]  /*8bb20*/  LDL.LU.64 R4, [R1+0xa9b0] ;  /* 0x00a9b00001047983 */ /* 0x000ee80000300a00 */
[----:B------:R-:W-:Y:S04]  /*8bb30*/  STL [R1+0xa960], R10 ;  /* 0x00a9600a01007387 */ /* 0x000fe80000100800 */
        /* <DEDUP_REMOVED lines=11> */
[----:B---3--:R-:W-:Y:S03]  /*8bbf0*/  HMMA.16816.F32 R8, R12, R4, R8 ;  /* 0x000000040c08723c */ /* 0x008fe60000001808 */
[----:B------:R-:W-:Y:S04]  /*8bc00*/  STL.64 [R1+0xa8e0], R6 ;  /* 0x00a8e00601007387 */ /* 0x000fe80000100a00 */
[----:B------:R0:W-:Y:S02]  /*8bc10*/  STL.64 [R1+0xa8d8], R4 ;  /* 0x00a8d80401007387 */ /* 0x0001e40000100a00 */
[----:B0-----:R-:W-:-:S02]  /*8bc20*/  IMAD R5, R20, 0x100, R19 ;  /* 0x0000010014057824 */ /* 0x001fc400078e0213 */
[----:B------:R-:W-:-:S08]  /*8bc30*/  IMAD R4, R22, 0x100, R21 ;  /* 0x0000010016047824 */ /* 0x000fd000078e0215 */
[----:B------:R0:W-:Y:S04]  /*8bc40*/  STL.64 [R1+0x1010], R8 ;  /* 0x0010100801007387 */ /* 0x0001e80000100a00 */
[----:B------:R-:W-:Y:S04]  /*8bc50*/  STL.64 [R1+0x1018], R10 ;  /* 0x0010180a01007387 */ /* 0x000fe80000100a00 */
[----:B------:R-:W-:Y:S04]  /*8bc60*/  STL [R1+0x330], R5 ;  /* 0x0003300501007387 */ /* 0x000fe80000100800 */
[----:B------:R2:W-:Y:S01]  /*8bc70*/  STL [R1+0x334], R4 ;  /* 0x0003340401007387 */ /* 0x0005e20000100800 */
[----:B0-----:R-:W-:-:S05]  /*8bc80*/  IMAD R8, R28, 0x100, R23 ;  /* 0x000001001c087824 */ /* 0x001fca00078e0217 */
[----:B------:R-:W-:Y:S04]  /*8bc90*/  STL [R1+0x338], R8 ;  /* 0x0003380801007387 */ /* 0x000fe80000100800 */
[----:B------:R-:W3:Y:S01]  /*8bca0*/  LDL.LU R20, [R1+0x2c0] ;  /* 0x0002c00001147983 */ /* 0x000ee20000300800 */
        /* <DEDUP_REMOVED lines=9> */
[----:B----4-:R0:W-:Y:S04]  /*8bd40*/  STL.64 [R1+0xa968], R24 ;  /* 0x00a9681801007387 */ /* 0x0101e80000100a00 */
[----:B------:R-:W4:Y:S04]  /*8bd50*/  LDL.LU R26, [R1+0x2e8] ;  /* 0x0002e800011a7983 */ /* 0x000f280000300800 */
[----:B------:R-:W4:Y:S04]  /*8bd60*/  LDL.LU R27, [R1+0x2ec] ;  /* 0x0002ec00011b7983 */ /* 0x000f280000300800 */
[----:B0-----:R-:W2:Y:S04]  /*8bd70*/  LDL.64 R24, [R1+0x8] ;  /* 0x0000080001187983 */ /* 0x001ea80000100a00 */
[----:B----4-:R-:W-:Y:S04]  /*8bd80*/  STL.64 [R1+0xa988], R26 ;  /* 0x00a9881a01007387 */ /* 0x010fe80000100a00 */
[----:B--2---:R0:W-:Y:S04]  /*8bd90*/  STL.64 [R1+0xa980], R24 ;  /* 0x00a9801801007387 */ /* 0x0041e80000100a00 */
[----:B------:R-:W2:Y:S04]  /*8bda0*/  LDL.LU R8, [R1+0x2f0] ;  /* 0x0002f00001087983 */ /* 0x000ea80000300800 */
[----:B------:R-:W2:Y:S04]  /*8bdb0*/  LDL.LU R9, [R1+0x2f4] ;  /* 0x0002f40001097983 */ /* 0x000ea80000300800 */
[----:B------:R-:W4:Y:S04]  /*8bdc0*/  LDL.LU R10, [R1+0x2f8] ;  /* 0x0002f800010a7983 */ /* 0x000f280000300800 */
[----:B------:R-:W4:Y:S04]  /*8bdd0*/  LDL.LU R11, [R1+0x2fc] ;  /* 0x0002fc00010b7983 */ /* 0x000f280000300800 */
[----:B0-----:R-:W2:Y:S04]  /*8bde0*/  LDL.LU R24, [R1+0x310] ;  /* 0x0003100001187983 */ /* 0x001ea80000300800 */
[----:B------:R-:W2:Y:S04]  /*8bdf0*/  LDL.LU R25, [R1+0x314] ;  /* 0x0003140001197983 */ /* 0x000ea80000300800 */
[----:B------:R-:W2:Y:S04]  /*8be00*/  LDL.LU R26, [R1+0x318] ;  /* 0x00031800011a7983 */ /* 0x000ea80000300800 */
[----:B------:R-:W2:Y:S04]  /*8be10*/  LDL.LU R27, [R1+0x31c] ;  /* 0x00031c00011b7983 */ /* 0x000ea80000300800 */
[----:B------:R-:W3:Y:S04]  /*8be20*/  LDL.LU R13, [R1+0x330] ;  /* 0x00033000010d7983 */ /* 0x000ee80000300800 */
[----:B------:R-:W3:Y:S04]  /*8be30*/  LDL.LU R14, [R1+0x334] ;  /* 0x00033400010e7983 */ /* 0x000ee80000300800 */
[----:B------:R-:W3:Y:S01]  /*8be40*/  LDL.LU R15, [R1+0x338] ;  /* 0x00033800010f7983 */ /* 0x000ee20000300800 */
[----:B------:R-:W-:-:S03]  /*8be50*/  IMAD R0, R0, 0x100, R29 ;  /* 0x0000010000007824 */ /* 0x000fc600078e021d */
[----:B--2---:R-:W-:Y:S04]  /*8be60*/  STL.64 [R1+0xa998], R26 ;  /* 0x00a9981a01007387 */ /* 0x004fe80000100a00 */
[----:B------:R0:W-:Y:S04]  /*8be70*/  STL.64 [R1+0xa990], R24 ;  /* 0x00a9901801007387 */ /* 0x0001e80000100a00 */
[----:B0-----:R-:W2:Y:S04]  /*8be80*/  LDL.LU R24, [R1+0x320] ;  /* 0x0003200001187983 */ /* 0x001ea80000300800 */
[----:B------:R-:W2:Y:S04]  /*8be90*/  LDL.LU R25, [R1+0x324] ;  /* 0x0003240001197983 */ /* 0x000ea80000300800 */
[----:B------:R-:W2:Y:S04]  /*8bea0*/  LDL.LU R26, [R1+0x328] ;  /* 0x00032800011a7983 */ /* 0x000ea80000300800 */
[----:B------:R-:W2:Y:S04]  /*8beb0*/  LDL.LU R27, [R1+0x32c] ;  /* 0x00032c00011b7983 */ /* 0x000ea80000300800 */
[----:B------:R-:W2:Y:S04]  /*8bec0*/  LDL.64 R4, [R1+0x18] ;  /* 0x0000180001047983 */ /* 0x000ea80000100a00 */
[----:B------:R-:W2:Y:S04]  /*8bed0*/  LDL.64 R6, [R1+0x10] ;  /* 0x0000100001067983 */ /* 0x000ea80000100a00 */
[----:B----4-:R-:W-:Y:S04]  /*8bee0*/  STL.64 [R1+0xa978], R10 ;  /* 0x00a9780a01007387 */ /* 0x010fe80000100a00 */
[----:B------:R0:W-:Y:S04]  /*8bef0*/  STL.64 [R1+0xa970], R8 ;  /* 0x00a9700801007387 */ /* 0x0001e80000100a00 */
[----:B0-----:R-:W4:Y:S04]  /*8bf00*/  LDL.LU R8, [R1+0x300] ;  /* 0x0003000001087983 */ /* 0x001f280000300800 */
[----:B------:R-:W4:Y:S04]  /*8bf10*/  LDL.LU R9, [R1+0x304] ;  /* 0x0003040001097983 */ /* 0x000f280000300800 */
[----:B------:R-:W4:Y:S04]  /*8bf20*/  LDL.LU R10, [R1+0x308] ;  /* 0x00030800010a7983 */ /* 0x000f280000300800 */
[----:B------:R-:W4:Y:S04]  /*8bf30*/  LDL.LU R11, [R1+0x30c] ;  /* 0x00030c00010b7983 */ /* 0x000f280000300800 */
        /* <DEDUP_REMOVED lines=23> */
[----:B------:R-:W-:Y:S04]  /*8c0b0*/  STL [R1+0xa8a8], R3 ;  /* 0x00a8a80301007387 */ /* 0x000fe80000100800 */
        /* <DEDUP_REMOVED lines=9> */
[----:B------:R-:W4:Y:S02]  /*8c150*/  LDL.LU.64 R24, [R1+0xa980] ;  /* 0x00a9800001187983 */ /* 0x000f240000300a00 */
[----:B----4-:R-:W-:-:S15]  /*8c160*/  HMMA.16816.F32 R8, R12, R24, R8 ;  /* 0x000000180c08723c */ /* 0x010fde0000001808 */
[----:B------:R-:W-:-:S04]  /*8c170*/  NOP ;  /* 0x0000000000007918 */ /* 0x000fc80000000000 */
[----:B------:R-:W-:Y:S04]  /*8c180*/  STL.64 [R1+0xfd0], R8 ;  /* 0x000fd00801007387 */ /* 0x000fe80000100a00 */
[----:B------:R0:W-:Y:S04]  /*8c190*/  STL.64 [R1+0xfd8], R10 ;  /* 0x000fd80a01007387 */ /* 0x0001e80000100a00 */
[----:B0-----:R-:W4:Y:S04]  /*8c1a0*/  LDL.LU.64 R10, [R1+0xa978] ;  /* 0x00a97800010a7983 */ /* 0x001f280000300a00 */
[----:B------:R-:W4:Y:S01]  /*8c1b0*/  LDL.LU.64 R8, [R1+0xa970] ;  /* 0x00a9700001087983 */ /* 0x000f220000300a00 */
[----:B------:R-:W-:-:S02]  /*8c1c0*/  IMAD.MOV.U32 R2, RZ, RZ, R4 ;  /* 0x000000ffff027224 */ /* 0x000fc400078e0004 */
[----:B------:R-:W-:Y:S02]  /*8c1d0*/  IMAD.MOV.U32 R0, RZ, RZ, R5 ;  /* 0x000000ffff007224 */ /* 0x000fe400078e0005 */
[----:B------:R-:W-:Y:S02]  /*8c1e0*/  IMAD.MOV.U32 R4, RZ, RZ, R6 ;  /* 0x000000ffff047224 */ /* 0x000fe400078e0006 */
[----:B------:R-:W-:Y:S02]  /*8c1f0*/  IMAD.MOV.U32 R6, RZ, RZ, R24 ;  /* 0x000000ffff067224 */ /* 0x000fe400078e0018 */
[----:B------:R-:W-:Y:S02]  /*8c200*/  IMAD.MOV.U32 R5, RZ, RZ, R25 ;  /* 0x000000ffff057224 */ /* 0x000fe400078e0019 */
[----:B------:R-:W3:Y:S01]  /*8c210*/  LDL.LU.64 R24, [R1+0xa968] ;  /* 0x00a9680001187983 */ /* 0x000ee20000300a00 */
[----:B------:R-:W-:Y:S02]  /*8c220*/  IMAD.MOV.U32 R3, RZ, RZ, R7 ;  /* 0x000000ffff037224 */ /* 0x000fe400078e0007 */
[----:B------:R-:W-:Y:S01]  /*8c230*/  IMAD.MOV.U32 R7, RZ, RZ, R29 ;  /* 0x000000ffff077224 */ /* 0x000fe200078e001d */
[----:B----4-:R-:W-:-:S15]  /*8c240*/  HMMA.16816.F32 R8, R12, R28, R8 ;  /* 0x0000001c0c08723c */ /* 0x010fde0000001808 */
[----:B------:R-:W-:-:S04]  /*8c250*/  NOP ;  /* 0x0000000000007918 */ /* 0x000fc80000000000 */
[----:B------:R-:W-:Y:S04]  /*8c260*/  STL.64 [R1+0xfb0], R8 ;  /* 0x000fb00801007387 */ /* 0x000fe80000100a00 */
[----:B------:R0:W-:Y:S04]  /*8c270*/  STL.64 [R1+0xfb8], R10 ;  /* 0x000fb80a01007387 */ /* 0x0001e80000100a00 */
[----:B0-----:R-:W4:Y:S01]  /*8c280*/  LDL.LU R10, [R1+0xa960] ;  /* 0x00a96000010a7983 */ /* 0x001f220000300800 */
[----:B------:R-:W-:-:S03]  /*8c290*/  IMAD.MOV.U32 R11, RZ, RZ, R28 ;  /* 0x000000ffff0b7224 */ /* 0x000fc600078e001c */
[----:B------:R-:W2:Y:S04]  /*8c2a0*/  LDL.LU.64 R8, [R1+0xa958] ;  /* 0x00a9580001087983 */ /* 0x000ea80000300a00 */
[----:B------:R-:W3:Y:S02]  /*8c2b0*/  LDL.LU.64 R28, [R1+0xa950] ;  /* 0x00a95000011c7983 */ /* 0x000ee40000300a00 */
        /* <DEDUP_REMOVED lines=48> */
[----:B---3--:R-:W-:Y:S01]  /*8c5c0*/  HMMA.16816.F32 R20, R12, R16, R24 ;  /* 0x000000100c14723c */ /* 0x008fe20000001818 */
[----:B------:R-:W-:Y:S02]  /*8c5d0*/  IMAD.MOV.U32 R26, RZ, RZ, R11 ;  /* 0x000000ffff1a7224 */ /* 0x000fe400078e000b */
[----:B------:R-:W-:Y:S01]  /*8c5e0*/  IMAD.MOV.U32 R27, RZ, RZ, R7 ;  /* 0x000000ffff1b7224 */ /* 0x000fe200078e0007 */
[----:B------:R-:W4:-:S15]  /*8c5f0*/  LDL.LU R11, [R1+0xa8f8] ;  /* 0x00a8f800010b7983 */ /* 0x000f1e0000300800 */
        /* <DEDUP_REMOVED lines=25> */
[----:B------:R-:W-:-:S03]  /*8c790*/  IMAD.MOV.U32 R24, RZ, RZ, R2 ;  /* 0x000000ffff187224 */ /* 0x000fc600078e0002 */
[----:B---3--:R-:W-:Y:S04]  /*8c7a0*/  STL.64 [R1+0xa888], R22 ;  /* 0x00a8881601007387 */ /* 0x008fe80000100a00 */
[----:B--2---:R0:W-:Y:S04]  /*8c7b0*/  STL.64 [R1+0xa880], R20 ;  /* 0x00a8801401007387 */ /* 0x0041e80000100a00 */
[----:B------:R-:W-:Y:S04]  /*8c7c0*/  STL [R1+0xa8b4], R24 ;  /* 0x00a8b41801007387 */ /* 0x000fe80000100800 */
[----:B0-----:R-:W2:Y:S04]  /*8c7d0*/  LDL.LU R20, [R1+0x230] ;  /* 0x0002300001147983 */ /* 0x001ea80000300800 */
[----:B------:R-:W2:Y:S04]  /*8c7e0*/  LDL.LU R21, [R1+0x234] ;  /* 0x0002340001157983 */ /* 0x000ea80000300800 */
[----:B------:R-:W3:Y:S04]  /*8c7f0*/  LDL.LU R22, [R1+0x238] ;  /* 0x0002380001167983 */ /* 0x000ee80000300800 */
[----:B------:R-:W3:Y:S04]  /*8c800*/  LDL.LU R23, [R1+0x23c] ;  /* 0x00023c0001177983 */ /* 0x000ee80000300800 */
[----:B------:R-:W2:Y:S04]  /*8c810*/  LDL.LU R4, [R1+0x260] ;  /* 0x0002600001047983 */ /* 0x000ea80000300800 */
[----:B------:R-:W2:Y:S04]  /*8c820*/  LDL.LU R5, [R1+0x264] ;  /* 0x0002640001057983 */ /* 0x000ea80000300800 */
[----:B------:R-:W2:Y:S04]  /*8c830*/  LDL.LU R6, [R1+0x268] ;  /* 0x0002680001067983 */ /* 0x000ea80000300800 */
[----:B------:R-:W2:Y:S04]  /*8c840*/  LDL.LU R7, [R1+0x26c] ;  /* 0x00026c0001077983 */ /* 0x000ea80000300800 */
[----:B--2---:R-:W-:Y:S04]  /*8c850*/  STL.64 [R1+0xa8f0], R6 ;  /* 0x00a8f00601007387 */ /* 0x004fe80000100a00 */
        /* <DEDUP_REMOVED lines=8> */
[----:B------:R-:W2:Y:S04]  /*8c8e0*/  LDL.LU R27, [R1+0x1dec] ;  /* 0x001dec00011b7983 */ /* 0x000ea80000300800 */
[----:B------:R-:W2:Y:S04]  /*8c8f0*/  LDL.LU R2, [R1+0x1df8] ;  /* 0x001df80001027983 */ /* 0x000ea80000300800 */
[----:B------:R-:W2:Y:S01]  /*8c900*/  LDL.LU R26, [R1+0x1df4] ;  /* 0x001df400011a7983 */ /* 0x000ea20000300800 */
[----:B------:R-:W-:-:S03]  /*8c910*/  IMAD.MOV.U32 R25, RZ, RZ, R0 ;  /* 0x000000ffff197224 */ /* 0x000fc600078e0000 */
[----:B--2---:R-:W-:Y:S04]  /*8c920*/  STL.64 [R1+0xa8c0], R26 ;  /* 0x00a8c01a01007387 */ /* 0x004fe80000100a00 */
[----:B------:R0:W-:Y:S04]  /*8c930*/  STL.64 [R1+0xa8b8], R24 ;  /* 0x00a8b81801007387 */ /* 0x0001e80000100a00 */
[----:B0-----:R-:W2:Y:S04]  /*8c940*/  LDL.LU R24, [R1+0x240] ;  /* 0x0002400001187983 */ /* 0x001ea80000300800 */
        /* <DEDUP_REMOVED lines=63> */
[----:B------:R-:W4:Y:S04]  /*8cd40*/  LDL.LU R28, [R1+0xa8b0] ;  /* 0x00a8b000011c7983 */ /* 0x000f280000300800 */
[----:B------:R-:W3:Y:S04]  /*8cd50*/  LDL.LU R2, [R1+0xa8ac] ;  /* 0x00a8ac0001027983 */ /* 0x000ee80000300800 */
[----:B------:R-:W3:Y:S02]  /*8cd60*/  LDL.LU R3, [R1+0xa8a8] ;  /* 0x00a8a80001037983 */ /* 0x000ee40000300800 */
[----:B---3--:R-:W-:Y:S02]  /*8cd70*/  HMMA.16816.F32 R12, R12, R2, R20 ;  /* 0x000000020c0c723c */ /* 0x008fe40000001814 */
[----:B------:R-:W2:Y:S04]  /*8cd80*/  LDL.LU.64 R22, [R1+0xa8a0] ;  /* 0x00a8a00001167983 */ /* 0x000ea80000300a00 */
[----:B------:R-:W2:-:S13]  /*8cd90*/  LDL.LU.64 R20, [R1+0xa898] ;  /* 0x00a8980001147983 */ /* 0x000e9a0000300a00 */
[----:B------:R0:W-:Y:S04]  /*8cda0*/  STL.64 [R1+0xd40], R12 ;  /* 0x000d400c01007387 */ /* 0x0001e80000100a00 */
[----:B------:R1:W-:Y:S01]  /*8cdb0*/  STL.64 [R1+0xd48], R14 ;  /* 0x000d480e01007387 */ /* 0x0003e20000100a00 */
[----:B0-----:R-:W-:Y:S02]  /*8cdc0*/  F2FP.F16.E5M2.UNPACK_B R12, R29 ;  /* 0x0000001dff0c723e */ /* 0x001fe400020004ff */
[----:B------:R-:W-:Y:S01]  /*8cdd0*/  F2FP.F16.E5M2.UNPACK_B R13, R27 ;  /* 0x0000001bff0d723e */ /* 0x000fe200020004ff */
[----:B------:R-:W4:Y:S01]  /*8cde0*/  LDL.LU R29, [R1+0xa890] ;  /* 0x00a89000011d7983 */ /* 0x000f220000300800 */
        /* <DEDUP_REMOVED lines=22> */
[----:B------:R-:W3:-:S13]  /*8cf50*/  LDL.LU.64 R20, [R1+0xa838] ;  /* 0x00a8380001147983 */ /* 0x000eda0000300a00 */
[----:B------:R-:W-:Y:S04]  /*8cf60*/  STL.64 [R1+0xd00], R24 ;  /* 0x000d001801007387 */ /* 0x000fe80000100a00 */
[----:B------:R0:W-:Y:S04]  /*8cf70*/  STL.64 [R1+0xd08], R26 ;  /* 0x000d081a01007387 */ /* 0x0001e80000100a00 */
[----:B0-----:R-:W2:Y:S04]  /*8cf80*/  LDL.LU.64 R26, [R1+0xa830] ;  /* 0x00a83000011a7983 */ /* 0x001ea80000300a00 */
[----:B------:R-:W3:Y:S01]  /*8cf90*/  LDL.LU.64 R24, [R1+0xa828] ;  /* 0x00a8280001187983 */ /* 0x000ee20000300a00 */
[----:B----4-:R-:W-:-:S15]  /*8cfa0*/  HMMA.16816.F32 R4, R12, R28, R4 ;  /* 0x0000001c0c04723c */ /* 0x010fde0000001804 */
[----:B------:R-:W-:-:S04]  /*8cfb0*/  NOP ;  /* 0x0000000000007918 */ /* 0x000fc80000000000 */
[----:B------:R-:W-:Y:S04]  /*8cfc0*/  STL.64 [R1+0xcf0], R4 ;  /* 0x000cf00401007387 */ /* 0x000fe80000100a00 */
[----:B------:R2:W-:Y:S02]  /*8cfd0*/  STL.64 [R1+0xcf8], R6 ;  /* 0x000cf80601007387 */ /* 0x0005e40000100a00 */
        /* <DEDUP_REMOVED lines=30> */
[----:B----4-:R-:W-:Y:S04]  /*8d1c0*/  STL.64 [R1+0xa7e0], R6 ;  /* 0x00a7e00601007387 */ /* 0x010fe80000100a00 */
[----:B------:R0:W-:Y:S04]  /*8d1d0*/  STL.64 [R1+0xa7d8], R4 ;  /* 0x00a7d80401007387 */ /* 0x0001e80000100a00 */
[----:B0-----:R-:W4:Y:S04]  /*8d1e0*/  LDL.LU R4, [R1+0x180] ;  /* 0x0001800001047983 */ /* 0x001f280000300800 */
[----:B------:R-:W4:Y:S04]  /*8d1f0*/  LDL.LU R5, [R1+0x184] ;  /* 0x0001840001057983 */ /* 0x000f280000300800 */
[----:B------:R-:W4:Y:S04]  /*8d200*/  LDL.LU R6, [R1+0x188] ;  /* 0x0001880001067983 */ /* 0x000f280000300800 */
[----:B------:R-:W4:Y:S04]  /*8d210*/  LDL.LU R7, [R1+0x18c] ;  /* 0x00018c0001077983 */ /* 0x000f280000300800 */
[----:B------:R-:W2:Y:S04]  /*8d220*/  LDL.LU R0, [R1+0x1e1c] ;  /* 0x001e1c0001007983 */ /* 0x000ea80000300800 */
[----:B------:R0:W-:Y:S04]  /*8d230*/  STL.64 [R1+0xa768], R26 ;  /* 0x00a7681a01007387 */ /* 0x0001e80000100a00 */
[----:B0-----:R-:W2:Y:S04]  /*8d240*/  LDL.64 R26, [R1+0x18] ;  /* 0x00001800011a7983 */ /* 0x001ea80000100a00 */
[----:B------:R0:W-:Y:S04]  /*8d250*/  STL.64 [R1+0xa760], R24 ;  /* 0x00a7601801007387 */ /* 0x0001e80000100a00 */
[----:B0-----:R-:W3:Y:S04]  /*8d260*/  LDL.LU R24, [R1+0x1e14] ;  /* 0x001e140001187983 */ /* 0x001ee80000300800 */
[----:B------:R-:W3:Y:S04]  /*8d270*/  LDL.LU R25, [R1+0x1e20] ;  /* 0x001e200001197983 */ /* 0x000ee80000300800 */
        /* <DEDUP_REMOVED lines=22> */
[----:B------:R-:W2:Y:S04]  /*8d3e0*/  LDL.LU.64 R16, [R1+0xa808] ;  /* 0x00a8080001107983 */ /* 0x000ea80000300a00 */
        /* <DEDUP_REMOVED lines=18> */
[----:B------:R-:W-:Y:S04]  /*8d510*/  STL.64 [R1+0xa728], R18 ;  /* 0x00a7281201007387 */ /* 0x000fe80000100a00 */
[----:B------:R0:W-:Y:S04]  /*8d520*/  STL.64 [R1+0xa720], R16 ;  /* 0x00a7201001007387 */ /* 0x0001e80000100a00 */
[----:B0-----:R-:W3:Y:S04]  /*8d530*/  LDL.LU R16, [R1+0x30] ;  /* 0x0000300001107983 */ /* 0x001ee80000300800 */
[----:B------:R-:W3:Y:S04]  /*8d540*/  LDL.LU R17, [R1+0x34] ;  /* 0x0000340001117983 */ /* 0x000ee80000300800 */
[----:B------:R-:W3:Y:S04]  /*8d550*/  LDL.LU R18, [R1+0x38] ;  /* 0x0000380001127983 */ /* 0x000ee80000300800 */
[----:B------:R-:W3:Y:S01]  /*8d560*/  LDL.LU R19, [R1+0x3c] ;  /* 0x00003c0001137983 */ /* 0x000ee20000300800 */
        /* <DEDUP_REMOVED lines=30> */
[----:B------:R0:W-:Y:S04]  /*8d750*/  STL.64 [R1+0xa6f8], R6 ;  /* 0x00a6f80601007387 */ /* 0x0001e80000100a00 */
[----:B0-----:R-:W2:Y:S01]  /*8d760*/  LDL.LU R7, [R1+0x1e08] ;  /* 0x001e080001077983 */ /* 0x001ea20000300800 */
[----:B---3--:R-:W-:Y:S03]  /*8d770*/  HMMA.16816.F32 R12, R12, R2, R16 ;  /* 0x000000020c0c723c */ /* 0x008fe60000001810 */
[----:B------:R0:W-:Y:S04]  /*8d780*/  STL.64 [R1+0xa6f0], R4 ;  /* 0x00a6f00401007387 */ /* 0x0001e80000100a00 */
[----:B------:R-:W-:Y:S04]  /*8d790*/  STL [R1+0xa6e4], R2 ;  /* 0x00a6e40201007387 */ /* 0x000fe80000100800 */
[----:B------:R-:W-:Y:S01]  /*8d7a0*/  STL [R1+0xa6e0], R3 ;  /* 0x00a6e00301007387 */ /* 0x000fe20000100800 */
[----:B0-----:R-:W-:-:S07]  /*8d7b0*/  IMAD R5, R10, 0x100, R9 ;  /* 0x000001000a057824 */ /* 0x001fce00078e0209 */
[----:B------:R0:W-:Y:S04]  /*8d7c0*/  STL.64 [R1+0x7b0], R12 ;  /* 0x0007b00c01007387 */ /* 0x0001e80000100a00 */
[----:B------:R1:W-:Y:S01]  /*8d7d0*/  STL.64 [R1+0x7b8], R14 ;  /* 0x0007b80e01007387 */ /* 0x0003e20000100a00 */
[----:B0-----:R-:W-:Y:S01]  /*8d7e0*/  F2FP.F16.E5M2.UNPACK_B R13, R5 ;  /* 0x00000005ff0d723e */ /* 0x001fe200020004ff */
[----:B----4-:R-:W-:Y:S02]  /*8d7f0*/  IMAD R4, R24, 0x100, R11 ;  /* 0x0000010018047824 */ /* 0x010fe400078e020b */
[----:B------:R-:W-:-:S03]  /*8d800*/  IMAD R0, R0, 0x100, R25 ;  /* 0x0000010000007824 */ /* 0x000fc600078e0219 */
[----:B-1----:R-:W-:Y:S02]  /*8d810*/  F2FP.F16.E5M2.UNPACK_B R14, R4 ;  /* 0x00000004ff0e723e */ /* 0x002fe400020004ff */
[----:B------:R-:W-:Y:S01]  /*8d820*/  F2FP.F16.E5M2.UNPACK_B R15, R0 ;  /* 0x00000000ff0f723e */ /* 0x000fe200020004ff */
[----:B--2---:R-:W-:-:S05]  /*8d830*/  IMAD R8, R8, 0x100, R7 ;  /* 0x0000010008087824 */ /* 0x004fca00078e0207 */
[----:B------:R-:W-:-:S07]  /*8d840*/  F2FP.F16.E5M2.UNPACK_B R12, R8 ;  /* 0x00000008ff0c723e */ /* 0x000fce00020004ff */
[----:B------:R-:W-:Y:S01]  /*8d850*/  HMMA.16816.F32 R4, R12, R26, R20 ;  /* 0x0000001a0c04723c */ /* 0x000fe20000001814 */
[----:B------:R-:W-:Y:S02]  /*8d860*/  IMAD.MOV.U32 R2, RZ, RZ, R26 ;  /* 0x000000ffff027224 */ /* 0x000fe400078e001a */
[----:B------:R-:W-:-:S15]  /*8d870*/  IMAD.MOV.U32 R0, RZ, RZ, R27 ;  /* 0x000000ffff007224 */ /* 0x000fde00078e001b */
[----:B------:R-:W-:Y:S01]  /*8d880*/  NOP ;  /* 0x0000000000007918 */ /* 0x000fe20000000000 */
[----:B------:R-:W-:Y:S04]  /*8d890*/  STL.64 [R1+0x7a0], R4 ;  /* 0x0007a00401007387 */ /* 0x000fe80000100a00 */
[----:B------:R0:W-:Y:S04]  /*8d8a0*/  STL.64 [R1+0x7a8], R6 ;  /* 0x0007a80601007387 */ /* 0x0001e80000100a00 */
[----:B------:R-:W2:Y:S04]  /*8d8b0*/  LDL.LU R16, [R1+0xc0] ;  /* 0x0000c00001107983 */ /* 0x000ea80000300800 */
[----:B------:R-:W2:Y:S04]  /*8d8c0*/  LDL.LU R17, [R1+0xc4] ;  /* 0x0000c40001117983 */ /* 0x000ea80000300800 */
        /* <DEDUP_REMOVED lines=10> */
[----:B--2---:R1:W-:Y:S04]  /*8d970*/  STL.64 [R1+0xa778], R26 ;  /* 0x00a7781a01007387 */ /* 0x0043e80000100a00 */
[----:B0-----:R-:W2:Y:S04]  /*8d980*/  LDL R6, [R1+0x8] ;  /* 0x0000080001067983 */ /* 0x001ea80000100800 */
[----:B------:R-:W2:Y:S04]  /*8d990*/  LDL R7, [R1+0xc] ;  /* 0x00000c0001077983 */ /* 0x000ea80000100800 */
[----:B-1----:R-:W2:Y:S04]  /*8d9a0*/  LDL R26, [R1] ;  /* 0x00000000011a7983 */ /* 0x002ea80000100800 */
[----:B------:R-:W2:Y:S04]  /*8d9b0*/  LDL R27, [R1+0x4] ;  /* 0x00000400011b7983 */ /* 0x000ea80000100800 */
[----:B------:R-:W3:Y:S04]  /*8d9c0*/  LDL.64 R4, [R1+0x10] ;  /* 0x0000100001047983 */ /* 0x000ee80000100a00 */
[----:B------:R0:W-:Y:S04]  /*8d9d0*/  STL.64 [R1+0xa770], R24 ;  /* 0x00a7701801007387 */ /* 0x0001e80000100a00 */
[----:B--2---:R1:W-:Y:S04]  /*8d9e0*/  STL.64 [R1+0xa790], R26 ;  /* 0x00a7901a01007387 */ /* 0x0043e80000100a00 */
[----:B0-----:R-:W2:Y:S04]  /*8d9f0*/  LDL.LU R24, [R1+0x120] ;  /* 0x0001200001187983 */ /* 0x001ea80000300800 */
        /* <DEDUP_REMOVED lines=41> */
[----:B------:R-:W4:Y:S01]  /*8dc90*/  LDL.LU.64 R24, [R1+0xa798] ;  /* 0x00a7980001187983 */ /* 0x000f220000300a00 */
[----:B------:R-:W-:-:S02]  /*8dca0*/  IMAD.MOV.U32 R3, RZ, RZ, R5 ;  /* 0x000000ffff037224 */ /* 0x000fc400078e0005 */
[----:B----4-:R-:W-:Y:S01]  /*8dcb0*/  HMMA.16816.F32 R4, R12, R6, R24 ;  /* 0x000000060c04723c */ /* 0x010fe20000001818 */
[----:B------:R-:W4:-:S15]  /*8dcc0*/  LDL.LU.64 R26, [R1+0xa790] ;  /* 0x00a79000011a7983 */ /* 0x000f1e0000300a00 */
[----:B------:R-:W-:-:S03]  /*8dcd0*/  NOP ;  /* 0x0000000000007918 */ /* 0x000fc60000000000 */
[----:B------:R0:W-:Y:S04]  /*8dce0*/  STL.64 [R1+0x780], R4 ;  /* 0x0007800401007387 */ /* 0x0001e80000100a00 */
[----:B------:R1:W-:Y:S04]  /*8dcf0*/  STL.64 [R1+0x788], R6 ;  /* 0x0007880601007387 */ /* 0x0003e80000100a00 */
[----:B0-----:R-:W2:Y:S04]  /*8dd00*/  LDL.LU R4, [R1+0x90] ;  /* 0x0000900001047983 */ /* 0x001ea80000300800 */
[----:B------:R-:W2:Y:S04]  /*8dd10*/  LDL.LU R5, [R1+0x94] ;  /* 0x0000940001057983 */ /* 0x000ea80000300800 */
[----:B-1----:R-:W2:Y:S04]  /*8dd20*/  LDL.LU R6, [R1+0x98] ;  /* 0x0000980001067983 */ /* 0x002ea80000300800 */
[----:B------:R-:W2:Y:S01]  /*8dd30*/  LDL.LU R7, [R1+0x9c] ;  /* 0x00009c0001077983 */ /* 0x000ea20000300800 */
[----:B----4-:R-:W-:Y:S03]  /*8dd40*/  HMMA.16816.F32 R24, R12, R26, R20 ;  /* 0x0000001a0c18723c */ /* 0x010fe60000001814 */
[----:B------:R-:W4:Y:S04]  /*8dd50*/  LDL.LU.64 R22, [R1+0xa788] ;  /* 0x00a7880001167983 */ /* 0x000f280000300a00 */
[----:B------:R-:W4:-:S12]  /*8dd60*/  LDL.LU.64 R20, [R1+0xa780] ;  /* 0x00a7800001147983 */ /* 0x000f180000300a00 */
        /* <DEDUP_REMOVED lines=73> */
[----:B------:R-:W4:Y:S01]  /*8e200*/  LDL.LU.64 R4, [R1+0xa6f0] ;  /* 0x00a6f00001047983 */ /* 0x000f220000300a00 */
[----:B---3--:R-:W-:Y:S03]  /*8e210*/  HMMA.16816.F32 R16, R12, R8, R16 ;  /* 0x000000080c10723c */ /* 0x008fe60000001810 */
[----:B------:R-:W-:Y:S04]  /*8e220*/  STL.64 [R1+0xa638], R10 ;  /* 0x00a6380a01007387 */ /* 0x000fe80000100a00 */
[----:B------:R-:W-:-:S12]  /*8e230*/  STL.64 [R1+0xa630], R8 ;  /* 0x00a6300801007387 */ /* 0x000fd80000100a00 */
[----:B------:R-:W-:Y:S04]  /*8e240*/  STL.64 [R1+0x3e0], R16 ;  /* 0x0003e01001007387 */ /* 0x000fe80000100a00 */
[----:B------:R2:W-:Y:S02]  /*8e250*/  STL.64 [R1+0x3e8], R18 ;  /* 0x0003e81201007387 */ /* 0x0005e40000100a00 */
[C---:B--2---:R-:W-:Y:S08]  /*8e260*/  HMMA.16816.F32 R16, R12.reuse, R6, R20 ;  /* 0x000000060c10723c */ /* 0x044ff00000001814 */
[----:B----4-:R-:W-:Y:S01]  /*8e270*/  HMMA.16816.F32 R8, R12, R4, R24 ;  /* 0x000000040c08723c */ /* 0x010fe20000001818 */
[----:B------:R0:W-:Y:S10]  /*8e280*/  STL.64 [R1+0xa608], R6 ;  /* 0x00a6080601007387 */ /* 0x0001f40000100a00 */
[----:B------:R-:W-:Y:S04]  /*8e290*/  STL.64 [R1+0x3d0], R16 ;  /* 0x0003d01001007387 */ /* 0x000fe80000100a00 */
[----:B------:R-:W-:Y:S04]  /*8e2a0*/  STL.64 [R1+0x3d8], R18 ;  /* 0x0003d81201007387 */ /* 0x000fe80000100a00 */
[----:B------:R1:W-:Y:S04]  /*8e2b0*/  STL.64 [R1+0xa600], R4 ;  /* 0x00a6000401007387 */ /* 0x0003e80000100a00 */
[----:B------:R-:W-:Y:S04]  /*8e2c0*/  STL.64 [R1+0x3a0], R8 ;  /* 0x0003a00801007387 */ /* 0x000fe80000100a00 */
[----:B------:R-:W-:Y:S04]  /*8e2d0*/  STL.64 [R1+0x3a8], R10 ;  /* 0x0003a80a01007387 */ /* 0x000fe80000100a00 */
[----:B------:R-:W2:Y:S04]  /*8e2e0*/  LDL.LU R20, [R1+0x440] ;  /* 0x0004400001147983 */ /* 0x000ea80000300800 */
[----:B------:R-:W2:Y:S04]  /*8e2f0*/  LDL.LU R21, [R1+0x444] ;  /* 0x0004440001157983 */ /* 0x000ea80000300800 */
[----:B------:R-:W3:Y:S04]  /*8e300*/  LDL.LU R22, [R1+0x448] ;  /* 0x0004480001167983 */ /* 0x000ee80000300800 */
[----:B------:R-:W3:Y:S04]  /*8e310*/  LDL.LU R23, [R1+0x44c] ;  /* 0x00044c0001177983 */ /* 0x000ee80000300800 */
[----:B0-----:R-:W4:Y:S04]  /*8e320*/  LDL.64 R6, [R1] ;  /* 0x0000000001067983 */ /* 0x001f280000100a00 */
[----:B------:R-:W2:Y:S04]  /*8e330*/  LDL.LU R24, [R1+0x410] ;  /* 0x0004100001187983 */ /* 0x000ea80000300800 */
[----:B------:R-:W2:Y:S04]  /*8e340*/  LDL.LU R25, [R1+0x414] ;  /* 0x0004140001197983 */ /* 0x000ea80000300800 */
[----:B------:R-:W2:Y:S04]  /*8e350*/  LDL.LU R26, [R1+0x418] ;  /* 0x00041800011a7983 */ /* 0x000ea80000300800 */
[----:B------:R-:W2:Y:S04]  /*8e360*/  LDL.LU R27, [R1+0x41c] ;  /* 0x00041c00011b7983 */ /* 0x000ea80000300800 */
[----:B-1----:R-:W2:Y:S04]  /*8e370*/  LDL.64 R4, [R1+0x8] ;  /* 0x0000080001047983 */ /* 0x002ea80000100a00 */
[----:B----4-:R-:W-:Y:S04]  /*8e380*/  STL.64 [R1+0xa698], R6 ;  /* 0x00a6980601007387 */ /* 0x010fe80000100a00 */
[----:B--2---:R-:W-:Y:S04]  /*8e390*/  STL.64 [R1+0xa690], R4 ;  /* 0x00a6900401007387 */ /* 0x004fe80000100a00 */
[----:B------:R-:W-:Y:S04]  /*8e3a0*/  STL.64 [R1+0xa678], R26 ;  /* 0x00a6781a01007387 */ /* 0x000fe80000100a00 */
[----:B------:R0:W-:Y:S04]  /*8e3b0*/  STL.64 [R1+0xa670], R24 ;  /* 0x00a6701801007387 */ /* 0x0001e80000100a00 */
[----:B0-----:R-:W2:Y:S04]  /*8e3c0*/  LDL.LU R24, [R1+0x400] ;  /* 0x0004000001187983 */ /* 0x001ea80000300800 */
[----:B------:R-:W2:Y:S04]  /*8e3d0*/  LDL.LU R25, [R1+0x404] ;  /* 0x0004040001197983 */ /* 0x000ea80000300800 */
[----:B------:R-:W4:Y:S04]  /*8e3e0*/  LDL.LU R26, [R1+0x408] ;  /* 0x00040800011a7983 */ /* 0x000f280000300800 */
[----:B------:R-:W4:Y:S04]  /*8e3f0*/  LDL.LU R27, [R1+0x40c] ;  /* 0x00040c00011b7983 */ /* 0x000f280000300800 */
[----:B------:R-:W2:Y:S01]  /*8e400*/  LDL R6, [R1+0x10] ;  /* 0x0000100001067983 */ /* 0x000ea20000100800 */
[----:B------:R-:W-:-:S05]  /*8e410*/  IMAD.MOV.U32 R7, RZ, RZ, R3 ;  /* 0x000000ffff077224 */ /* 0x000fca00078e0003 */
[----:B--2---:R-:W-:Y:S04]  /*8e420*/  STL.64 [R1+0xa6b0], R6 ;  /* 0x00a6b00601007387 */ /* 0x004fe80000100a00 */
[----:B----4-:R-:W-:Y:S04]  /*8e430*/  STL.64 [R1+0xa688], R26 ;  /* 0x00a6881a01007387 */ /* 0x010fe80000100a00 */
[----:B------:R0:W-:Y:S04]  /*8e440*/  STL.64 [R1+0xa680], R24 ;  /* 0x00a6801801007387 */ /* 0x0001e80000100a00 */
[----:B0-----:R-:W2:Y:S04]  /*8e450*/  LDL.LU R24, [R1+0x3f0] ;  /* 0x0003f00001187983 */ /* 0x001ea80000300800 */
[----:B------:R-:W2:Y:S04]  /*8e460*/  LDL.LU R25, [R1+0x3f4] ;  /* 0x0003f40001197983 */ /* 0x000ea80000300800 */
[----:B------:R-:W4:Y:S04]  /*8e470*/  LDL.LU R26, [R1+0x3f8] ;  /* 0x0003f800011a7983 */ /* 0x000f280000300800 */
[----:B------:R-:W4:Y:S01]  /*8e480*/  LDL.LU R27, [R1+0x3fc] ;  /* 0x0003fc00011b7983 */ /* 0x000f220000300800 */
[----:B------:R-:W-:-:S02]  /*8e490*/  IMAD R29, R28, 0x100, R29 ;  /* 0x000001001c1d7824 */ /* 0x000fc400078e021d */
[----:B------:R-:W-:Y:S01]  /*8e4a0*/  IMAD.MOV.U32 R4, RZ, RZ, R2 ;  /* 0x000000ffff047224 */ /* 0x000fe200078e0002 */
[----:B------:R-:W2:Y:S01]  /*8e4b0*/  LDL.LU R28, [R1+0x1e30] ;  /* 0x001e3000011c7983 */ /* 0x000ea20000300800 */
[----:B------:R-:W-:-:S03]  /*8e4c0*/  IMAD.MOV.U32 R5, RZ, RZ, R0 ;  /* 0x000000ffff057224 */ /* 0x000fc600078e0000 */
[----:B------:R-:W3:Y:S04]  /*8e4d0*/  LDL.LU R7, [R1+0x1e2c] ;  /* 0x001e2c0001077983 */ /* 0x000ee80000300800 */
[----:B------:R-:W3:Y:S04]  /*8e4e0*/  LDL.LU R2, [R1+0x1e38] ;  /* 0x001e380001027983 */ /* 0x000ee80000300800 */
[----:B------:R-:W3:Y:S04]  /*8e4f0*/  LDL.LU R6, [R1+0x1e34] ;  /* 0x001e340001067983 */ /* 0x000ee80000300800 */
[----:B------:R-:W3:Y:S04]  /*8e500*/  LDL.LU R3, [R1+0x1e40] ;  /* 0x001e400001037983 */ /* 0x000ee80000300800 */
[----:B------:R-:W3:Y:S04]  /*8e510*/  LDL.LU R0, [R1+0x1e3c] ;  /* 0x001e3c0001007983 */ /* 0x000ee80000300800 */
[----:B----4-:R-:W-:Y:S04]  /*8e520*/  STL.64 [R1+0xa6a8], R26 ;  /* 0x00a6a81a01007387 */ /* 0x010fe80000100a00 */
        /* <DEDUP_REMOVED lines=11> */
[----:B---3--:R-:W-:-:S02]  /*8e5e0*/  IMAD R7, R7, 0x100, R28 ;  /* 0x0000010007077824 */ /* 0x008fc400078e021c */
[----:B------:R-:W-:Y:S02]  /*8e5f0*/  IMAD R6, R6, 0x100, R2 ;  /* 0x0000010006067824 */ /* 0x000fe400078e0202 */
[----:B------:R-:W-:Y:S01]  /*8e600*/  IMAD R0, R0, 0x100, R3 ;  /* 0x0000010000007824 */ /* 0x000fe200078e0203 */
        /* <DEDUP_REMOVED lines=12> */
[----:B------:R-:W4:Y:S04]  /*8e6d0*/  LDL.LU R8, [R1+0x450] ;  /* 0x0004500001087983 */ /* 0x000f280000300800 */
        /* <DEDUP_REMOVED lines=93> */
[----:B---3--:R-:W-:Y:S02]  /*8ecb0*/  HMMA.16816.F32 R20, R12, R16, R24 ;  /* 0x000000100c14723c */ /* 0x008fe40000001818 */
[----:B------:R-:W-:Y:S04]  /*8ecc0*/  STL.64 [R1+0xa538], R18 ;  /* 0x00a5381201007387 */ /* 0x000fe80000100a00 */
[----:B------:R0:W-:-:S13]  /*8ecd0*/  STL.64 [R1+0xa530], R16 ;  /* 0x00a5301001007387 */ /* 0x0001da0000100a00 */
[----:B------:R-:W-:Y:S04]  /*8ece0*/  STL.64 [R1+0x2f0], R20 ;  /* 0x0002f01401007387 */ /* 0x000fe80000100a00 */
[----:B------:R-:W-:Y:S04]  /*8ecf0*/  STL.64 [R1+0x2f8], R22 ;  /* 0x0002f81601007387 */ /* 0x000fe80000100a00 */
[----:B0-----:R-:W2:Y:S04]  /*8ed00*/  LDL.LU R16, [R1+0x550] ;  /* 0x0005500001107983 */ /* 0x001ea80000300800 */
[----:B------:R-:W2:Y:S04]  /*8ed10*/  LDL.LU R17, [R1+0x554] ;  /* 0x0005540001117983 */ /* 0x000ea80000300800 */
[----:B------:R-:W3:Y:S04]  /*8ed20*/  LDL.LU R18, [R1+0x558] ;  /* 0x0005580001127983 */ /* 0x000ee80000300800 */
[----:B------:R-:W3:Y:S01]  /*8ed30*/  LDL.LU R19, [R1+0x55c] ;  /* 0x00055c0001137983 */ /* 0x000ee20000300800 */
[----:B------:R-:W-:-:S03]  /*8ed40*/  IMAD.MOV.U32 R2, RZ, RZ, R4 ;  /* 0x000000ffff027224 */ /* 0x000fc600078e0004 */
[----:B---3--:R0:W-:Y:S04]  /*8ed50*/  STL.64 [R1+0xa568], R18 ;  /* 0x00a5681201007387 */ /* 0x0081e80000100a00 */
[----:B--2---:R-:W-:Y:S04]  /*8ed60*/  STL.64 [R1+0xa560], R16 ;  /* 0x00a5601001007387 */ /* 0x004fe80000100a00 */
[----:B------:R-:W2:Y:S04]  /*8ed70*/  LDL.LU R24, [R1+0x520] ;  /* 0x0005200001187983 */ /* 0x000ea80000300800 */
[----:B------:R-:W2:Y:S04]  /*8ed80*/  LDL.LU R25, [R1+0x524] ;  /* 0x0005240001197983 */ /* 0x000ea80000300800 */
[----:B------:R-:W3:Y:S04]  /*8ed90*/  LDL.LU R26, [R1+0x528] ;  /* 0x00052800011a7983 */ /* 0x000ee80000300800 */
[----:B------:R-:W3:Y:S01]  /*8eda0*/  LDL.LU R27, [R1+0x52c] ;  /* 0x00052c00011b7983 */ /* 0x000ee20000300800 */
[----:B------:R-:W-:-:S02]  /*8edb0*/  IMAD.MOV.U32 R4, RZ, RZ, R6 ;  /* 0x000000ffff047224 */ /* 0x000fc400078e0006 */
[----:B------:R-:W-:Y:S02]  /*8edc0*/  IMAD.MOV.U32 R3, RZ, RZ, R7 ;  /* 0x000000ffff037224 */ /* 0x000fe400078e0007 */
[----:B0-----:R-:W-:Y:S02]  /*8edd0*/  IMAD.MOV.U32 R18, RZ, RZ, R4 ;  /* 0x000000ffff127224 */ /* 0x001fe400078e0004 */
[----:B------:R-:W-:Y:S01]  /*8ede0*/  IMAD.MOV.U32 R19, RZ, RZ, R3 ;  /* 0x000000ffff137224 */ /* 0x000fe200078e0003 */
[----:B---3--:R-:W-:Y:S04]  /*8edf0*/  STL.64 [R1+0xa578], R26 ;  /* 0x00a5781a01007387 */ /* 0x008fe80000100a00 */
[----:B--2---:R0:W-:Y:S04]  /*8ee00*/  STL.64 [R1+0xa570], R24 ;  /* 0x00a5701801007387 */ /* 0x0041e80000100a00 */
[----:B------:R1:W-:Y:S04]  /*8ee10*/  STL.64 [R1+0xa580], R18 ;  /* 0x00a5801201007387 */ /* 0x0003e80000100a00 */
[----:B0-----:R-:W2:Y:S04]  /*8ee20*/  LDL.LU R24, [R1+0x510] ;  /* 0x0005100001187983 */ /* 0x001ea80000300800 */
[----:B------:R-:W2:Y:S04]  /*8ee30*/  LDL.LU R25, [R1+0x514] ;  /* 0x0005140001197983 */ /* 0x000ea80000300800 */
[----:B------:R-:W3:Y:S04]  /*8ee40*/  LDL.LU R26, [R1+0x518] ;  /* 0x00051800011a7983 */ /* 0x000ee80000300800 */
[----:B------:R-:W3:Y:S01]  /*8ee50*/  LDL.LU R27, [R1+0x51c] ;  /* 0x00051c00011b7983 */ /* 0x000ee20000300800 */
[----:B------:R-:W-:-:S03]  /*8ee60*/  IMAD.MOV.U32 R0, RZ, RZ, R5 ;  /* 0x000000ffff007224 */ /* 0x000fc600078e0005 */
[----:B---3--:R-:W-:Y:S04]  /*8ee70*/  STL.64 [R1+0xa590], R26 ;  /* 0x00a5901a01007387 */ /* 0x008fe80000100a00 */
[----:B--2---:R0:W-:Y:S04]  /*8ee80*/  STL.64 [R1+0xa588], R24 ;  /* 0x00a5881801007387 */ /* 0x0041e80000100a00 */
[----:B-1----:R-:W2:Y:S01]  /*8ee90*/  LDL.64 R18, [R1+0x10] ;  /* 0x0000100001127983 */ /* 0x002ea20000100a00 */
[----:B------:R-:W-:Y:S02]  /*8eea0*/  IMAD.MOV.U32 R16, RZ, RZ, R2 ;  /* 0x000000ffff107224 */ /* 0x000fe400078e0002 */
[----:B------:R-:W-:Y:S01]  /*8eeb0*/  IMAD.MOV.U32 R17, RZ, RZ, R0 ;  /* 0x000000ffff117224 */ /* 0x000fe200078e0000 */
[----:B--2---:R-:W-:Y:S04]  /*8eec0*/  STL.64 [R1+0xa5b0], R18 ;  /* 0x00a5b01201007387 */ /* 0x004fe80000100a00 */
[----:B------:R1:W-:Y:S04]  /*8eed0*/  STL.64 [R1+0xa5a8], R16 ;  /* 0x00a5a81001007387 */ /* 0x0003e80000100a00 */
[----:B0-----:R-:W2:Y:S04]  /*8eee0*/  LDL.LU R24, [R1+0x500] ;  /* 0x0005000001187983 */ /* 0x001ea80000300800 */
[----:B------:R-:W2:Y:S04]  /*8eef0*/  LDL.LU R25, [R1+0x504] ;  /* 0x0005040001197983 */ /* 0x000ea80000300800 */
[----:B------:R-:W3:Y:S04]  /*8ef00*/  LDL.LU R26, [R1+0x508] ;  /* 0x00050800011a7983 */ /* 0x000ee80000300800 */
[----:B------:R-:W3:Y:S04]  /*8ef10*/  LDL.LU R27, [R1+0x50c] ;  /* 0x00050c00011b7983 */ /* 0x000ee80000300800 */
        /* <DEDUP_REMOVED lines=16> */
[----:B--2---:R0:W-:Y:S04]  /*8f020*/  STL [R1+0xa5dc], R28 ;  /* 0x00a5dc1c01007387 */ /* 0x0041e80000100800 */
        /* <DEDUP_REMOVED lines=29> */
[----:B------:R-:W2:Y:S04]  /*8f200*/  LDL.LU R20, [R1+0x530] ;  /* 0x0005300001147983 */ /* 0x000ea80000300800 */
        /* <DEDUP_REMOVED lines=24> */
[----:B------:R-:W4:Y:S01]  /*8f390*/  LDL.LU.64 R16, [R1+0xa5f0] ;  /* 0x00a5f00001107983 */ /* 0x000f220000300a00 */
[----:B------:R-:W-:Y:S01]  /*8f3a0*/  IMAD R29, R29, 0x100, R28 ;  /* 0x000001001d1d7824 */ /* 0x000fe200078e021c */
[----:B----4-:R-:W-:-:S15]  /*8f3b0*/  HMMA.16816.F32 R16, R12, R4, R16 ;  /* 0x000000040c10723c */ /* 0x010fde0000001810 */
[----:B------:R-:W-:-:S04]  /*8f3c0*/  NOP ;  /* 0x0000000000007918 */ /* 0x000fc80000000000 */
[----:B------:R-:W-:Y:S04]  /*8f3d0*/  STL.64 [R1+0x2b0], R16 ;  /* 0x0002b01001007387 */ /* 0x000fe80000100a00 */
[----:B------:R0:W-:Y:S04]  /*8f3e0*/  STL.64 [R1+0x2b8], R18 ;  /* 0x0002b81201007387 */ /* 0x0001e80000100a00 */
[----:B0-----:R-:W2:Y:S04]  /*8f3f0*/  LDL.LU.64 R18, [R1+0xa5e8] ;  /* 0x00a5e80001127983 */ /* 0x001ea80000300a00 */
[----:B------:R-:W2:Y:S04]  /*8f400*/  LDL.LU.64 R16, [R1+0xa5e0] ;  /* 0x00a5e00001107983 */ /* 0x000ea80000300a00 */
[----:B------:R0:W-:Y:S04]  /*8f410*/  STL.64 [R1+0xa4f8], R6 ;  /* 0x00a4f80601007387 */ /* 0x0001e80000100a00 */
[----:B0-----:R-:W4:Y:S04]  /*8f420*/  LDL.64 R6, [R1+0x18] ;  /* 0x0000180001067983 */ /* 0x001f280000100a00 */
[----:B------:R0:W-:Y:S04]  /*8f430*/  STL.64 [R1+0xa4f0], R4 ;  /* 0x00a4f00401007387 */ /* 0x0001e80000100a00 */
[----:B0-----:R-:W2:Y:S04]  /*8f440*/  LDL.LU R5, [R1+0x1e4c] ;  /* 0x001e4c0001057983 */ /* 0x001ea80000300800 */
[----:B------:R-:W2:Y:S04]  /*8f450*/  LDL.LU R4, [R1+0x1e54] ;  /* 0x001e540001047983 */ /* 0x000ea80000300800 */
        /* <DEDUP_REMOVED lines=9> */
[----:B------:R-:W4:-:S13]  /*8f4f0*/  LDL.LU.64 R16, [R1+0xa5c0] ;  /* 0x00a5c00001107983 */ /* 0x000f1a0000300a00 */
[----:B------:R0:W-:Y:S04]  /*8f500*/  STL.64 [R1+0x40], R12 ;  /* 0x0000400c01007387 */ /* 0x0001e80000100a00 */
[----:B------:R1:W-:Y:S01]  /*8f510*/  STL.64 [R1+0x48], R14 ;  /* 0x0000480e01007387 */ /* 0x0003e20000100a00 */
[----:B0-----:R-:W-:Y:S02]  /*8f520*/  F2FP.F16.E5M2.UNPACK_B R12, R29 ;  /* 0x0000001dff0c723e */ /* 0x001fe400020004ff */
[----:B------:R-:W-:Y:S01]  /*8f530*/  F2FP.F16.E5M2.UNPACK_B R13, R5 ;  /* 0x00000005ff0d723e */ /* 0x000fe200020004ff */
[----:B------:R-:W2:Y:S01]  /*8f540*/  LDL.LU R29, [R1+0xa5b8] ;  /* 0x00a5b800011d7983 */ /* 0x000ea20000300800 */
[----:B-1----:R-:W-:Y:S02]  /*8f550*/  F2FP.F16.E5M2.UNPACK_B R14, R4 ;  /* 0x00000004ff0e723e */ /* 0x002fe400020004ff */
[----:B------:R-:W-:-:S07]  /*8f560*/  F2FP.F16.E5M2.UNPACK_B R15, R0 ;  /* 0x00000000ff0f723e */ /* 0x000fce00020004ff */
[----:B----4-:R-:W-:-:S15]  /*8f570*/  HMMA.16816.F32 R16, R12, R6, R16 ;  /* 0x000000060c10723c */ /* 0x010fde0000001810 */
[----:B------:R-:W-:-:S04]  /*8f580*/  NOP ;  /* 0x0000000000007918 */ /* 0x000fc80000000000 */
[----:B------:R-:W-:Y:S04]  /*8f590*/  STL.64 [R1+0x2a0], R16 ;  /* 0x0002a01001007387 */ /* 0x000fe80000100a00 */
[----:B------:R0:W-:Y:S04]  /*8f5a0*/  STL.64 [R1+0x2a8], R18 ;  /* 0x0002a81201007387 */ /* 0x0001e80000100a00 */
[----:B0-----:R-:W3:Y:S04]  /*8f5b0*/  LDL.LU.64 R18, [R1+0xa5b0] ;  /* 0x00a5b00001127983 */ /* 0x001ee80000300a00 */
[----:B------:R-:W4:Y:S01]  /*8f5c0*/  LDL.LU.64 R16, [R1+0xa5a8] ;  /* 0x00a5a80001107983 */ /* 0x000f220000300a00 */
[----:B---3--:R-:W-:-:S15]  /*8f5d0*/  HMMA.16816.F32 R24, R12, R18, R24 ;  /* 0x000000120c18723c */ /* 0x008fde0000001818 */
        /* <DEDUP_REMOVED lines=8> */
[----:B----4-:R-:W-:Y:S01]  /*8f660*/  HMMA.16816.F32 R16, R12, R16, R24 ;  /* 0x000000100c10723c */ /* 0x010fe20000001818 */
[----:B------:R-:W3:Y:S04]  /*8f670*/  LDL.LU.64 R26, [R1+0xa590] ;  /* 0x00a59000011a7983 */ /* 0x000ee80000300a00 */
[----:B------:R-:W3:-:S14]  /*8f680*/  LDL.LU.64 R24, [R1+0xa588] ;  /* 0x00a5880001187983 */ /* 0x000edc0000300a00 */
[----:B------:R-:W-:Y:S04]  /*8f690*/  STL.64 [R1+0x280], R16 ;  /* 0x0002801001007387 */ /* 0x000fe80000100a00 */
[----:B------:R0:W-:Y:S04]  /*8f6a0*/  STL.64 [R1+0x288], R18 ;  /* 0x0002881201007387 */ /* 0x0001e80000100a00 */
[----:B0-----:R-:W3:Y:S02]  /*8f6b0*/  LDL.LU.64 R18, [R1+0xa580] ;  /* 0x00a5800001127983 */ /* 0x001ee40000300a00 */
[----:B---3--:R-:W-:Y:S02]  /*8f6c0*/  HMMA.16816.F32 R16, R12, R18, R24 ;  /* 0x000000120c10723c */ /* 0x008fe40000001818 */
        /* <DEDUP_REMOVED lines=11> */
[----:B------:R-:W4:Y:S01]  /*8f780*/  LDL.LU.64 R24, [R1+0xa550] ;  /* 0x00a5500001187983 */ /* 0x000f220000300a00 */
[----:B--2---:R-:W-:-:S15]  /*8f790*/  HMMA.16816.F32 R20, R12, R26, R20 ;  /* 0x0000001a0c14723c */ /* 0x004fde0000001814 */
[----:B------:R-:W-:-:S04]  /*8f7a0*/  NOP ;  /* 0x0000000000007918 */ /* 0x000fc80000000000 */
[----:B------:R-:W-:Y:S04]  /*8f7b0*/  STL.64 [R1+0x250], R20 ;  /* 0x0002501401007387 */ /* 0x000fe80000100a00 */
[----:B------:R0:W-:Y:S04]  /*8f7c0*/  STL.64 [R1+0x258], R22 ;  /* 0x0002581601007387 */ /* 0x0001e80000100a00 */
[----:B0-----:R-:W3:Y:S01]  /*8f7d0*/  LDL.LU.64 R22, [R1+0xa548] ;  /* 0x00a5480001167983 */ /* 0x001ee20000300a00 */
[----:B----4-:R-:W-:Y:S03]  /*8f7e0*/  HMMA.16816.F32 R8, R12, R24, R8 ;  /* 0x000000180c08723c */ /* 0x010fe60000001808 */
[----:B------:R-:W2:Y:S04]  /*8f7f0*/  LDL.LU.64 R20, [R1+0xa540] ;  /* 0x00a5400001147983 */ /* 0x000ea80000300a00 */
[----:B------:R0:W-:-:S12]  /*8f800*/  STL.64 [R1+0xa488], R26 ;  /* 0x00a4881a01007387 */ /* 0x0001d80000100a00 */
[----:B------:R-:W-:Y:S04]  /*8f810*/  STL.64 [R1+0x240], R8 ;  /* 0x0002400801007387 */ /* 0x000fe80000100a00 */
[----:B------:R-:W-:Y:S01]  /*8f820*/  STL.64 [R1+0x248], R10 ;  /* 0x0002480a01007387 */ /* 0x000fe20000100a00 */
[----:B0-----:R-:W-:-:S03]  /*8f830*/  IMAD.MOV.U32 R27, RZ, RZ, R5 ;  /* 0x000000ffff1b7224 */ /* 0x001fc600078e0005 */
[----:B------:R0:W-:Y:S01]  /*8f840*/  STL.64 [R1+0xa480], R24 ;  /* 0x00a4801801007387 */ /* 0x0001e20000100a00 */
[----:B------:R-:W-:Y:S02]  /*8f850*/  IMAD.MOV.U32 R26, RZ, RZ, R6 ;  /* 0x000000ffff1a7224 */ /* 0x000fe400078e0006 */
[----:B------:R-:W-:Y:S02]  /*8f860*/  IMAD.MOV.U32 R0, RZ, RZ, R7 ;  /* 0x000000ffff007224 */ /* 0x000fe400078e0007 */
[----:B0-----:R-:W-:Y:S01]  /*8f870*/  IMAD.MOV.U32 R24, RZ, RZ, R4 ;  /* 0x000000ffff187224 */ /* 0x001fe200078e0004 */
[----:B---3--:R-:W-:-:S15]  /*8f880*/  HMMA.16816.F32 R8, R12, R22, R16 ;  /* 0x000000160c08723c */ /* 0x008fde0000001810 */
[----:B------:R-:W-:-:S04]  /*8f890*/  NOP ;  /* 0x0000000000007918 */ /* 0x000fc80000000000 */
[----:B------:R0:W-:Y:S04]  /*8f8a0*/  STL.64 [R1+0x230], R8 ;  /* 0x0002300801007387 */ /* 0x0001e80000100a00 */
[----:B------:R1:W-:Y:S04]  /*8f8b0*/  STL.64 [R1+0x238], R10 ;  /* 0x0002380a01007387 */ /* 0x0003e80000100a00 */
[----:B------:R-:W3:Y:S04]  /*8f8c0*/  LDL.LU R4, [R1+0x5a0] ;  /* 0x0005a00001047983 */ /* 0x000ee80000300800 */
[----:B------:R-:W3:Y:S04]  /*8f8d0*/  LDL.LU R5, [R1+0x5a4] ;  /* 0x0005a40001057983 */ /* 0x000ee80000300800 */
[----:B------:R-:W4:Y:S04]  /*8f8e0*/  LDL.LU R6, [R1+0x5a8] ;  /* 0x0005a80001067983 */ /* 0x000f280000300800 */
[----:B------:R-:W4:Y:S04]  /*8f8f0*/  LDL.LU R7, [R1+0x5ac] ;  /* 0x0005ac0001077983 */ /* 0x000f280000300800 */
[----:B0-----:R-:W2:Y:S04]  /*8f900*/  LDL.LU R8, [R1+0x580] ;  /* 0x0005800001087983 */ /* 0x001ea80000300800 */
[----:B------:R-:W2:Y:S04]  /*8f910*/  LDL.LU R9, [R1+0x584] ;  /* 0x0005840001097983 */ /* 0x000ea80000300800 */
[----:B-1----:R-:W2:Y:S04]  /*8f920*/  LDL.LU R10, [R1+0x588] ;  /* 0x00058800010a7983 */ /* 0x002ea80000300800 */
[----:B------:R-:W2:Y:S04]  /*8f930*/  LDL.LU R11, [R1+0x58c] ;  /* 0x00058c00010b7983 */ /* 0x000ea80000300800 */
[----:B------:R-:W3:Y:S04]  /*8f940*/  LDL.LU R16, [R1+0x560] ;  /* 0x0005600001107983 */ /* 0x000ee80000300800 */
[----:B------:R-:W3:Y:S04]  /*8f950*/  LDL.LU R17, [R1+0x564] ;  /* 0x0005640001117983 */ /* 0x000ee80000300800 */
[----:B------:R-:W3:Y:S04]  /*8f960*/  LDL.LU R18, [R1+0x568] ;  /* 0x0005680001127983 */ /* 0x000ee80000300800 */
[----:B------:R-:W3:Y:S01]  /*8f970*/  LDL.LU R19, [R1+0x56c] ;  /* 0x00056c0001137983 */ /* 0x000ee20000300800 */
[----:B------:R-:W-:-:S03]  /*8f980*/  IMAD.MOV.U32 R25, RZ, RZ, R0 ;  /* 0x000000ffff197224 */ /* 0x000fc600078e0000 */
        /* <DEDUP_REMOVED lines=13> */
[----:B------:R-:W-:Y:S04]  /*8fa60*/  STL.64 [R1+0xa4c8], R26 ;  /* 0x00a4c81a01007387 */ /* 0x000fe80000100a00 */
        /* <DEDUP_REMOVED lines=59> */
[----:B0-----:R-:W3:Y:S04]  /*8fe20*/  LDL.LU R10, [R1+0x1e74] ;  /* 0x001e7400010a7983 */ /* 0x001ee80000300800 */
[----:B------:R-:W4:Y:S04]  /*8fe30*/  LDL.LU R11, [R1+0x1e80] ;  /* 0x001e8000010b7983 */ /* 0x000f280000300800 */
[----:B------:R0:W-:Y:S04]  /*8fe40*/  STL.64 [R1+0xa420], R8 ;  /* 0x00a4200801007387 */ /* 0x0001e80000100a00 */
[----:B0-----:R-:W3:Y:S04]  /*8fe50*/  LDL.LU R8, [R1+0x1e64] ;  /* 0x001e640001087983 */ /* 0x001ee80000300800 */
        /* <DEDUP_REMOVED lines=13> */
[----:B------:R0:W-:Y:S04]  /*8ff30*/  STL.64 [R1+0xa408], R6 ;  /* 0x00a4080601007387 */ /* 0x0001e80000100a00 */
[----:B0-----:R-:W3:Y:S04]  /*8ff40*/  LDL.LU R6, [R1+0x1e70] ;  /* 0x001e700001067983 */ /* 0x001ee80000300800 */
[----:B------:R-:W3:Y:S04]  /*8ff50*/  LDL.LU R7, [R1+0x1e6c] ;  /* 0x001e6c0001077983 */ /* 0x000ee80000300800 */
[----:B------:R0:W-:Y:S04]  /*8ff60*/  STL.64 [R1+0xa400], R4 ;  /* 0x00a4000401007387 */ /* 0x0001e80000100a00 */
[----:B0-----:R-:W3:Y:S01]  /*8ff70*/  LDL.LU R5, [R1+0x1e68] ;  /* 0x001e680001057983 */ /* 0x001ee20000300800 */
[----:B--2---:R-:W-:Y:S03]  /*8ff80*/  HMMA.16816.F32 R12, R12, R2, R24 ;  /* 0x000000020c0c723c */ /* 0x004fe60000001818 */
[----:B------:R-:W2:Y:S04]  /*8ff90*/  LDL.LU.64 R26, [R1+0xa4c8] ;  /* 0x00a4c800011a7983 */ /* 0x000ea80000300a00 */
[----:B------:R-:W2:Y:S01]  /*8ffa0*/  LDL.LU.64 R24, [R1+0xa4c0] ;  /* 0x00a4c00001187983 */ /* 0x000ea20000300a00 */
[----:B------:R-:W-:-:S02]  /*8ffb0*/  IMAD R4, R10, 0x100, R9 ;  /* 0x000001000a047824 */ /* 0x000fc400078e0209 */
[----:B----4-:R-:W-:Y:S01]  /*8ffc0*/  IMAD R0, R0, 0x100, R11 ;  /* 0x0000010000007824 */ /* 0x010fe200078e020b */
[----:B------:R-:W-:Y:S04]  /*8ffd0*/  STL [R1+0xa3fc], R2 ;  /* 0x00a3fc0201007387 */ /* 0x000fe80000100800 */
[----:B------:R0:W-:Y:S04]  /*8ffe0*/  STL [R1+0xa3f8], R3 ;  /* 0x00a3f80301007387 */ /* 0x0001e80000100800 */
[----:B------:R-:W-:Y:S04]  /*8fff0*/  STL.64 [R1+0x30], R12 ;  /* 0x0000300c01007387 */ /* 0x000fe80000100a00 */
[----:B------:R1:W-:Y:S04]  /*90000*/  STL.64 [R1+0x38], R14 ;  /* 0x0000380e01007387 */ /* 0x0003e80000100a00 */
[----:B0-----:R-:W4:Y:S01]  /*90010*/  LDL.LU R3, [R1+0x1e98] ;  /* 0x001e980001037983 */ /* 0x001f220000300800 */
[----:B---3--:R-:W-:-:S02]  /*90020*/  IMAD R8, R8, 0x100, R5 ;  /* 0x0000010008087824 */ /* 0x008fc400078e0205 */
[----:B------:R-:W-:Y:S01]  /*90030*/  IMAD R5, R7, 0x100, R6 ;  /* 0x0000010007057824 */ /* 0x000fe200078e0206 */
[----:B-1----:R-:W-:Y:S02]  /*90040*/  F2FP.F16.E5M2.UNPACK_B R14, R4 ;  /* 0x00000004ff0e723e */ /* 0x002fe400020004ff */
[----:B------:R-:W-:Y:S02]  /*90050*/  F2FP.F16.E5M2.UNPACK_B R12, R8 ;  /* 0x00000008ff0c723e */ /* 0x000fe400020004ff */
[----:B------:R-:W-:Y:S02]  /*90060*/  F2FP.F16.E5M2.UNPACK_B R13, R5 ;  /* 0x00000005ff0d723e */ /* 0x000fe400020004ff */
[----:B------:R-:W-:Y:S02]  /*90070*/  F2FP.F16.E5M2.UNPACK_B R15, R0 ;  /* 0x00000000ff0f723e */ /* 0x000fe400020004ff */
[----:B------:R-:W4:Y:S05]  /*90080*/  LDL.LU R0, [R1+0x1e94] ;  /* 0x001e940001007983 */ /* 0x000f2a0000300800 */
[----:B--2---:R-:W-:-:S15]  /*90090*/  HMMA.16816.F32 R4, R12, R24, R16 ;  /* 0x000000180c04723c */ /* 0x004fde0000001810 */
[----:B------:R-:W-:-:S04]  /*900a0*/  NOP ;  /* 0x0000000000007918 */ /* 0x000fc80000000000 */
[----:B------:R-:W-:Y:S04]  /*900b0*/  STL.64 [R1+0x1b0], R4 ;  /* 0x0001b00401007387 */ /* 0x000fe80000100a00 */
[----:B------:R0:W-:Y:S04]  /*900c0*/  STL.64 [R1+0x1b8], R6 ;  /* 0x0001b80601007387 */ /* 0x0001e80000100a00 */
[----:B------:R-:W2:Y:S01]  /*900d0*/  LDL.LU R8, [R1+0x710] ;  /* 0x0007100001087983 */ /* 0x000ea20000300800 */
[----:B0-----:R-:W-:-:S15]  /*900e0*/  HMMA.16816.F32 R4, R12, R26, R20 ;  /* 0x0000001a0c04723c */ /* 0x001fde0000001814 */
[----:B------:R-:W-:-:S04]  /*900f0*/  NOP ;  /* 0x0000000000007918 */ /* 0x000fc80000000000 */
[----:B------:R-:W-:Y:S04]  /*90100*/  STL.64 [R1+0x1a0], R4 ;  /* 0x0001a00401007387 */ /* 0x000fe80000100a00 */
[----:B------:R-:W-:Y:S04]  /*90110*/  STL.64 [R1+0x1a8], R6 ;  /* 0x0001a80601007387 */ /* 0x000fe80000100a00 */
[----:B------:R-:W2:Y:S04]  /*90120*/  LDL.LU R9, [R1+0x714] ;  /* 0x0007140001097983 */ /* 0x000ea80000300800 */
[----:B------:R-:W3:Y:S04]  /*90130*/  LDL.LU R10, [R1+0x718] ;  /* 0x00071800010a7983 */ /* 0x000ee80000300800 */
        /* <DEDUP_REMOVED lines=16> */
[----:B------:R0:W-:Y:S04]  /*90240*/  STL.64 [R1+0xa490], R24 ;  /* 0x00a4901801007387 */ /* 0x0001e80000100a00 */
[----:B0-----:R-:W2:Y:S04]  /*90250*/  LDL.64 R24, [R1+0x8] ;  /* 0x0000080001187983 */ /* 0x001ea80000100a00 */
        /* <DEDUP_REMOVED lines=20> */
[----:B0-----:R-:W4:Y:S04]  /*903a0*/  LDL.LU R16, [R1+0x6a0] ;  /* 0x0006a00001107983 */ /* 0x001f280000300800 */
[----:B------:R-:W4:Y:S04]  /*903b0*/  LDL.LU R17, [R1+0x6a4] ;  /* 0x0006a40001117983 */ /* 0x000f280000300800 */
        /* <DEDUP_REMOVED lines=12> */
[----:B--2---:R-:W-:Y:S03]  /*90480*/  HMMA.16816.F32 R20, R12, R24, R20 ;  /* 0x000000180c14723c */ /* 0x004fe60000001814 */
        /* <DEDUP_REMOVED lines=8> */
[----:B0-----:R-:W3:Y:S04]  /*90510*/  LDL.LU.64 R22, [R1+0xa4b8] ;  /* 0x00a4b80001167983 */ /* 0x001ee80000300a00 */
[----:B------:R-:W3:Y:S01]  /*90520*/  LDL.LU.64 R20, [R1+0xa4b0] ;  /* 0x00a4b00001147983 */ /* 0x000ee20000300a00 */
[----:B------:R-:W-:-:S02]  /*90530*/  IMAD.MOV.U32 R2, RZ, RZ, R25 ;  /* 0x000000ffff027224 */ /* 0x000fc400078e0019 */
[----:B---3--:R-:W-:Y:S01]  /*90540*/  HMMA.16816.F32 R24, R12, R26, R20 ;  /* 0x0000001a0c18723c */ /* 0x008fe20000001814 */
[----:B------:R-:W3:Y:S04]  /*90550*/  LDL.LU.64 R22, [R1+0xa4a8] ;  /* 0x00a4a80001167983 */ /* 0x000ee80000300a00 */
[----:B------:R-:W3:-:S14]  /*90560*/  LDL.LU.64 R20, [R1+0xa4a0] ;  /* 0x00a4a00001147983 */ /* 0x000edc0000300a00 */
        /* <DEDUP_REMOVED lines=26> */
[----:B0-----:R-:W3:Y:S04]  /*90710*/  LDL.LU R26, [R1+0x1e88] ;  /* 0x001e8800011a7983 */ /* 0x001ee80000300800 */
[----:B------:R-:W3:Y:S04]  /*90720*/  LDL.LU R27, [R1+0x1e84] ;  /* 0x001e8400011b7983 */ /* 0x000ee80000300800 */
[----:B------:R-:W-:Y:S01]  /*90730*/  STL.64 [R1+0xa378], R24 ;  /* 0x00a3781801007387 */ /* 0x000fe20000100a00 */
        /* <DEDUP_REMOVED lines=47> */
[----:B0-----:R-:W3:Y:S04]  /*90a30*/  LDL.LU.64 R6, [R1+0xa408] ;  /* 0x00a4080001067983 */ /* 0x001ee80000300a00 */
[----:B------:R-:W2:Y:S04]  /*90a40*/  LDL.LU.64 R4, [R1+0xa400] ;  /* 0x00a4000001047983 */ /* 0x000ea80000300a00 */
[----:B------:R-:W-:Y:S04]  /*90a50*/  STL [R1+0xa398], R10 ;  /* 0x00a3980a01007387 */ /* 0x000fe80000100800 */
[----:B------:R2:W-:Y:S01]  /*90a60*/  STL.64 [R1+0xa390], R8 ;  /* 0x00a3900801007387 */ /* 0x0005e20000100a00 */
[----:B------:R-:W-:Y:S01]  /*90a70*/  IMAD R0, R0, 0x100, R3 ;  /* 0x0000010000007824 */ /* 0x000fe200078e0203 */
[C---:B---3--:R-:W-:Y:S08]  /*90a80*/  HMMA.16816.F32 R16, R12.reuse, R6, R16 ;  /* 0x000000060c10723c */ /* 0x048ff00000001810 */
[----:B--2---:R-:W-:Y:S01]  /*90a90*/  HMMA.16816.F32 R8, R12, R4, R20 ;  /* 0x000000040c08723c */ /* 0x004fe20000001814 */
[----:B------:R0:W-:Y:S10]  /*90aa0*/  STL [R1+0xa318], R5 ;  /* 0x00a3180501007387 */ /* 0x0001f40000100800 */
[----:B------:R-:W-:Y:S01]  /*90ab0*/  STL.64 [R1+0xe0], R16 ;  /* 0x0000e01001007387 */ /* 0x000fe20000100a00 */
[----:B0-----:R-:W-:-:S03]  /*90ac0*/  IMAD R5, R27, 0x100, R26 ;  /* 0x000001001b057824 */ /* 0x001fc600078e021a */
[----:B------:R-:W-:Y:S04]  /*90ad0*/  STL.64 [R1+0xe8], R18 ;  /* 0x0000e81201007387 */ /* 0x000fe80000100a00 */
[----:B------:R-:W-:Y:S04]  /*90ae0*/  STL.64 [R1+0xa3c8], R6 ;  /* 0x00a3c80601007387 */ /* 0x000fe80000100a00 */
[----:B------:R-:W-:Y:S04]  /*90af0*/  STL.64 [R1+0xd0], R8 ;  /* 0x0000d00801007387 */ /* 0x000fe80000100a00 */
[----:B------:R-:W-:Y:S04]  /*90b00*/  STL.64 [R1+0xd8], R10 ;  /* 0x0000d80a01007387 */ /* 0x000fe80000100a00 */
[----:B------:R0:W-:Y:S04]  /*90b10*/  STL [R1+0xa3c0], R4 ;  /* 0x00a3c00401007387 */ /* 0x0001e80000100800 */
[----:B------:R-:W-:Y:S04]  /*90b20*/  STL [R1+0x60], R5 ;  /* 0x0000600501007387 */ /* 0x000fe80000100800 */
[----:B------:R-:W2:Y:S01]  /*90b30*/  LDL.LU R20, [R1+0x870] ;  /* 0x0008700001147983 */ /* 0x000ea20000300800 */
[----:B0-----:R-:W-:-:S05]  /*90b40*/  IMAD R4, R29, 0x100, R28 ;  /* 0x000001001d047824 */ /* 0x001fca00078e021c */
[----:B------:R0:W-:Y:S04]  /*90b50*/  STL [R1+0x64], R4 ;  /* 0x0000640401007387 */ /* 0x0001e80000100800 */
[----:B------:R-:W-:Y:S04]  /*90b60*/  STL [R1+0x68], R0 ;  /* 0x0000680001007387 */ /* 0x000fe80000100800 */
        /* <DEDUP_REMOVED lines=8> */
[----:B----4-:R-:W-:Y:S04]  /*90bf0*/  STL.64 [R1+0xa3a0], R24 ;  /* 0x00a3a01801007387 */ /* 0x010fe80000100a00 */
[----:B------:R-:W2:Y:S04]  /*90c00*/  LDL.LU R8, [R1+0x820] ;  /* 0x0008200001087983 */ /* 0x000ea80000300800 */
[----:B------:R-:W2:Y:S04]  /*90c10*/  LDL.LU R9, [R1+0x824] ;  /* 0x0008240001097983 */ /* 0x000ea80000300800 */
[----:B------:R-:W4:Y:S04]  /*90c20*/  LDL.LU R10, [R1+0x828] ;  /* 0x00082800010a7983 */ /* 0x000f280000300800 */
[----:B------:R-:W4:Y:S04]  /*90c30*/  LDL.LU R11, [R1+0x82c] ;  /* 0x00082c00010b7983 */ /* 0x000f280000300800 */
[----:B0-----:R-:W2:Y:S04]  /*90c40*/  LDL.LU R4, [R1+0x7e0] ;  /* 0x0007e00001047983 */ /* 0x001ea80000300800 */
[----:B------:R-:W2:Y:S04]  /*90c50*/  LDL.LU R5, [R1+0x7e4] ;  /* 0x0007e40001057983 */ /* 0x000ea80000300800 */
[----:B--2---:R0:W-:Y:S04]  /*90c60*/  STL.64 [R1+0xa3d0], R4 ;  /* 0x00a3d00401007387 */ /* 0x0041e80000100a00 */
[----:B0-----:R-:W2:Y:S04]  /*90c70*/  LDL.64 R4, [R1+0x18] ;  /* 0x0000180001047983 */ /* 0x001ea80000100a00 */
        /* <DEDUP_REMOVED lines=11> */
[----:B----4-:R-:W-:Y:S04]  /*90d30*/  STL.64 [R1+0xa3b8], R10 ;  /* 0x00a3b80a01007387 */ /* 0x010fe80000100a00 */
[----:B------:R-:W-:Y:S04]  /*90d40*/  STL.64 [R1+0xa3b0], R8 ;  /* 0x00a3b00801007387 */ /* 0x000fe80000100a00 */
[----:B------:R-:W4:Y:S01]  /*90d50*/  LDL R26, [R1+0x8] ;  /* 0x00000800011a7983 */ /* 0x000f220000100800 */
[----:B------:R-:W-:-:S03]  /*90d60*/  IMAD.MOV.U32 R27, RZ, RZ, R2 ;  /* 0x000000ffff1b7224 */ /* 0x000fc600078e0002 */
[----:B------:R-:W2:Y:S01]  /*90d70*/  LDL.LU R2, [R1+0xa3fc] ;  /* 0x00a3fc0001027983 */ /* 0x000ea20000300800 */
[----:B---3--:R-:W-:-:S03]  /*90d80*/  IMAD R0, R0, 0x100, R3 ;  /* 0x0000010000007824 */ /* 0x008fc600078e0203 */
[----:B----4-:R-:W-:Y:S04]  /*90d90*/  STL.64 [R1+0xa3e0], R26 ;  /* 0x00a3e01a01007387 */ /* 0x010fe80000100a00 */
        /* <DEDUP_REMOVED lines=9> */
[----:B------:R-:W4:Y:S04]  /*90e30*/  LDL.64 R28, [R1] ;  /* 0x00000000011c7983 */ /* 0x000f280000100a00 */
[----:B------:R-:W-:Y:S04]  /*90e40*/  STL.64 [R1+0xa370], R22 ;  /* 0x00a3701601007387 */ /* 0x000fe80000100a00 */
        /* <DEDUP_REMOVED lines=12> */
[----:B------:R-:W2:-:S13]  /*90f10*/  LDL.LU.64 R4, [R1+0xa3e8] ;  /* 0x00a3e80001047983 */ /* 0x000e9a0000300a00 */
[----:B------:R0:W-:Y:S04]  /*90f20*/  STL.64 [R1+0x20], R12 ;  /* 0x0000200c01007387 */ /* 0x0001e80000100a00 */
[----:B------:R1:W-:Y:S04]  /*90f30*/  STL.64 [R1+0x28], R14 ;  /* 0x0000280e01007387 */ /* 0x0003e80000100a00 */
[----:B0-----:R-:W2:Y:S04]  /*90f40*/  LDL.LU R13, [R1+0x60] ;  /* 0x00006000010d7983 */ /* 0x001ea80000300800 */
[----:B-1----:R-:W3:Y:S04]  /*90f50*/  LDL.LU R14, [R1+0x64] ;  /* 0x00006400010e7983 */ /* 0x002ee80000300800 */
[----:B------:R-:W4:Y:S04]  /*90f60*/  LDL.LU R15, [R1+0x68] ;  /* 0x00006800010f7983 */ /* 0x000f280000300800 */
[----:B------:R0:W-:Y:S04]  /*90f70*/  STL [R1+0xa2ec], R2 ;  /* 0x00a2ec0201007387 */ /* 0x0001e80000100800 */
[----:B------:R-:W-:Y:S01]  /*90f80*/  STL [R1+0xa2e8], R3 ;  /* 0x00a2e80301007387 */ /* 0x000fe20000100800 */
[----:B--2---:R-:W-:-:S02]  /*90f90*/  F2FP.F16.E5M2.UNPACK_B R12, R13 ;  /* 0x0000000dff0c723e */ /* 0x004fc400020004ff */
[----:B---3--:R-:W-:Y:S02]  /*90fa0*/  F2FP.F16.E5M2.UNPACK_B R13, R14 ;  /* 0x0000000eff0d723e */ /* 0x008fe400020004ff */
[----:B----4-:R-:W-:Y:S02]  /*90fb0*/  F2FP.F16.E5M2.UNPACK_B R14, R15 ;  /* 0x0000000fff0e723e */ /* 0x010fe400020004ff */
[----:B------:R-:W-:-:S07]  /*90fc0*/  F2FP.F16.E5M2.UNPACK_B R15, R0 ;  /* 0x00000000ff0f723e */ /* 0x000fce00020004ff */
[----:B------:R-:W-:Y:S01]  /*90fd0*/  HMMA.16816.F32 R24, R12, R4, R24 ;  /* 0x000000040c18723c */ /* 0x000fe20000001818 */
[----:B0-----:R-:W-:Y:S02]  /*90fe0*/  IMAD.MOV.U32 R2, RZ, RZ, R4 ;  /* 0x000000ffff027224 */ /* 0x001fe400078e0004 */
[----:B------:R-:W-:-:S15]  /*90ff0*/  IMAD.MOV.U32 R0, RZ, RZ, R5 ;  /* 0x000000ffff007224 */ /* 0x000fde00078e0005 */
[----:B------:R-:W-:Y:S01]  /*91000*/  NOP ;  /* 0x0000000000007918 */ /* 0x000fe20000000000 */
[----:B------:R-:W-:Y:S04]  /*91010*/  STL.64 [R1+0xc0], R24 ;  /* 0x0000c01801007387 */ /* 0x000fe80000100a00 */
[----:B------:R0:W-:Y:S04]  /*91020*/  STL.64 [R1+0xc8], R26 ;  /* 0x0000c81a01007387 */ /* 0x0001e80000100a00 */
[----:B0-----:R-:W2:Y:S04]  /*91030*/  LDL.LU.64 R26, [R1+0xa3e0] ;  /* 0x00a3e000011a7983 */ /* 0x001ea80000300a00 */
[----:B------:R-:W3:Y:S04]  /*91040*/  LDL.LU.64 R24, [R1+0xa3d8] ;  /* 0x00a3d80001187983 */ /* 0x000ee80000300a00 */
[----:B------:R-:W3:Y:S02]  /*91050*/  LDL.LU.64 R4, [R1+0xa3d0] ;  /* 0x00a3d00001047983 */ /* 0x000ee40000300a00 */
[----:B---3--:R-:W-:-:S15]  /*91060*/  HMMA.16816.F32 R4, R12, R24, R4 ;  /* 0x000000180c04723c */ /* 0x008fde0000001804 */
[----:B------:R-:W-:-:S04]  /*91070*/  NOP ;  /* 0x0000000000007918 */ /* 0x000fc80000000000 */
[----:B------:R-:W-:Y:S04]  /*91080*/  STL.64 [R1+0xb0], R4 ;  /* 0x0000b00401007387 */ /* 0x000fe80000100a00 */
[----:B------:R0:W-:Y:S04]  /*91090*/  STL.64 [R1+0xb8], R6 ;  /* 0x0000b80601007387 */ /* 0x0001e80000100a00 */
[----:B0-----:R-:W3:Y:S04]  /*910a0*/  LDL.LU.64 R6, [R1+0xa3c8] ;  /* 0x00a3c80001067983 */ /* 0x001ee80000300a00 */
[----:B------:R-:W4:Y:S01]  /*910b0*/  LDL.LU R4, [R1+0xa3c0] ;  /* 0x00a3c00001047983 */ /* 0x000f220000300800 */
[----:B------:R-:W-:-:S02]  /*910c0*/  IMAD.MOV.U32 R5, RZ, RZ, R24 ;  /* 0x000000ffff057224 */ /* 0x000fc400078e0018 */
[----:B--2---:R-:W-:Y:S01]  /*910d0*/  HMMA.16816.F32 R24, R12, R26, R8 ;  /* 0x0000001a0c18723c */ /* 0x004fe20000001808 */
[----:B---3--:R-:W-:Y:S04]  /*910e0*/  STL.64 [R1+0xa328], R6 ;  /* 0x00a3280601007387 */ /* 0x008fe80000100a00 */
[----:B----4-:R0:W-:Y:S04]  /*910f0*/  STL.64 [R1+0xa320], R4 ;  /* 0x00a3200401007387 */ /* 0x0101e80000100a00 */
[----:B0-----:R-:W2:Y:S04]  /*91100*/  LDL.LU R4, [R1+0x8d0] ;  /* 0x0008d00001047983 */ /* 0x001ea80000300800 */
[----:B------:R-:W2:Y:S04]  /*91110*/  LDL.LU R5, [R1+0x8d4] ;  /* 0x0008d40001057983 */ /* 0x000ea80000300800 */
[----:B------:R-:W2:Y:S04]  /*91120*/  LDL.LU R6, [R1+0x8d8] ;  /* 0x0008d80001067983 */ /* 0x000ea80000300800 */
[----:B------:R-:W2:Y:S04]  /*91130*/  LDL.LU R7, [R1+0x8dc] ;  /* 0x0008dc0001077983 */ /* 0x000ea80000300800 */
[----:B------:R-:W3:Y:S04]  /*91140*/  LDL.LU.64 R10, [R1+0xa3b8] ;  /* 0x00a3b800010a7983 */ /* 0x000ee80000300a00 */
[----:B------:R-:W3:Y:S04]  /*91150*/  LDL.LU.64 R8, [R1+0xa3b0] ;  /* 0x00a3b00001087983 */ /* 0x000ee80000300a00 */
[----:B------:R-:W-:Y:S04]  /*91160*/  STL.64 [R1+0xa0], R24 ;  /* 0x0000a01801007387 */ /* 0x000fe80000100a00 */
[----:B------:R0:W-:Y:S01]  /*91170*/  STL.64 [R1+0xa8], R26 ;  /* 0x0000a81a01007387 */ /* 0x0001e20000100a00 */
[----:B------:R-:W-:-:S03]  /*91180*/  IMAD.MOV.U32 R3, RZ, RZ, R29 ;  /* 0x000000ffff037224 */ /* 0x000fc600078e001d */
[----:B0-----:R-:W4:Y:S04]  /*91190*/  LDL.LU.64 R26, [R1+0xa3a8] ;  /* 0x00a3a800011a7983 */ /* 0x001f280000300a00 */
[----:B------:R-:W4:Y:S01]  /*911a0*/  LDL.LU.64 R24, [R1+0xa3a0] ;  /* 0x00a3a00001187983 */ /* 0x000f220000300a00 */
[----:B---3--:R-:W-:-:S15]  /*911b0*/  HMMA.16816.F32 R8, R12, R28, R8 ;  /* 0x0000001c0c08723c */ /* 0x008fde0000001808 */
[----:B------:R-:W-:-:S04]  /*911c0*/  NOP ;  /* 0x0000000000007918 */ /* 0x000fc80000000000 */
[----:B------:R-:W-:Y:S04]  /*911d0*/  STL.64 [R1+0x90], R8 ;  /* 0x0000900801007387 */ /* 0x000fe80000100a00 */
[----:B------:R0:W-:Y:S04]  /*911e0*/  STL.64 [R1+0x98], R10 ;  /* 0x0000980a01007387 */ /* 0x0001e80000100a00 */
[----:B0-----:R-:W3:Y:S01]  /*911f0*/  LDL.LU R10, [R1+0xa398] ;  /* 0x00a39800010a7983 */ /* 0x001ee20000300800 */
[----:B------:R-:W-:-:S03]  /*91200*/  IMAD.MOV.U32 R11, RZ, RZ, R28 ;  /* 0x000000ffff0b7224 */ /* 0x000fc600078e001c */
[----:B------:R-:W2:Y:S04]  /*91210*/  LDL.LU.64 R8, [R1+0xa390] ;  /* 0x00a3900001087983 */ /* 0x000ea80000300a00 */
[----:B------:R-:W4:Y:S02]  /*91220*/  LDL.LU.64 R28, [R1+0xa388] ;  /* 0x00a38800011c7983 */ /* 0x000f240000300a00 */
[----:B----4-:R-:W-:-:S15]  /*91230*/  HMMA.16816.F32 R24, R12, R28, R24 ;  /* 0x0000001c0c18723c */ /* 0x010fde0000001818 */
[----:B------:R-:W-:-:S04]  /*91240*/  NOP ;  /* 0x0000000000007918 */ /* 0x000fc80000000000 */
[----:B------:R-:W-:Y:S04]  /*91250*/  STL.64 [R1+0x80], R24 ;  /* 0x0000801801007387 */ /* 0x000fe80000100a00 */
[----:B------:R0:W-:Y:S04]  /*91260*/  STL.64 [R1+0x88], R26 ;  /* 0x0000881a01007387 */ /* 0x0001e80000100a00 */
[----:B0-----:R-:W4:Y:S04]  /*91270*/  LDL.LU.64 R26, [R1+0xa380] ;  /* 0x00a38000011a7983 */ /* 0x001f280000300a00 */
[----:B------:R-:W2:Y:S04]  /*91280*/  LDL.LU.64 R24, [R1+0xa378] ;  /* 0x00a3780001187983 */ /* 0x000ea80000300a00 */
[----:B------:R-:W-:Y:S01]  /*91290*/  STL [R1+0xa2f0], R29 ;  /* 0x00a2f01d01007387 */ /* 0x000fe20000100800 */
        /* <DEDUP_REMOVED lines=22> */
[----:B------:R0:W-:Y:S02]  /*91400*/  STL.64 [R1+0x3b8], R26 ;  /* 0x0003b81a01007387 */ /* 0x0001e40000100a00 */
[----:B0-----:R-:W-:Y:S02]  /*91410*/  IMAD.MOV.U32 R26, RZ, RZ, R11 ;  /* 0x000000ffff1a7224 */ /* 0x001fe400078e000b */
[----:B------:R-:W3:Y:S04]  /*91420*/  LDL.LU R11, [R1+0xa350] ;  /* 0x00a35000010b7983 */ /* 0x000ee80000300800 */
[----:B------:R-:W-:Y:S04]  /*91430*/  STL.64 [R1+0x3c0], R16 ;  /* 0x0003c01001007387 */ /* 0x000fe80000100a00 */
[----:B------:R0:W-:Y:S04]  /*91440*/  STL.64 [R1+0x3c8], R18 ;  /* 0x0003c81201007387 */ /* 0x0001e80000100a00 */
[----:B0-----:R-:W2:Y:S04]  /*91450*/  LDL.LU.64 R18, [R1+0xa348] ;  /* 0x00a3480001127983 */ /* 0x001ea80000300a00 */
[----:B------:R-:W4:Y:S04]  /*91460*/  LDL.LU.64 R16, [R1+0xa340] ;  /* 0x00a3400001107983 */ /* 0x000f280000300a00 */
[----:B------:R-:W2:Y:S01]  /*91470*/  LDL.64 R24, [R1+0x8] ;  /* 0x0000080001187983 */ /* 0x000ea20000100a00 */
[----:B------:R-:W-:-:S05]  /*91480*/  IMAD.MOV.U32 R27, RZ, RZ, R3 ;  /* 0x000000ffff1b7224 */ /* 0x000fca00078e0003 */
[----:B------:R-:W-:Y:S04]  /*91490*/  STL.64 [R1+0xa2c0], R26 ;  /* 0x00a2c01a01007387 */ /* 0x000fe80000100a00 */
[----:B--2---:R0:W-:Y:S04]  /*914a0*/  STL.64 [R1+0xa2b8], R24 ;  /* 0x00a2b81801007387 */ /* 0x0041e80000100a00 */
        /* <DEDUP_REMOVED lines=10> */
[C---:B----4-:R-:W-:Y:S03]  /*91550*/  HMMA.16816.F32 R4, R12.reuse, R16, R4 ;  /* 0x000000100c04723c */ /* 0x050fe60000001804 */
[----:B--2---:R-:W-:Y:S04]  /*91560*/  STL.64 [R1+0xa2d0], R22 ;  /* 0x00a2d01601007387 */ /* 0x004fe80000100a00 */
[----:B------:R0:W-:Y:S02]  /*91570*/  STL.64 [R1+0xa2c8], R20 ;  /* 0x00a2c81401007387 */ /* 0x0001e40000100a00 */
[----:B0-----:R-:W-:-:S15]  /*91580*/  HMMA.16816.F32 R20, R12, R18, R24 ;  /* 0x000000120c14723c */ /* 0x001fde0000001818 */
[----:B------:R-:W-:-:S04]  /*91590*/  NOP ;  /* 0x0000000000007918 */ /* 0x000fc80000000000 */
[----:B------:R-:W-:Y:S04]  /*915a0*/  STL.64 [R1+0x410], R20 ;  /* 0x0004101401007387 */ /* 0x000fe80000100a00 */
[----:B------:R-:W-:Y:S04]  /*915b0*/  STL.64 [R1+0x418], R22 ;  /* 0x0004181601007387 */ /* 0x000fe80000100a00 */
[----:B------:R0:W-:Y:S04]  /*915c0*/  STL.64 [R1+0x450], R4 ;  /* 0x0004500401007387 */ /* 0x0001e80000100a00 */
[----:B------:R1:W-:Y:S04]  /*915d0*/  STL.64 [R1+0x458], R6 ;  /* 0x0004580601007387 */ /* 0x0003e80000100a00 */
[----:B0-----:R-:W2:Y:S04]  /*915e0*/  LDL.LU R4, [R1+0x8f0] ;  /* 0x0008f00001047983 */ /* 0x001ea80000300800 */
[----:B------:R-:W2:Y:S04]  /*915f0*/  LDL.LU R5, [R1+0x8f4] ;  /* 0x0008f40001057983 */ /* 0x000ea80000300800 */
[----:B-1----:R-:W4:Y:S04]  /*91600*/  LDL.LU R6, [R1+0x8f8] ;  /* 0x0008f80001067983 */ /* 0x002f280000300800 */
[----:B------:R-:W4:Y:S01]  /*91610*/  LDL.LU R7, [R1+0x8fc] ;  /* 0x0008fc0001077983 */ /* 0x000f220000300800 */
[----:B------:R-:W-:-:S03]  /*91620*/  IMAD.MOV.U32 R26, RZ, RZ, R2 ;  /* 0x000000ffff1a7224 */ /* 0x000fc600078e0002 */
[----:B----4-:R-:W-:Y:S04]  /*91630*/  STL.64 [R1+0xa338], R6 ;  /* 0x00a3380601007387 */ /* 0x010fe80000100a00 */
[----:B--2---:R0:W-:Y:S04]  /*91640*/  STL.64 [R1+0xa330], R4 ;  /* 0x00a3300401007387 */ /* 0x0041e80000100a00 */
[----:B0-----:R-:W3:Y:S04]  /*91650*/  LDL.LU R4, [R1+0x8e0] ;  /* 0x0008e00001047983 */ /* 0x001ee80000300800 */
[----:B------:R-:W3:Y:S04]  /*91660*/  LDL.LU R5, [R1+0x8e4] ;  /* 0x0008e40001057983 */ /* 0x000ee80000300800 */
[----:B------:R-:W3:Y:S04]  /*91670*/  LDL.LU R6, [R1+0x8e8] ;  /* 0x0008e80001067983 */ /* 0x000ee80000300800 */
[----:B------:R-:W3:Y:S04]  /*91680*/  LDL.LU R7, [R1+0x8ec] ;  /* 0x0008ec0001077983 */ /* 0x000ee80000300800 */
[----:B------:R-:W2:Y:S04]  /*91690*/  LDL.LU R29, [R1+0x1ea8] ;  /* 0x001ea800011d7983 */ /* 0x000ea80000300800 */
[----:B------:R-:W4:Y:S04]  /*916a0*/  LDL.LU R24, [R1+0x1ea4] ;  /* 0x001ea40001187983 */ /* 0x000f280000300800 */
[----:B------:R-:W2:Y:S04]  /*916b0*/  LDL.LU R2, [R1+0x1eb0] ;  /* 0x001eb00001027983 */ /* 0x000ea80000300800 */
[----:B------:R-:W2:Y:S04]  /*916c0*/  LDL.LU R3, [R1+0x1eb8] ;  /* 0x001eb80001037983 */ /* 0x000ea80000300800 */
[----:B------:R-:W4:Y:S01]  /*916d0*/  LDL.LU R25, [R1+0x1ec0] ;  /* 0x001ec00001197983 */ /* 0x000f220000300800 */
[----:B------:R-:W-:-:S05]  /*916e0*/  IMAD.MOV.U32 R27, RZ, RZ, R0 ;  /* 0x000000ffff1b7224 */ /* 0x000fca00078e0000 */
        /* <DEDUP_REMOVED lines=40> */
[----:B------:R3:W-:Y:S01]  /*91970*/  STL.64 [R1+0xa250], R10 ;  /* 0x00a2500a01007387 */ /* 0x0007e20000100a00 */
[----:B--2---:R-:W-:Y:S01]  /*91980*/  HMMA.16816.F32 R24, R12, R6, R24 ;  /* 0x000000060c18723c */ /* 0x004fe20000001818 */
[----:B---3--:R-:W-:-:S02]  /*91990*/  IMAD.MOV.U32 R10, RZ, RZ, R5 ;  /* 0x000000ffff0a7224 */ /* 0x008fc400078e0005 */
[----:B------:R-:W2:Y:S04]  /*919a0*/  LDL.LU R5, [R1+0xa318] ;  /* 0x00a3180001057983 */ /* 0x000ea80000300800 */
[----:B------:R-:W3:Y:S04]  /*919b0*/  LDL R11, [R1+0x14] ;  /* 0x00001400010b7983 */ /* 0x000ee80000100800 */
        /* <DEDUP_REMOVED lines=15> */
[----:B------:R-:W-:-:S02]  /*91ab0*/  IMAD R9, R9, 0x100, R2 ;  /* 0x0000010009097824 */ /* 0x000fc400078e0202 */
[----:B------:R-:W-:Y:S01]  /*91ac0*/  IMAD R8, R8, 0x100, R3 ;  /* 0x0000010008087824 */ /* 0x000fe200078e0203 */
[----:B0-----:R-:W3:Y:S04]  /*91ad0*/  LDL.LU R4, [R1+0x940] ;  /* 0x0009400001047983 */ /* 0x001ee80000300800 */
[----:B------:R-:W3:Y:S04]  /*91ae0*/  LDL.LU R5, [R1+0x944] ;  /* 0x0009440001057983 */ /* 0x000ee80000300800 */
[----:B------:R-:W3:Y:S04]  /*91af0*/  LDL.LU R6, [R1+0x948] ;  /* 0x0009480001067983 */ /* 0x000ee80000300800 */
[----:B------:R-:W3:Y:S01]  /*91b00*/  LDL.LU R7, [R1+0x94c] ;  /* 0x00094c0001077983 */ /* 0x000ee20000300800 */
[----:B--2---:R-:W-:-:S03]  /*91b10*/  IMAD R24, R24, 0x100, R29 ;  /* 0x0000010018187824 */ /* 0x004fc600078e021d */
[----:B------:R-:W2:Y:S04]  /*91b20*/  LDL.LU R29, [R1+0xa2f0] ;  /* 0x00a2f000011d7983 */ /* 0x000ea80000300800 */
[----:B------:R-:W2:Y:S04]  /*91b30*/  LDL.LU R2, [R1+0xa2ec] ;  /* 0x00a2ec0001027983 */ /* 0x000ea80000300800 */
[----:B------:R-:W2:Y:S01]  /*91b40*/  LDL.LU R3, [R1+0xa2e8] ;  /* 0x00a2e80001037983 */ /* 0x000ea20000300800 */
[----:B----4-:R-:W-:Y:S01]  /*91b50*/  IMAD R0, R0, 0x100, R25 ;  /* 0x0000010000007824 */ /* 0x010fe200078e0219 */
[----:B--2---:R-:W-:Y:S02]  /*91b60*/  HMMA.16816.F32 R12, R12, R2, R20 ;  /* 0x000000020c0c723c */ /* 0x004fe40000001814 */
[----:B------:R-:W2:Y:S04]  /*91b70*/  LDL.LU.64 R22, [R1+0xa2e0] ;  /* 0x00a2e00001167983 */ /* 0x000ea80000300a00 */
[----:B------:R-:W2:Y:S04]  /*91b80*/  LDL.LU.64 R20, [R1+0xa2d8] ;  /* 0x00a2d80001147983 */ /* 0x000ea80000300a00 */
[----:B------:R-:W-:Y:S09]  /*91b90*/  STL [R1+0xa220], R3 ;  /* 0x00a2200301007387 */ /* 0x000ff20000100800 */
[----:B------:R0:W-:Y:S04]  /*91ba0*/  STL.64 [R1+0x490], R12 ;  /* 0x0004900c01007387 */ /* 0x0001e80000100a00 */
[----:B------:R1:W-:Y:S01]  /*91bb0*/  STL.64 [R1+0x498], R14 ;  /* 0x0004980e01007387 */ /* 0x0003e20000100a00 */
[----:B0-----:R-:W-:-:S02]  /*91bc0*/  F2FP.F16.E5M2.UNPACK_B R12, R24 ;  /* 0x00000018ff0c723e */ /* 0x001fc400020004ff */
[----:B------:R-:W-:Y:S02]  /*91bd0*/  F2FP.F16.E5M2.UNPACK_B R13, R9 ;  /* 0x00000009ff0d723e */ /* 0x000fe400020004ff */
[----:B-1----:R-:W-:Y:S02]  /*91be0*/  F2FP.F16.E5M2.UNPACK_B R14, R8 ;  /* 0x00000008ff0e723e */ /* 0x002fe400020004ff */
[----:B------:R-:W-:-:S07]  /*91bf0*/  F2FP.F16.E5M2.UNPACK_B R15, R0 ;  /* 0x00000000ff0f723e */ /* 0x000fce00020004ff */
[----:B--2---:R-:W-:Y:S01]  /*91c00*/  HMMA.16816.F32 R24, R12, R26, R20 ;  /* 0x0000001a0c18723c */ /* 0x004fe20000001814 */
[----:B------:R-:W2:Y:S04]  /*91c10*/  LDL.LU.64 R22, [R1+0xa2d0] ;  /* 0x00a2d00001167983 */ /* 0x000ea80000300a00 */
[----:B------:R-:W2:-:S14]  /*91c20*/  LDL.LU.64 R20, [R1+0xa2c8] ;  /* 0x00a2c80001147983 */ /* 0x000e9c0000300a00 */
[----:B------:R-:W-:Y:S04]  /*91c30*/  STL.64 [R1+0x4b0], R24 ;  /* 0x0004b01801007387 */ /* 0x000fe80000100a00 */
[----:B------:R0:W-:Y:S04]  /*91c40*/  STL.64 [R1+0x4b8], R26 ;  /* 0x0004b81a01007387 */ /* 0x0001e80000100a00 */
[----:B0-----:R-:W2:Y:S04]  /*91c50*/  LDL.LU.64 R26, [R1+0xa2c0] ;  /* 0x00a2c000011a7983 */ /* 0x001ea80000300a00 */
[----:B------:R-:W4:Y:S01]  /*91c60*/  LDL.LU.64 R24, [R1+0xa2b8] ;  /* 0x00a2b80001187983 */ /* 0x000f220000300a00 */
[----:B---3--:R-:W-:-:S15]  /*91c70*/  HMMA.16816.F32 R8, R12, R10, R4 ;  /* 0x0000000a0c08723c */ /* 0x008fde0000001804 */
[----:B------:R-:W-:-:S04]  /*91c80*/  NOP ;  /* 0x0000000000007918 */ /* 0x000fc80000000000 */
[----:B------:R0:W-:Y:S04]  /*91c90*/  STL.64 [R1+0x4c0], R8 ;  /* 0x0004c00801007387 */ /* 0x0001e80000100a00 */
[----:B------:R-:W-:Y:S01]  /*91ca0*/  STL.64 [R1+0x4c8], R10 ;  /* 0x0004c80a01007387 */ /* 0x000fe20000100a00 */
[----:B----4-:R-:W-:-:S15]  /*91cb0*/  HMMA.16816.F32 R4, R12, R24, R16 ;  /* 0x000000180c04723c */ /* 0x010fde0000001810 */
[----:B------:R-:W-:-:S04]  /*91cc0*/  NOP ;  /* 0x0000000000007918 */ /* 0x000fc80000000000 */
[----:B------:R-:W-:Y:S04]  /*91cd0*/  STL.64 [R1+0x4d0], R4 ;  /* 0x0004d00401007387 */ /* 0x000fe80000100a00 */
[----:B------:R2:W-:Y:S04]  /*91ce0*/  STL.64 [R1+0x4d8], R6 ;  /* 0x0004d80601007387 */ /* 0x0005e80000100a00 */
[----:B0-----:R-:W3:Y:S01]  /*91cf0*/  LDL.LU R8, [R1+0x9d0] ;  /* 0x0009d00001087983 */ /* 0x001ee20000300800 */
        /* <DEDUP_REMOVED lines=33> */
[----:B------:R-:W-:Y:S04]  /*91f10*/  STL.64 [R1+0xa260], R10 ;  /* 0x00a2600a01007387 */ /* 0x000fe80000100a00 */
        /* <DEDUP_REMOVED lines=323> */
[----:B------:R-:W-:Y:S01]  /*93350*/  IMAD.MOV.U32 R19, RZ, RZ, R9 ;  /* 0x000000ffff137224 */ /* 0x000fe200078e0009 */
[----:B------:R-:W2:Y:S04]  /*93360*/  LDL.LU R8, [R1+0xa16c] ;  /* 0x00a16c0001087983 */ /* 0x000ea80000300800 */
        /* <DEDUP_REMOVED lines=40> */
[----:B---3--:R-:W-:Y:S02]  /*935f0*/  IMAD R29, R29, 0x100, R24 ;  /* 0x000001001d1d7824 */ /* 0x008fe400078e0218 */
[----:B------:R-:W-:Y:S01]  /*93600*/  IMAD R26, R26, 0x100, R2 ;  /* 0x000001001a1a7824 */ /* 0x000fe200078e0202 */
        /* <DEDUP_REMOVED lines=10> */
[----:B------:R-:W-:Y:S02]  /*936b0*/  F2FP.F16.E5M2.UNPACK_B R13, R27 ;  /* 0x0000001bff0d723e */ /* 0x000fe400020004ff */
[----:B-1----:R-:W-:Y:S02]  /*936c0*/  F2FP.F16.E5M2.UNPACK_B R14, R26 ;  /* 0x0000001aff0e723e */ /* 0x002fe400020004ff */
[----:B------:R-:W-:Y:S01]  /*936d0*/  F2FP.F16.E5M2.UNPACK_B R15, R0 ;  /* 0x00000000ff0f723e */ /* 0x000fe200020004ff */
[----:B------:R-:W3:Y:S06]  /*936e0*/  LDL.LU R29, [R1+0xa100] ;  /* 0x00a10000011d7983 */ /* 0x000eec0000300800 */
[----:B--2---:R-:W-:Y:S01]  /*936f0*/  HMMA.16816.F32 R24, R12, R24, R20 ;  /* 0x000000180c18723c */ /* 0x004fe20000001814 */
[----:B------:R-:W2:Y:S04]  /*93700*/  LDL.LU.64 R22, [R1+0xa0f8] ;  /* 0x00a0f80001167983 */ /* 0x000ea80000300a00 */
[----:B------:R-:W2:-:S14]  /*93710*/  LDL.LU.64 R20, [R1+0xa0f0] ;  /* 0x00a0f00001147983 */ /* 0x000e9c0000300a00 */
[----:B------:R-:W-:Y:S04]  /*93720*/  STL.64 [R1+0x720], R24 ;  /* 0x0007201801007387 */ /* 0x000fe80000100a00 */
[----:B------:R0:W-:Y:S04]  /*93730*/  STL.64 [R1+0x728], R26 ;  /* 0x0007281a01007387 */ /* 0x0001e80000100a00 */
[----:B0-----:R-:W2:Y:S01]  /*93740*/  LDL.LU.64 R26, [R1+0xa0e8] ;  /* 0x00a0e800011a7983 */ /* 0x001ea20000300a00 */
[C---:B----4-:R-:W-:Y:S08]  /*93750*/  HMMA.16816.F32 R4, R12.reuse, R16, R4 ;  /* 0x000000100c04723c */ /* 0x050ff00000001804 */
[C---:B--2---:R-:W-:Y:S01]  /*93760*/  HMMA.16816.F32 R24, R12.reuse, R26, R20 ;  /* 0x0000001a0c18723c */ /* 0x044fe20000001814 */
[----:B------:R-:W3:Y:S04]  /*93770*/  LDL.LU.64 R22, [R1+0xa0e0] ;  /* 0x00a0e00001167983 */ /* 0x000ee80000300a00 */
[----:B------:R-:W3:Y:S03]  /*93780*/  LDL.LU.64 R20, [R1+0xa0d8] ;  /* 0x00a0d80001147983 */ /* 0x000ee60000300a00 */
[C---:B------:R-:W-:Y:S11]  /*93790*/  HMMA.16816.F32 R16, R12.reuse, R18, R8 ;  /* 0x000000120c10723c */ /* 0x040ff60000001808 */
[----:B------:R-:W-:Y:S04]  /*937a0*/  STL.64 [R1+0x730], R24 ;  /* 0x0007301801007387 */ /* 0x000fe80000100a00 */
[----:B------:R0:W-:Y:S04]  /*937b0*/  STL.64 [R1+0x738], R26 ;  /* 0x0007381a01007387 */ /* 0x0001e80000100a00 */
[----:B0-----:R-:W2:Y:S04]  /*937c0*/  LDL.LU.64 R26, [R1+0xa0d0] ;  /* 0x00a0d000011a7983 */ /* 0x001ea80000300a00 */
[----:B------:R-:W4:Y:S04]  /*937d0*/  LDL.LU.64 R24, [R1+0xa0c8] ;  /* 0x00a0c80001187983 */ /* 0x000f280000300a00 */
[----:B------:R0:W-:Y:S04]  /*937e0*/  STL.64 [R1+0x740], R4 ;  /* 0x0007400401007387 */ /* 0x0001e80000100a00 */
[----:B------:R1:W-:Y:S04]  /*937f0*/  STL.64 [R1+0x748], R6 ;  /* 0x0007480601007387 */ /* 0x0003e80000100a00 */
[----:B0-----:R-:W2:Y:S04]  /*93800*/  LDL.LU R4, [R1+0xc10] ;  /* 0x000c100001047983 */ /* 0x001ea80000300800 */
[----:B------:R-:W-:Y:S04]  /*93810*/  STL.64 [R1+0x8a0], R16 ;  /* 0x0008a01001007387 */ /* 0x000fe80000100a00 */
[----:B------:R-:W-:Y:S01]  /*93820*/  STL.64 [R1+0x8a8], R18 ;  /* 0x0008a81201007387 */ /* 0x000fe20000100a00 */
        /* <DEDUP_REMOVED lines=108> */
[----:B------:R-:W-:Y:S04]  /*93ef0*/  STL [R1+0x9f84], R10 ;  /* 0x009f840a01007387 */ /* 0x000fe80000100800 */
        /* <DEDUP_REMOVED lines=8> */
[----:B------:R0:W-:Y:S04]  /*93f80*/  STL [R1+0xa020], R8 ;  /* 0x00a0200801007387 */ /* 0x0001e80000100800 */
        /* <DEDUP_REMOVED lines=11> */
[----:B------:R0:W-:Y:S04]  /*94040*/  STL [R1+0x9f50], R5 ;  /* 0x009f500501007387 */ /* 0x0001e80000100800 */
[----:B------:R-:W-:Y:S01]  /*94050*/  STL.64 [R1+0x9ff0], R6 ;  /* 0x009ff00601007387 */ /* 0x000fe20000100a00 */
[----:B0-----:R-:W-:-:S11]  /*94060*/  IMAD R5, R28, 0x100, R23 ;  /* 0x000001001c057824 */ /* 0x001fd600078e0217 */
[----:B------:R-:W-:Y:S04]  /*94070*/  STL.64 [R1+0xa20], R8 ;  /* 0x000a200801007387 */ /* 0x000fe80000100a00 */
[----:B------:R-:W-:Y:S04]  /*94080*/  STL.64 [R1+0xa28], R10 ;  /* 0x000a280a01007387 */ /* 0x000fe80000100a00 */
[----:B------:R0:W-:Y:S04]  /*94090*/  STL [R1+0x9fe8], R4 ;  /* 0x009fe80401007387 */ /* 0x0001e80000100800 */
[----:B------:R-:W-:Y:S04]  /*940a0*/  STL [R1+0x3f8], R5 ;  /* 0x0003f80501007387 */ /* 0x000fe80000100800 */
[----:B------:R-:W-:Y:S04]  /*940b0*/  STL [R1+0x9f24], R2 ;  /* 0x009f240201007387 */ /* 0x000fe80000100800 */
[----:B------:R-:W-:Y:S01]  /*940c0*/  STL [R1+0x9f20], R3 ;  /* 0x009f200301007387 */ /* 0x000fe20000100800 */
[----:B0-----:R-:W-:-:S02]  /*940d0*/  IMAD R4, R22, 0x100, R21 ;  /* 0x0000010016047824 */ /* 0x001fc400078e0215 */
[----:B------:R-:W-:Y:S01]  /*940e0*/  IMAD R8, R20, 0x100, R19 ;  /* 0x0000010014087824 */ /* 0x000fe200078e0213 */
[----:B--2---:R-:W-:-:S15]  /*940f0*/  HMMA.16816.F32 R12, R12, R2, R24 ;  /* 0x000000020c0c723c */ /* 0x004fde0000001818 */
[----:B------:R-:W-:-:S04]  /*94100*/  NOP ;  /* 0x0000000000007918 */ /* 0x000fc80000000000 */
[----:B------:R0:W-:Y:S04]  /*94110*/  STL.64 [R1+0xa10], R12 ;  /* 0x000a100c01007387 */ /* 0x0001e80000100a00 */
[----:B------:R-:W-:Y:S04]  /*94120*/  STL.64 [R1+0xa18], R14 ;  /* 0x000a180e01007387 */ /* 0x000fe80000100a00 */
[----:B------:R-:W2:Y:S04]  /*94130*/  LDL.LU R20, [R1+0xcb0] ;  /* 0x000cb00001147983 */ /* 0x000ea80000300800 */
[----:B------:R-:W2:Y:S04]  /*94140*/  LDL.LU R21, [R1+0xcb4] ;  /* 0x000cb40001157983 */ /* 0x000ea80000300800 */
[----:B------:R-:W3:Y:S04]  /*94150*/  LDL.LU R22, [R1+0xcb8] ;  /* 0x000cb80001167983 */ /* 0x000ee80000300800 */
[----:B------:R-:W3:Y:S01]  /*94160*/  LDL.LU R23, [R1+0xcbc] ;  /* 0x000cbc0001177983 */ /* 0x000ee20000300800 */
[----:B0-----:R-:W-:-:S03]  /*94170*/  F2FP.F16.E5M2.UNPACK_B R13, R4 ;  /* 0x00000004ff0d723e */ /* 0x001fc600020004ff */
[----:B------:R-:W4:Y:S04]  /*94180*/  LDL.LU R4, [R1+0xc80] ;  /* 0x000c800001047983 */ /* 0x000f280000300800 */
[----:B------:R-:W4:Y:S04]  /*94190*/  LDL.LU R5, [R1+0xc84] ;  /* 0x000c840001057983 */ /* 0x000f280000300800 */
[----:B----4-:R0:W-:Y:S04]  /*941a0*/  STL.64 [R1+0x9ff8], R4 ;  /* 0x009ff80401007387 */ /* 0x0101e80000100a00 */
[----:B0-----:R-:W4:Y:S04]  /*941b0*/  LDL.LU.64 R4, [R1+0x8] ;  /* 0x0000080001047983 */ /* 0x001f280000300a00 */
        /* <DEDUP_REMOVED lines=8> */
[----:B------:R-:W2:Y:S01]  /*94240*/  LDL.LU R15, [R1+0x3f8] ;  /* 0x0003f800010f7983 */ /* 0x000ea20000300800 */
[----:B------:R-:W-:Y:S01]  /*94250*/  F2FP.F16.E5M2.UNPACK_B R12, R8 ;  /* 0x00000008ff0c723e */ /* 0x000fe200020004ff */
[----:B------:R-:W-:-:S02]  /*94260*/  IMAD R0, R0, 0x100, R29 ;  /* 0x0000010000007824 */ /* 0x000fc400078e021d */
[----:B----4-:R-:W-:Y:S04]  /*94270*/  STL.64 [R1+0xa030], R6 ;  /* 0x00a0300601007387 */ /* 0x010fe80000100a00 */
[----:B--2---:R0:W-:Y:S04]  /*94280*/  STL.64 [R1+0xa028], R4 ;  /* 0x00a0280401007387 */ /* 0x0041e80000100a00 */
[----:B0-----:R-:W2:Y:S04]  /*94290*/  LDL.LU R4, [R1+0xc50] ;  /* 0x000c500001047983 */ /* 0x001ea80000300800 */
[----:B------:R-:W2:Y:S04]  /*942a0*/  LDL.LU R5, [R1+0xc54] ;  /* 0x000c540001057983 */ /* 0x000ea80000300800 */
[----:B------:R-:W2:Y:S04]  /*942b0*/  LDL.LU R6, [R1+0xc58] ;  /* 0x000c580001067983 */ /* 0x000ea80000300800 */
[----:B------:R-:W2:Y:S04]  /*942c0*/  LDL.LU R7, [R1+0xc5c] ;  /* 0x000c5c0001077983 */ /* 0x000ea80000300800 */
[----:B------:R-:W2:Y:S04]  /*942d0*/  LDL.LU.64 R8, [R1+0x18] ;  /* 0x0000180001087983 */ /* 0x000ea80000300a00 */
[----:B------:R-:W4:Y:S04]  /*942e0*/  LDL.LU.64 R10, [R1+0x10] ;  /* 0x00001000010a7983 */ /* 0x000f280000300a00 */
[----:B------:R-:W2:Y:S04]  /*942f0*/  LDL.64 R28, [R1] ;  /* 0x00000000011c7983 */ /* 0x000ea80000100a00 */
[----:B------:R-:W2:Y:S04]  /*94300*/  LDL.LU R24, [R1+0xc90] ;  /* 0x000c900001187983 */ /* 0x000ea80000300800 */
[----:B------:R-:W2:Y:S04]  /*94310*/  LDL.LU R25, [R1+0xc94] ;  /* 0x000c940001197983 */ /* 0x000ea80000300800 */
[----:B------:R-:W2:Y:S04]  /*94320*/  LDL.LU R26, [R1+0xc98] ;  /* 0x000c9800011a7983 */ /* 0x000ea80000300800 */
[----:B------:R-:W2:Y:S01]  /*94330*/  LDL.LU R27, [R1+0xc9c] ;  /* 0x000c9c00011b7983 */ /* 0x000ea20000300800 */
[----:B------:R-:W-:-:S02]  /*94340*/  F2FP.F16.E5M2.UNPACK_B R14, R15 ;  /* 0x0000000fff0e723e */ /* 0x000fc400020004ff */
[----:B------:R-:W-:Y:S01]  /*94350*/  F2FP.F16.E5M2.UNPACK_B R15, R0 ;  /* 0x00000000ff0f723e */ /* 0x000fe200020004ff */
        /* <DEDUP_REMOVED lines=15> */
[----:B------:R-:W2:Y:S01]  /*94450*/  LDL.LU R19, [R1+0xdac] ;  /* 0x000dac0001137983 */ /* 0x000ea20000300800 */
[----:B------:R-:W-:Y:S03]  /*94460*/  HMMA.16816.F32 R4, R12, R8, R4 ;  /* 0x000000080c04723c */ /* 0x000fe60000001804 */
        /* <DEDUP_REMOVED lines=10> */
[----:B------:R-:W-:-:S03]  /*94510*/  IMAD.MOV.U32 R3, RZ, RZ, R8 ;  /* 0x000000ffff037224 */ /* 0x000fc600078e0008 */
[----:B------:R-:W2:Y:S01]  /*94520*/  LDL.LU R8, [R1+0xa020] ;  /* 0x00a0200001087983 */ /* 0x000ea20000300800 */
[----:B----4-:R-:W-:-:S15]  /*94530*/  HMMA.16816.F32 R4, R12, R10, R4 ;  /* 0x0000000a0c04723c */ /* 0x010fde0000001804 */
[----:B------:R-:W-:-:S04]  /*94540*/  NOP ;  /* 0x0000000000007918 */ /* 0x000fc80000000000 */
[----:B------:R-:W-:Y:S04]  /*94550*/  STL.64 [R1+0xa60], R4 ;  /* 0x000a600401007387 */ /* 0x000fe80000100a00 */
[----:B------:R0:W-:Y:S04]  /*94560*/  STL.64 [R1+0xa68], R6 ;  /* 0x000a680601007387 */ /* 0x0001e80000100a00 */
[----:B0-----:R-:W4:Y:S04]  /*94570*/  LDL.LU.64 R6, [R1+0xa018] ;  /* 0x00a0180001067983 */ /* 0x001f280000300a00 */
[----:B------:R-:W2:Y:S01]  /*94580*/  LDL.LU.64 R4, [R1+0xa010] ;  /* 0x00a0100001047983 */ /* 0x000ea20000300a00 */
[----:B------:R-:W-:-:S02]  /*94590*/  IMAD.MOV.U32 R2, RZ, RZ, R9 ;  /* 0x000000ffff027224 */ /* 0x000fc400078e0009 */
[----:B------:R-:W-:Y:S01]  /*945a0*/  IMAD.MOV.U32 R0, RZ, RZ, R10 ;  /* 0x000000ffff007224 */ /* 0x000fe200078e000a */
[----:B--2---:R-:W-:Y:S01]  /*945b0*/  HMMA.16816.F32 R24, R12, R4, R24 ;  /* 0x000000040c18723c */ /* 0x004fe20000001818 */
[----:B------:R-:W-:Y:S02]  /*945c0*/  IMAD.MOV.U32 R9, RZ, RZ, R4 ;  /* 0x000000ffff097224 */ /* 0x000fe400078e0004 */
[----:B------:R-:W-:-:S15]  /*945d0*/  IMAD.MOV.U32 R10, RZ, RZ, R5 ;  /* 0x000000ffff0a7224 */ /* 0x000fde00078e0005 */
[----:B------:R-:W-:Y:S01]  /*945e0*/  NOP ;  /* 0x0000000000007918 */ /* 0x000fe20000000000 */
[----:B------:R-:W-:Y:S04]  /*945f0*/  STL.64 [R1+0xa70], R24 ;  /* 0x000a701801007387 */ /* 0x000fe80000100a00 */
[----:B------:R0:W-:Y:S04]  /*94600*/  STL.64 [R1+0xa78], R26 ;  /* 0x000a781a01007387 */ /* 0x0001e80000100a00 */
[----:B0-----:R-:W2:Y:S04]  /*94610*/  LDL.LU.64 R26, [R1+0xa008] ;  /* 0x00a00800011a7983 */ /* 0x001ea80000300a00 */
[----:B------:R-:W2:Y:S04]  /*94620*/  LDL.LU.64 R24, [R1+0xa000] ;  /* 0x00a0000001187983 */ /* 0x000ea80000300a00 */
[----:B------:R-:W4:Y:S02]  /*94630*/  LDL.LU.64 R4, [R1+0x9ff8] ;  /* 0x009ff80001047983 */ /* 0x000f240000300a00 */
[----:B----4-:R-:W-:-:S15]  /*94640*/  HMMA.16816.F32 R4, R12, R28, R4 ;  /* 0x0000001c0c04723c */ /* 0x010fde0000001804 */
[----:B------:R-:W-:-:S04]  /*94650*/  NOP ;  /* 0x0000000000007918 */ /* 0x000fc80000000000 */
[----:B------:R0:W-:Y:S04]  /*94660*/  STL.64 [R1+0xaa0], R4 ;  /* 0x000aa00401007387 */ /* 0x0001e80000100a00 */
[----:B------:R1:W-:Y:S01]  /*94670*/  STL.64 [R1+0xaa8], R6 ;  /* 0x000aa80601007387 */ /* 0x0003e20000100a00 */
[----:B0-----:R-:W-:-:S03]  /*94680*/  IMAD.MOV.U32 R5, RZ, RZ, R28 ;  /* 0x000000ffff057224 */ /* 0x001fc600078e001c */
[----:B-1----:R-:W4:Y:S04]  /*94690*/  LDL.LU.64 R6, [R1+0x9ff0] ;  /* 0x009ff00001067983 */ /* 0x002f280000300a00 */
[----:B------:R-:W2:Y:S04]  /*946a0*/  LDL.LU R4, [R1+0x9fe8] ;  /* 0x009fe80001047983 */ /* 0x000ea80000300800 */
[----:B------:R-:W2:Y:S02]  /*946b0*/  LDL.LU.64 R28, [R1+0x9fe0] ;  /* 0x009fe000011c7983 */ /* 0x000ea40000300a00 */
[C---:B--2---:R-:W-:Y:S02]  /*946c0*/  HMMA.16816.F32 R24, R12.reuse, R28, R24 ;  /* 0x0000001c0c18723c */ /* 0x044fe40000001818 */
[----:B----4-:R-:W-:Y:S04]  /*946d0*/  STL.64 [R1+0x9f60], R6 ;  /* 0x009f600601007387 */ /* 0x010fe80000100a00 */
        /* <DEDUP_REMOVED lines=8> */
[----:B------:R-:W4:Y:S04]  /*94760*/  LDL.LU.64 R24, [R1+0x9fd0] ;  /* 0x009fd00001187983 */ /* 0x000f280000300a00 */
        /* <DEDUP_REMOVED lines=35> */
[----:B------:R-:W3:Y:S04]  /*949a0*/  LDL.LU R22, [R1+0xf18] ;  /* 0x000f180001167983 */ /* 0x000ee80000300800 */
[----:B------:R-:W3:Y:S01]  /*949b0*/  LDL.LU R23, [R1+0xf1c] ;  /* 0x000f1c0001177983 */ /* 0x000ee20000300800 */
[C---:B--2---:R-:W-:Y:S03]  /*949c0*/  HMMA.16816.F32 R4, R12.reuse, R16, R4 ;  /* 0x000000100c04723c */ /* 0x044fe60000001804 */
[----:B---3--:R-:W-:Y:S04]  /*949d0*/  STL.64 [R1+0x9ed8], R22 ;  /* 0x009ed81601007387 */ /* 0x008fe80000100a00 */
[----:B----4-:R0:W-:Y:S02]  /*949e0*/  STL.64 [R1+0x9ed0], R20 ;  /* 0x009ed01401007387 */ /* 0x0101e40000100a00 */
[----:B0-----:R-:W-:Y:S01]  /*949f0*/  HMMA.16816.F32 R20, R12, R18, R24 ;  /* 0x000000120c14723c */ /* 0x001fe20000001818 */
[----:B------:R-:W-:-:S02]  /*94a00*/  IMAD.MOV.U32 R26, RZ, RZ, R9 ;  /* 0x000000ffff1a7224 */ /* 0x000fc400078e0009 */
[----:B------:R-:W-:-:S15]  /*94a10*/  IMAD.MOV.U32 R27, RZ, RZ, R10 ;  /* 0x000000ffff1b7224 */ /* 0x000fde00078e000a */
[----:B------:R-:W-:Y:S01]  /*94a20*/  NOP ;  /* 0x0000000000007918 */ /* 0x000fe20000000000 */
[----:B------:R0:W-:Y:S04]  /*94a30*/  STL.64 [R1+0xb30], R20 ;  /* 0x000b301401007387 */ /* 0x0001e80000100a00 */
[----:B------:R1:W-:Y:S04]  /*94a40*/  STL.64 [R1+0xb38], R22 ;  /* 0x000b381601007387 */ /* 0x0003e80000100a00 */
[----:B------:R-:W2:Y:S04]  /*94a50*/  LDL.LU R9, [R1+0x9f88] ;  /* 0x009f880001097983 */ /* 0x000ea80000300800 */
[----:B------:R-:W-:Y:S04]  /*94a60*/  STL.64 [R1+0xb60], R4 ;  /* 0x000b600401007387 */ /* 0x000fe80000100a00 */
[----:B------:R-:W-:Y:S04]  /*94a70*/  STL.64 [R1+0xb68], R6 ;  /* 0x000b680601007387 */ /* 0x000fe80000100a00 */
[----:B------:R-:W3:Y:S04]  /*94a80*/  LDL.LU R10, [R1+0x9f84] ;  /* 0x009f8400010a7983 */ /* 0x000ee80000300800 */
[----:B------:R-:W-:Y:S04]  /*94a90*/  STL.64 [R1+0x9ee0], R26 ;  /* 0x009ee01a01007387 */ /* 0x000fe80000100a00 */
[----:B0-----:R-:W4:Y:S04]  /*94aa0*/  LDL.LU R20, [R1+0xf40] ;  /* 0x000f400001147983 */ /* 0x001f280000300800 */
[----:B------:R-:W4:Y:S04]  /*94ab0*/  LDL.LU R21, [R1+0xf44] ;  /* 0x000f440001157983 */ /* 0x000f280000300800 */
[----:B-1----:R-:W2:Y:S04]  /*94ac0*/  LDL.LU R22, [R1+0xf48] ;  /* 0x000f480001167983 */ /* 0x002ea80000300800 */
[----:B------:R-:W2:Y:S01]  /*94ad0*/  LDL.LU R23, [R1+0xf4c] ;  /* 0x000f4c0001177983 */ /* 0x000ea20000300800 */
[----:B------:R-:W-:-:S02]  /*94ae0*/  IMAD.MOV.U32 R24, RZ, RZ, R0 ;  /* 0x000000ffff187224 */ /* 0x000fc400078e0000 */
[----:B------:R-:W-:Y:S01]  /*94af0*/  IMAD.MOV.U32 R25, RZ, RZ, R11 ;  /* 0x000000ffff197224 */ /* 0x000fe200078e000b */
[----:B--2---:R-:W-:Y:S04]  /*94b00*/  STL.64 [R1+0x9ef0], R22 ;  /* 0x009ef01601007387 */ /* 0x004fe80000100a00 */
[----:B----4-:R0:W-:Y:S04]  /*94b10*/  STL.64 [R1+0x9ee8], R20 ;  /* 0x009ee81401007387 */ /* 0x0101e80000100a00 */
[----:B------:R-:W2:Y:S04]  /*94b20*/  LDL.LU R0, [R1+0x9f80] ;  /* 0x009f800001007983 */ /* 0x000ea80000300800 */
[----:B------:R-:W3:Y:S04]  /*94b30*/  LDL.LU R11, [R1+0x9f7c] ;  /* 0x009f7c00010b7983 */ /* 0x000ee80000300800 */
[----:B------:R-:W-:Y:S04]  /*94b40*/  STL.64 [R1+0x9ef8], R24 ;  /* 0x009ef81801007387 */ /* 0x000fe80000100a00 */
[----:B0-----:R-:W4:Y:S04]  /*94b50*/  LDL.LU R20, [R1+0xf50] ;  /* 0x000f500001147983 */ /* 0x001f280000300800 */
[----:B------:R-:W4:Y:S04]  /*94b60*/  LDL.LU R21, [R1+0xf54] ;  /* 0x000f540001157983 */ /* 0x000f280000300800 */
[----:B------:R-:W3:Y:S01]  /*94b70*/  LDL.LU R22, [R1+0xf58] ;  /* 0x000f580001167983 */ /* 0x000ee20000300800 */
[----:B--2---:R-:W-:-:S03]  /*94b80*/  IMAD.MOV.U32 R23, RZ, RZ, R0 ;  /* 0x000000ffff177224 */ /* 0x004fc600078e0000 */
[----:B------:R-:W2:Y:S04]  /*94b90*/  LDL.LU R0, [R1+0x9f78] ;  /* 0x009f780001007983 */ /* 0x000ea80000300800 */
[----:B------:R-:W2:Y:S04]  /*94ba0*/  LDL.LU R4, [R1+0xe30] ;  /* 0x000e300001047983 */ /* 0x000ea80000300800 */
[----:B------:R-:W2:Y:S04]  /*94bb0*/  LDL.LU R5, [R1+0xe34] ;  /* 0x000e340001057983 */ /* 0x000ea80000300800 */
[----:B------:R-:W2:Y:S04]  /*94bc0*/  LDL.LU R6, [R1+0xe38] ;  /* 0x000e380001067983 */ /* 0x000ea80000300800 */
[----:B------:R-:W2:Y:S01]  /*94bd0*/  LDL.LU R7, [R1+0xe3c] ;  /* 0x000e3c0001077983 */ /* 0x000ea20000300800 */
[----:B------:R-:W-:-:S02]  /*94be0*/  IMAD.MOV.U32 R27, RZ, RZ, R2 ;  /* 0x000000ffff1b7224 */ /* 0x000fc400078e0002 */
[----:B------:R-:W-:Y:S01]  /*94bf0*/  IMAD.MOV.U32 R26, RZ, RZ, R3 ;  /* 0x000000ffff1a7224 */ /* 0x000fe200078e0003 */
        /* <DEDUP_REMOVED lines=11> */
[----:B------:R-:W-:Y:S04]  /*94cb0*/  STL.64 [R1+0x9f38], R26 ;  /* 0x009f381a01007387 */ /* 0x000fe80000100a00 */
[----:B--2---:R0:W-:Y:S04]  /*94cc0*/  STL.64 [R1+0x9f30], R24 ;  /* 0x009f301801007387 */ /* 0x0041e80000100a00 */
        /* <DEDUP_REMOVED lines=8> */
[----:B------:R-:W2:Y:S01]  /*94d50*/  LDL.LU R26, [R1+0xe48] ;  /* 0x000e4800011a7983 */ /* 0x000ea20000300800 */
[----:B------:R-:W-:-:S03]  /*94d60*/  IMAD.MOV.U32 R27, RZ, RZ, R0 ;  /* 0x000000ffff1b7224 */ /* 0x000fc600078e0000 */
[----:B------:R-:W2:Y:S04]  /*94d70*/  LDL.LU R0, [R1+0x1f3c] ;  /* 0x001f3c0001007983 */ /* 0x000ea80000300800 */
[----:B---3--:R-:W-:Y:S04]  /*94d80*/  STL.64 [R1+0x9f08], R22 ;  /* 0x009f081601007387 */ /* 0x008fe80000100a00 */
[----:B----4-:R0:W-:Y:S04]  /*94d90*/  STL.64 [R1+0x9f00], R20 ;  /* 0x009f001401007387 */ /* 0x0101e80000100a00 */
[----:B0-----:R-:W3:Y:S04]  /*94da0*/  LDL.LU R20, [R1+0xf60] ;  /* 0x000f600001147983 */ /* 0x001ee80000300800 */
[----:B------:R-:W3:Y:S04]  /*94db0*/  LDL.LU R21, [R1+0xf64] ;  /* 0x000f640001157983 */ /* 0x000ee80000300800 */
[----:B------:R-:W4:Y:S04]  /*94dc0*/  LDL.LU R22, [R1+0xf68] ;  /* 0x000f680001167983 */ /* 0x000f280000300800 */
[----:B------:R-:W4:Y:S01]  /*94dd0*/  LDL.LU R23, [R1+0xf6c] ;  /* 0x000f6c0001177983 */ /* 0x000f220000300800 */
[C---:B------:R-:W-:Y:S03]  /*94de0*/  HMMA.16816.F32 R4, R12.reuse, R10, R4 ;  /* 0x0000000a0c04723c */ /* 0x040fe60000001804 */
[----:B----4-:R-:W-:Y:S04]  /*94df0*/  STL.64 [R1+0x9f18], R22 ;  /* 0x009f181601007387 */ /* 0x010fe80000100a00 */
[----:B---3--:R0:W-:Y:S04]  /*94e00*/  STL.64 [R1+0x9f10], R20 ;  /* 0x009f101401007387 */ /* 0x0081e80000100a00 */
        /* <DEDUP_REMOVED lines=24> */
[----:B------:R-:W3:Y:S04]  /*94f90*/  LDL.LU R11, [R1+0x4] ;  /* 0x00000400010b7983 */ /* 0x000ee80000300800 */
        /* <DEDUP_REMOVED lines=22> */
[----:B------:R-:W4:Y:S04]  /*95100*/  LDL.LU R29, [R1+0x9f28] ;  /* 0x009f2800011d7983 */ /* 0x000f280000300800 */
[----:B------:R-:W2:Y:S04]  /*95110*/  LDL.LU R2, [R1+0x9f24] ;  /* 0x009f240001027983 */ /* 0x000ea80000300800 */
[----:B------:R-:W2:Y:S01]  /*95120*/  LDL.LU R3, [R1+0x9f20] ;  /* 0x009f200001037983 */ /* 0x000ea20000300800 */
[----:B------:R-:W-:Y:S01]  /*95130*/  IMAD R0, R0, 0x100, R25 ;  /* 0x0000010000007824 */ /* 0x000fe200078e0219 */
        /* <DEDUP_REMOVED lines=8> */
[----:B------:R-:W-:-:S07]  /*951c0*/  F2FP.F16.E5M2.UNPACK_B R15, R0 ;  /* 0x00000000ff0f723e */ /* 0x000fce00020004ff */
[----:B--2---:R-:W-:Y:S01]  /*951d0*/  HMMA.16816.F32 R24, R12, R26, R20 ;  /* 0x0000001a0c18723c */ /* 0x004fe20000001814 */
[----:B------:R-:W2:Y:S04]  /*951e0*/  LDL.LU.64 R22, [R1+0x9f08] ;  /* 0x009f080001167983 */ /* 0x000ea80000300a00 */
[----:B------:R-:W2:-:S14]  /*951f0*/  LDL.LU.64 R20, [R1+0x9f00] ;  /* 0x009f000001147983 */ /* 0x000e9c0000300a00 */
        /* <DEDUP_REMOVED lines=15> */
[C---:B---3--:R-:W-:Y:S03]  /*952f0*/  HMMA.16816.F32 R4, R12.reuse, R10, R4 ;  /* 0x0000000a0c04723c */ /* 0x048fe60000001804 */
[----:B------:R-:W3:Y:S05]  /*95300*/  LDL.LU.64 R24, [R1+0x9ec0] ;  /* 0x009ec00001187983 */ /* 0x000eea0000300a00 */
[C---:B----4-:R-:W-:Y:S01]  /*95310*/  HMMA.16816.F32 R8, R12.reuse, R28, R16 ;  /* 0x0000001c0c08723c */ /* 0x050fe20000001810 */
[----:B------:R-:W4:Y:S10]  /*95320*/  LDL.LU R29, [R1+0x140c] ;  /* 0x00140c00011d7983 */ /* 0x000f340000300800 */
[----:B------:R-:W-:Y:S04]  /*95330*/  STL.64 [R1+0xc80], R4 ;  /* 0x000c800401007387 */ /* 0x000fe80000100a00 */
[----:B------:R2:W-:Y:S04]  /*95340*/  STL.64 [R1+0xc88], R6 ;  /* 0x000c880601007387 */ /* 0x0005e80000100a00 */
[----:B------:R-:W-:Y:S04]  /*95350*/  STL.64 [R1+0xc70], R8 ;  /* 0x000c700801007387 */ /* 0x000fe80000100a00 */
[----:B------:R-:W-:Y:S01]  /*95360*/  STL.64 [R1+0xc78], R10 ;  /* 0x000c780a01007387 */ /* 0x000fe20000100a00 */
[----:B--2---:R-:W-:-:S15]  /*95370*/  HMMA.16816.F32 R4, R12, R26, R20 ;  /* 0x0000001a0c04723c */ /* 0x004fde0000001814 */
[----:B------:R-:W-:-:S04]  /*95380*/  NOP ;  /* 0x0000000000007918 */ /* 0x000fc80000000000 */
[----:B------:R0:W-:Y:S04]  /*95390*/  STL.64 [R1+0xc60], R4 ;  /* 0x000c600401007387 */ /* 0x0001e80000100a00 */
[----:B------:R1:W-:Y:S01]  /*953a0*/  STL [R1+0xc68], R6 ;  /* 0x000c680601007387 */ /* 0x0003e20000100800 */
[----:B------:R-:W-:-:S03]  /*953b0*/  IMAD.MOV.U32 R0, RZ, RZ, R7 ;  /* 0x000000ffff007224 */ /* 0x000fc600078e0007 */
[----:B0-----:R-:W2:Y:S04]  /*953c0*/  LDL.LU R4, [R1+0xea0] ;  /* 0x000ea00001047983 */ /* 0x001ea80000300800 */
[----:B------:R-:W2:Y:S04]  /*953d0*/  LDL.LU R5, [R1+0xea4] ;  /* 0x000ea40001057983 */ /* 0x000ea80000300800 */
[----:B-1----:R-:W2:Y:S04]  /*953e0*/  LDL.LU R6, [R1+0xea8] ;  /* 0x000ea80001067983 */ /* 0x002ea80000300800 */
[----:B------:R-:W2:Y:S04]  /*953f0*/  LDL.LU R7, [R1+0xeac] ;  /* 0x000eac0001077983 */ /* 0x000ea80000300800 */
[----:B------:R-:W3:Y:S04]  /*95400*/  LDL.LU R20, [R1+0xf00] ;  /* 0x000f000001147983 */ /* 0x000ee80000300800 */
[----:B------:R-:W3:Y:S04]  /*95410*/  LDL.LU R21, [R1+0xf04] ;  /* 0x000f040001157983 */ /* 0x000ee80000300800 */
        /* <DEDUP_REMOVED lines=31> */
[----:B------:R-:W3:Y:S04]  /*95610*/  LDL.LU R28, [R1+0x1408] ;  /* 0x00140800011c7983 */ /* 0x000ee80000300800 */
[----:B------:R0:W-:Y:S04]  /*95620*/  STL [R1+0x9078], R0 ;  /* 0x0090780001007387 */ /* 0x0001e80000100800 */
[----:B0-----:R-:W3:Y:S04]  /*95630*/  LDL.LU R0, [R1+0x1f5c] ;  /* 0x001f5c0001007983 */ /* 0x001ee80000300800 */
[----:B------:R-:W-:Y:S04]  /*95640*/  STL.64 [R1+0xc50], R20 ;  /* 0x000c501401007387 */ /* 0x000fe80000100a00 */
[----:B------:R0:W-:Y:S04]  /*95650*/  STL.64 [R1+0xc58], R22 ;  /* 0x000c581601007387 */ /* 0x0001e80000100a00 */
[----:B0-----:R-:W3:Y:S04]  /*95660*/  LDL.LU.64 R22, [R1+0x9eb8] ;  /* 0x009eb80001167983 */ /* 0x001ee80000300a00 */
[----:B------:R-:W3:Y:S04]  /*95670*/  LDL.LU.64 R20, [R1+0x9eb0] ;  /* 0x009eb00001147983 */ /* 0x000ee80000300a00 */
[----:B------:R-:W3:Y:S04]  /*95680*/  LDL.LU R24, [R1+0x1f54] ;  /* 0x001f540001187983 */ /* 0x000ee80000300800 */
        /* <DEDUP_REMOVED lines=18> */
[----:B---3--:R-:W-:Y:S02]  /*957b0*/  HMMA.16816.F32 R20, R12, R20, R16 ;  /* 0x000000140c14723c */ /* 0x008fe40000001810 */
[----:B------:R-:W3:Y:S04]  /*957c0*/  LDL.LU.64 R18, [R1+0x9e98] ;  /* 0x009e980001127983 */ /* 0x000ee80000300a00 */
[----:B------:R-:W2:-:S13]  /*957d0*/  LDL.LU.64 R16, [R1+0x9e90] ;  /* 0x009e900001107983 */ /* 0x000e9a0000300a00 */
[----:B------:R0:W-:Y:S04]  /*957e0*/  STL.64 [R1+0xc30], R20 ;  /* 0x000c301401007387 */ /* 0x0001e80000100a00 */
[----:B------:R1:W-:Y:S04]  /*957f0*/  STL.64 [R1+0xc38], R22 ;  /* 0x000c381601007387 */ /* 0x0003e80000100a00 */
[----:B0-----:R-:W2:Y:S04]  /*95800*/  LDL.LU R20, [R1+0xfc0] ;  /* 0x000fc00001147983 */ /* 0x001ea80000300800 */
[----:B------:R-:W2:Y:S04]  /*95810*/  LDL.LU R21, [R1+0xfc4] ;  /* 0x000fc40001157983 */ /* 0x000ea80000300800 */
[----:B-1----:R-:W2:Y:S04]  /*95820*/  LDL.LU R22, [R1+0xfc8] ;  /* 0x000fc80001167983 */ /* 0x002ea80000300800 */
[----:B------:R-:W2:Y:S01]  /*95830*/  LDL.LU R23, [R1+0xfcc] ;  /* 0x000fcc0001177983 */ /* 0x000ea20000300800 */
[----:B---3--:R-:W-:-:S15]  /*95840*/  HMMA.16816.F32 R8, R12, R18, R8 ;  /* 0x000000120c08723c */ /* 0x008fde0000001808 */
[----:B------:R-:W-:-:S04]  /*95850*/  NOP ;  /* 0x0000000000007918 */ /* 0x000fc80000000000 */
[----:B------:R-:W-:Y:S04]  /*95860*/  STL.64 [R1+0xc20], R8 ;  /* 0x000c200801007387 */ /* 0x000fe80000100a00 */
[----:B------:R0:W-:Y:S04]  /*95870*/  STL.64 [R1+0xc28], R10 ;  /* 0x000c280a01007387 */ /* 0x0001e80000100a00 */
[----:B0-----:R-:W2:Y:S04]  /*95880*/  LDL.LU.64 R10, [R1+0x9e88] ;  /* 0x009e8800010a7983 */ /* 0x001ea80000300a00 */
[----:B------:R-:W2:Y:S02]  /*95890*/  LDL.LU.64 R8, [R1+0x9e80] ;  /* 0x009e800001087983 */ /* 0x000ea40000300a00 */
[----:B--2---:R-:W-:Y:S02]  /*958a0*/  HMMA.16816.F32 R16, R12, R16, R8 ;  /* 0x000000100c10723c */ /* 0x004fe40000001808 */
        /* <DEDUP_REMOVED lines=13> */
[----:B------:R-:W3:Y:S04]  /*95980*/  LDL.LU.64 R4, [R1+0x9e60] ;  /* 0x009e600001047983 */ /* 0x000ee80000300a00 */
[----:B------:R-:W2:Y:S04]  /*95990*/  LDL.LU R10, [R1+0x1f4c] ;  /* 0x001f4c00010a7983 */ /* 0x000ea80000300800 */
[----:B------:R-:W2:Y:S01]  /*959a0*/  LDL.LU R11, [R1+0x1f58] ;  /* 0x001f5800010b7983 */ /* 0x000ea20000300800 */
[----:B---3--:R-:W-:-:S15]  /*959b0*/  HMMA.16816.F32 R4, R12, R8, R4 ;  /* 0x000000080c04723c */ /* 0x008fde0000001804 */
[----:B------:R-:W-:-:S04]  /*959c0*/  NOP ;  /* 0x0000000000007918 */ /* 0x000fc80000000000 */
[----:B------:R-:W-:Y:S04]  /*959d0*/  STL.64 [R1+0xbf0], R4 ;  /* 0x000bf00401007387 */ /* 0x000fe80000100a00 */
[----:B------:R0:W-:Y:S04]  /*959e0*/  STL.64 [R1+0xbf8], R6 ;  /* 0x000bf80601007387 */ /* 0x0001e80000100a00 */
[----:B0-----:R-:W3:Y:S04]  /*959f0*/  LDL.LU.64 R6, [R1+0x9e58] ;  /* 0x009e580001067983 */ /* 0x001ee80000300a00 */
[----:B------:R-:W2:Y:S04]  /*95a00*/  LDL.LU.64 R4, [R1+0x9e50] ;  /* 0x009e500001047983 */ /* 0x000ea80000300a00 */
[----:B------:R-:W2:Y:S04]  /*95a10*/  LDL.LU R8, [R1+0x1f44] ;  /* 0x001f440001087983 */ /* 0x000ea80000300800 */
[----:B------:R-:W2:Y:S01]  /*95a20*/  LDL.LU R9, [R1+0x1f50] ;  /* 0x001f500001097983 */ /* 0x000ea20000300800 */
[----:B---3--:R-:W-:-:S15]  /*95a30*/  HMMA.16816.F32 R24, R12, R6, R24 ;  /* 0x000000060c18723c */ /* 0x008fde0000001818 */
[----:B------:R-:W-:-:S04]  /*95a40*/  NOP ;  /* 0x0000000000007918 */ /* 0x000fc80000000000 */
[----:B------:R-:W-:Y:S04]  /*95a50*/  STL.64 [R1+0xbe0], R24 ;  /* 0x000be01801007387 */ /* 0x000fe80000100a00 */
[----:B------:R0:W-:Y:S04]  /*95a60*/  STL.64 [R1+0xbe8], R26 ;  /* 0x000be81a01007387 */ /* 0x0001e80000100a00 */
[----:B0-----:R-:W2:Y:S04]  /*95a70*/  LDL.LU.64 R26, [R1+0x9e48] ;  /* 0x009e4800011a7983 */ /* 0x001ea80000300a00 */
[----:B------:R-:W2:Y:S04]  /*95a80*/  LDL.LU.64 R24, [R1+0x9e40] ;  /* 0x009e400001187983 */ /* 0x000ea80000300a00 */
[----:B------:R-:W3:Y:S01]  /*95a90*/  LDL.LU R7, [R1+0x1f48] ;  /* 0x001f480001077983 */ /* 0x000ee20000300800 */
[----:B--2---:R-:W-:-:S15]  /*95aa0*/  HMMA.16816.F32 R24, R12, R4, R24 ;  /* 0x000000040c18723c */ /* 0x004fde0000001818 */
[----:B------:R-:W-:-:S04]  /*95ab0*/  NOP ;  /* 0x0000000000007918 */ /* 0x000fc80000000000 */
[----:B------:R-:W-:Y:S04]  /*95ac0*/  STL.64 [R1+0xbd0], R24 ;  /* 0x000bd01801007387 */ /* 0x000fe80000100a00 */
[----:B------:R0:W-:Y:S04]  /*95ad0*/  STL.64 [R1+0xbd8], R26 ;  /* 0x000bd81a01007387 */ /* 0x0001e80000100a00 */
[----:B0-----:R-:W2:Y:S04]  /*95ae0*/  LDL.LU.64 R26, [R1+0x9e38] ;  /* 0x009e3800011a7983 */ /* 0x001ea80000300a00 */
[----:B------:R-:W2:Y:S01]  /*95af0*/  LDL.LU.64 R24, [R1+0x9e30] ;  /* 0x009e300001187983 */ /* 0x000ea20000300a00 */
[----:B------:R-:W-:Y:S01]  /*95b00*/  HMMA.16816.F32 R12, R12, R2, R16 ;  /* 0x000000020c0c723c */ /* 0x000fe20000001810 */
[----:B---3--:R-:W-:-:S02]  /*95b10*/  IMAD R4, R8, 0x100, R7 ;  /* 0x0000010008047824 */ /* 0x008fc400078e0207 */
[----:B------:R-:W-:-:S15]  /*95b20*/  IMAD R5, R10, 0x100, R9 ;  /* 0x000001000a057824 */ /* 0x000fde00078e0209 */
[----:B------:R-:W-:Y:S01]  /*95b30*/  NOP ;  /* 0x0000000000007918 */ /* 0x000fe20000000000 */
[----:B------:R0:W-:Y:S04]  /*95b40*/  STL.64 [R1+0xba0], R12 ;  /* 0x000ba00c01007387 */ /* 0x0001e80000100a00 */
[----:B------:R1:W-:Y:S01]  /*95b50*/  STL.64 [R1+0xba8], R14 ;  /* 0x000ba80e01007387 */ /* 0x0003e20000100a00 */
[----:B0-----:R-:W-:Y:S02]  /*95b60*/  F2FP.F16.E5M2.UNPACK_B R12, R4 ;  /* 0x00000004ff0c723e */ /* 0x001fe400020004ff */
[----:B------:R-:W-:Y:S02]  /*95b70*/  F2FP.F16.E5M2.UNPACK_B R13, R5 ;  /* 0x00000005ff0d723e */ /* 0x000fe400020004ff */
[----:B------:R-:W-:Y:S02]  /*95b80*/  F2FP.F16.E5M2.UNPACK_B R8, R28.H1 ;  /* 0x0000001cff08723e */ /* 0x000fe400030004ff */
[----:B----4-:R-:W-:Y:S01]  /*95b90*/  F2FP.F16.E5M2.UNPACK_B R9, R29.H1 ;  /* 0x0000001dff09723e */ /* 0x010fe200030004ff */
[----:B--2---:R-:W-:-:S02]  /*95ba0*/  IMAD R6, R24, 0x100, R11 ;  /* 0x0000010018067824 */ /* 0x004fc400078e020b */
[----:B------:R-:W-:Y:S01]  /*95bb0*/  IMAD R7, R0, 0x100, R25 ;  /* 0x0000010000077824 */ /* 0x000fe200078e0219 */
[----:B------:R-:W-:Y:S02]  /*95bc0*/  F2FP.F16.E5M2.UNPACK_B R10, R26.H1 ;  /* 0x0000001aff0a723e */ /* 0x000fe400030004ff */
[----:B------:R-:W-:Y:S01]  /*95bd0*/  F2FP.F16.E5M2.UNPACK_B R11, R27.H1 ;  /* 0x0000001bff0b723e */ /* 0x000fe200030004ff */
[----:B------:R-:W2:Y:S01]  /*95be0*/  LDL.LU R0, [R1+0x1418] ;  /* 0x0014180001007983 */ /* 0x000ea20000300800 */
[----:B-1----:R-:W-:Y:S02]  /*95bf0*/  F2FP.F16.E5M2.UNPACK_B R14, R6 ;  /* 0x00000006ff0e723e */ /* 0x002fe400020004ff */
[----:B------:R-:W-:Y:S01]  /*95c00*/  F2FP.F16.E5M2.UNPACK_B R15, R7 ;  /* 0x00000007ff0f723e */ /* 0x000fe200020004ff */
[----:B------:R-:W3:Y:S06]  /*95c10*/  LDL.LU R25, [R1+0x141c] ;  /* 0x00141c0001197983 */ /* 0x000eec0000300800 */
[C---:B------:R-:W-:Y:S01]  /*95c20*/  HMMA.16816.F32 R4, R12.reuse, R10, R20 ;  /* 0x0000000a0c04723c */ /* 0x040fe20000001814 */
[----:B------:R-:W-:Y:S04]  /*95c30*/  STL [R1+0x18], R10 ;  /* 0x0000180a01007387 */ /* 0x000fe80000100800 */
[----:B------:R-:W4:Y:S04]  /*95c40*/  LDL.LU R27, [R1+0x1428] ;  /* 0x00142800011b7983 */ /* 0x000f280000300800 */
[----:B------:R-:W-:Y:S04]  /*95c50*/  STL [R1+0x1c], R11 ;  /* 0x00001c0b01007387 */ /* 0x000fe80000100800 */
[----:B------:R-:W2:Y:S06]  /*95c60*/  LDL.LU R16, [R1+0x1160] ;  /* 0x0011600001107983 */ /* 0x000eac0000300800 */
[----:B------:R-:W-:Y:S04]  /*95c70*/  STL.64 [R1+0xd50], R4 ;  /* 0x000d500401007387 */ /* 0x000fe80000100a00 */
[----:B------:R-:W-:Y:S04]  /*95c80*/  STL.64 [R1+0xd58], R6 ;  /* 0x000d580601007387 */ /* 0x000fe80000100a00 */
[----:B------:R-:W-:Y:S04]  /*95c90*/  STL [R1+0x10], R8 ;  /* 0x0000100801007387 */ /* 0x000fe80000100800 */
[----:B------:R-:W2:Y:S04]  /*95ca0*/  LDL.LU R17, [R1+0x1164] ;  /* 0x0011640001117983 */ /* 0x000ea80000300800 */
[----:B------:R-:W2:Y:S04]  /*95cb0*/  LDL.LU R18, [R1+0x1168] ;  /* 0x0011680001127983 */ /* 0x000ea80000300800 */
[----:B------:R-:W-:Y:S04]  /*95cc0*/  STL [R1+0x14], R9 ;  /* 0x0000140901007387 */ /* 0x000fe80000100800 */
        /* <DEDUP_REMOVED lines=29> */
[----:B------:R-:W-:-:S02]  /*95ea0*/  F2FP.F16.E5M2.UNPACK_B R4, R0.H1 ;  /* 0x00000000ff04723e */ /* 0x000fc400030004ff */
[----:B---3--:R-:W-:Y:S01]  /*95eb0*/  F2FP.F16.E5M2.UNPACK_B R5, R25.H1 ;  /* 0x00000019ff05723e */ /* 0x008fe200030004ff */
[----:B------:R-:W-:Y:S02]  /*95ec0*/  IMAD.MOV.U32 R2, RZ, RZ, R8 ;  /* 0x000000ffff027224 */ /* 0x000fe400078e0008 */
[----:B------:R-:W-:Y:S01]  /*95ed0*/  IMAD.MOV.U32 R0, RZ, RZ, R9 ;  /* 0x000000ffff007224 */ /* 0x000fe200078e0009 */
[----:B------:R-:W-:Y:S04]  /*95ee0*/  STL [R1+0x8], R4 ;  /* 0x0000080401007387 */ /* 0x000fe80000100800 */
[----:B------:R-:W-:Y:S04]  /*95ef0*/  STL [R1+0x9dc4], R2 ;  /* 0x009dc40201007387 */ /* 0x000fe80000100800 */
[----:B------:R0:W-:Y:S04]  /*95f00*/  STL [R1+0x9dc0], R0 ;  /* 0x009dc00001007387 */ /* 0x0001e80000100800 */
[----:B------:R-:W-:Y:S01]  /*95f10*/  STL [R1+0xc], R5 ;  /* 0x00000c0501007387 */ /* 0x000fe20000100800 */
[----:B----4-:R-:W-:Y:S01]  /*95f20*/  F2FP.F16.E5M2.UNPACK_B R8, R27.H1 ;  /* 0x0000001bff08723e */ /* 0x010fe200030004ff */
[----:B------:R-:W-:-:S02]  /*95f30*/  IMAD.MOV.U32 R3, RZ, RZ, R5 ;  /* 0x000000ffff037224 */ /* 0x000fc400078e0005 */
[----:B0-----:R-:W-:Y:S01]  /*95f40*/  IMAD.MOV.U32 R0, RZ, RZ, R4 ;  /* 0x000000ffff007224 */ /* 0x001fe200078e0004 */
[----:B--2---:R-:W-:-:S15]  /*95f50*/  HMMA.16816.F32 R16, R12, R4, R16 ;  /* 0x000000040c10723c */ /* 0x004fde0000001810 */
[----:B------:R-:W-:-:S04]  /*95f60*/  NOP ;  /* 0x0000000000007918 */ /* 0x000fc80000000000 */
[----:B------:R-:W-:Y:S04]  /*95f70*/  STL.64 [R1+0xdf0], R16 ;  /* 0x000df01001007387 */ /* 0x000fe80000100a00 */
[----:B------:R0:W-:Y:S04]  /*95f80*/  STL.64 [R1+0xdf8], R18 ;  /* 0x000df81201007387 */ /* 0x0001e80000100a00 */
[----:B0-----:R-:W2:Y:S04]  /*95f90*/  LDL.LU.64 R18, [R1+0x9e18] ;  /* 0x009e180001127983 */ /* 0x001ea80000300a00 */
[----:B------:R-:W2:Y:S04]  /*95fa0*/  LDL.LU.64 R16, [R1+0x9e10] ;  /* 0x009e100001107983 */ /* 0x000ea80000300a00 */
[----:B------:R-:W-:Y:S04]  /*95fb0*/  STL [R1], R8 ;  /* 0x0000000801007387 */ /* 0x000fe80000100800 */
[----:B------:R-:W3:Y:S04]  /*95fc0*/  LDL.LU R27, [R1+0x144c] ;  /* 0x00144c00011b7983 */ /* 0x000ee80000300800 */
[----:B------:R-:W4:Y:S04]  /*95fd0*/  LDL.LU R4, [R1+0x11d0] ;  /* 0x0011d00001047983 */ /* 0x000f280000300800 */
[----:B------:R-:W4:Y:S04]  /*95fe0*/  LDL.LU R5, [R1+0x11d4] ;  /* 0x0011d40001057983 */ /* 0x000f280000300800 */
[----:B------:R-:W3:Y:S04]  /*95ff0*/  LDL.LU R6, [R1+0x11d8] ;  /* 0x0011d80001067983 */ /* 0x000ee80000300800 */
[----:B------:R-:W3:Y:S01]  /*96000*/  LDL.LU R7, [R1+0x11dc] ;  /* 0x0011dc0001077983 */ /* 0x000ee20000300800 */
[----:B------:R-:W-:-:S03]  /*96010*/  F2FP.F16.E5M2.UNPACK_B R9, R23.H1 ;  /* 0x00000017ff09723e */ /* 0x000fc600030004ff */
[----:B------:R-:W4:Y:S04]  /*96020*/  LDL.LU R24, [R1+0x1458] ;  /* 0x0014580001187983 */ /* 0x000f280000300800 */
[----:B--2---:R-:W-:Y:S01]  /*96030*/  HMMA.16816.F32 R16, R12, R8, R16 ;  /* 0x000000080c10723c */ /* 0x004fe20000001810 */
[----:B---3--:R-:W-:Y:S04]  /*96040*/  STL.64 [R1+0x9df8], R6 ;  /* 0x009df80601007387 */ /* 0x008fe80000100a00 */
[----:B----4-:R0:W-:Y:S04]  /*96050*/  STL.64 [R1+0x9df0], R4 ;  /* 0x009df00401007387 */ /* 0x0101e80000100a00 */
[----:B0-----:R-:W2:Y:S04]  /*96060*/  LDL.LU R4, [R1+0x11b0] ;  /* 0x0011b00001047983 */ /* 0x001ea80000300800 */
[----:B------:R-:W2:Y:S04]  /*96070*/  LDL.LU R5, [R1+0x11b4] ;  /* 0x0011b40001057983 */ /* 0x000ea80000300800 */
[----:B------:R-:W2:Y:S04]  /*96080*/  LDL.LU R6, [R1+0x11b8] ;  /* 0x0011b80001067983 */ /* 0x000ea80000300800 */
[----:B------:R-:W2:Y:S04]  /*96090*/  LDL.LU R7, [R1+0x11bc] ;  /* 0x0011bc0001077983 */ /* 0x000ea80000300800 */
[----:B------:R-:W3:Y:S04]  /*960a0*/  LDL.LU R25, [R1+0x145c] ;  /* 0x00145c0001197983 */ /* 0x000ee80000300800 */
[----:B------:R-:W4:Y:S04]  /*960b0*/  LDL.LU R22, [R1+0x1468] ;  /* 0x0014680001167983 */ /* 0x000f280000300800 */
[----:B------:R-:W-:Y:S04]  /*960c0*/  STL [R1+0x9dc8], R0 ;  /* 0x009dc80001007387 */ /* 0x000fe80000100800 */
[----:B------:R-:W-:Y:S04]  /*960d0*/  STL [R1+0x4], R9 ;  /* 0x0000040901007387 */ /* 0x000fe80000100800 */
[----:B------:R-:W-:Y:S04]  /*960e0*/  STL.64 [R1+0xe50], R16 ;  /* 0x000e501001007387 */ /* 0x000fe80000100a00 */
[----:B------:R0:W-:Y:S04]  /*960f0*/  STL.64 [R1+0xe58], R18 ;  /* 0x000e581201007387 */ /* 0x0001e80000100a00 */
[----:B0-----:R-:W2:Y:S04]  /*96100*/  LDL.LU.64 R18, [R1+0x9e08] ;  /* 0x009e080001127983 */ /* 0x001ea80000300a00 */
[----:B------:R-:W2:Y:S01]  /*96110*/  LDL.LU.64 R16, [R1+0x9e00] ;  /* 0x009e000001107983 */ /* 0x000ea20000300a00 */
[----:B------:R-:W-:-:S02]  /*96120*/  F2FP.F16.E5M2.UNPACK_B R28, R28.H1 ;  /* 0x0000001cff1c723e */ /* 0x000fc400030004ff */
[----:B------:R-:W-:Y:S01]  /*96130*/  F2FP.F16.E5M2.UNPACK_B R29, R29.H1 ;  /* 0x0000001dff1d723e */ /* 0x000fe200030004ff */
[----:B------:R-:W-:Y:S02]  /*96140*/  IMAD.MOV.U32 R0, RZ, RZ, R8 ;  /* 0x000000ffff007224 */ /* 0x000fe400078e0008 */
[----:B------:R-:W-:Y:S01]  /*96150*/  IMAD.MOV.U32 R2, RZ, RZ, R9 ;  /* 0x000000ffff027224 */ /* 0x000fe200078e0009 */
[----:B------:R-:W3:Y:S04]  /*96160*/  LDL.LU R23, [R1+0x146c] ;  /* 0x00146c0001177983 */ /* 0x000ee80000300800 */
[----:B------:R-:W3:Y:S01]  /*96170*/  LDL.LU R21, [R1+0x147c] ;  /* 0x00147c0001157983 */ /* 0x000ee20000300800 */
[----:B--2---:R-:W-:-:S15]  /*96180*/  HMMA.16816.F32 R8, R12, R28, R16 ;  /* 0x0000001c0c08723c */ /* 0x004fde0000001810 */
[----:B------:R-:W-:-:S04]  /*96190*/  NOP ;  /* 0x0000000000007918 */ /* 0x000fc80000000000 */
[----:B------:R-:W-:Y:S04]  /*961a0*/  STL.64 [R1+0xeb0], R8 ;  /* 0x000eb00801007387 */ /* 0x000fe80000100a00 */
[----:B------:R0:W-:Y:S04]  /*961b0*/  STL.64 [R1+0xeb8], R10 ;  /* 0x000eb80a01007387 */ /* 0x0001e80000100a00 */
[----:B------:R-:W2:Y:S04]  /*961c0*/  LDL.LU R18, [R1+0x1488] ;  /* 0x0014880001127983 */ /* 0x000ea80000300800 */
[----:B------:R-:W2:Y:S04]  /*961d0*/  LDL.LU R17, [R1+0x149c] ;  /* 0x00149c0001117983 */ /* 0x000ea80000300800 */
[----:B0-----:R-:W2:Y:S04]  /*961e0*/  LDL.LU R10, [R1+0x14a8] ;  /* 0x0014a800010a7983 */ /* 0x001ea80000300800 */
[----:B------:R-:W2:Y:S04]  /*961f0*/  LDL.LU R11, [R1+0x14ac] ;  /* 0x0014ac00010b7983 */ /* 0x000ea80000300800 */
[----:B------:R-:W-:Y:S04]  /*96200*/  STL [R1+0x9d64], R28 ;  /* 0x009d641c01007387 */ /* 0x000fe80000100800 */
[----:B------:R-:W-:Y:S04]  /*96210*/  STL [R1+0x9d60], R29 ;  /* 0x009d601d01007387 */ /* 0x000fe80000100800 */
[----:B------:R-:W2:Y:S04]  /*96220*/  LDL.LU R20, [R1+0x1478] ;  /* 0x0014780001147983 */ /* 0x000ea80000300800 */
[----:B------:R-:W2:Y:S04]  /*96230*/  LDL.LU R19, [R1+0x148c] ;  /* 0x00148c0001137983 */ /* 0x000ea80000300800 */
[----:B------:R-:W3:Y:S01]  /*96240*/  LDL.LU R16, [R1+0x1498] ;  /* 0x0014980001107983 */ /* 0x000ee20000300800 */
[----:B------:R-:W-:-:S02]  /*96250*/  F2FP.F16.E5M2.UNPACK_B R26, R26.H1 ;  /* 0x0000001aff1a723e */ /* 0x000fc400030004ff */
[----:B------:R-:W-:-:S07]  /*96260*/  F2FP.F16.E5M2.UNPACK_B R27, R27.H1 ;  /* 0x0000001bff1b723e */ /* 0x000fce00030004ff */
[----:B------:R-:W-:Y:S01]  /*96270*/  HMMA.16816.F32 R4, R12, R26, R4 ;  /* 0x0000001a0c04723c */ /* 0x000fe20000001804 */
[----:B--2---:R-:W-:Y:S04]  /*96280*/  STL.64 [R1+0x9de8], R18 ;  /* 0x009de81201007387 */ /* 0x004fe80000100a00 */
[----:B---3--:R0:W-:Y:S04]  /*96290*/  STL.64 [R1+0x9de0], R16 ;  /* 0x009de01001007387 */ /* 0x0081e80000100a00 */
        /* <DEDUP_REMOVED lines=8> */
[----:B------:R-:W-:-:S02]  /*96320*/  F2FP.F16.E5M2.UNPACK_B R24, R24.H1 ;  /* 0x00000018ff18723e */ /* 0x000fc400030004ff */
[----:B------:R-:W-:Y:S01]  /*96330*/  F2FP.F16.E5M2.UNPACK_B R25, R25.H1 ;  /* 0x00000019ff19723e */ /* 0x000fe200030004ff */
[----:B------:R-:W-:Y:S04]  /*96340*/  STL.64 [R1+0x9d38], R26 ;  /* 0x009d381a01007387 */ /* 0x000fe80000100a00 */
[----:B------:R0:W-:Y:S02]  /*96350*/  STL.64 [R1+0x9d30], R24 ;  /* 0x009d301801007387 */ /* 0x0001e40000100a00 */
[----:B---3--:R-:W-:-:S15]  /*96360*/  HMMA.16816.F32 R4, R12, R24, R4 ;  /* 0x000000180c04723c */ /* 0x008fde0000001804 */
[----:B------:R-:W-:-:S04]  /*96370*/  NOP ;  /* 0x0000000000007918 */ /* 0x000fc80000000000 */
[----:B------:R-:W-:Y:S04]  /*96380*/  STL.64 [R1+0xf10], R4 ;  /* 0x000f100401007387 */ /* 0x000fe80000100a00 */
[----:B------:R-:W-:Y:S04]  /*96390*/  STL.64 [R1+0xf18], R6 ;  /* 0x000f180601007387 */ /* 0x000fe80000100a00 */
[----:B0-----:R-:W3:Y:S04]  /*963a0*/  LDL.LU R24, [R1+0x12a0] ;  /* 0x0012a00001187983 */ /* 0x001ee80000300800 */
[----:B------:R-:W3:Y:S04]  /*963b0*/  LDL.LU R25, [R1+0x12a4] ;  /* 0x0012a40001197983 */ /* 0x000ee80000300800 */
[----:B------:R-:W2:Y:S04]  /*963c0*/  LDL.LU R26, [R1+0x12a8] ;  /* 0x0012a800011a7983 */ /* 0x000ea80000300800 */
[----:B------:R-:W2:Y:S01]  /*963d0*/  LDL.LU R27, [R1+0x12ac] ;  /* 0x0012ac00011b7983 */ /* 0x000ea20000300800 */
[----:B----4-:R-:W-:-:S02]  /*963e0*/  F2FP.F16.E5M2.UNPACK_B R22, R22.H1 ;  /* 0x00000016ff16723e */ /* 0x010fc400030004ff */
[----:B------:R-:W-:Y:S01]  /*963f0*/  F2FP.F16.E5M2.UNPACK_B R23, R23.H1 ;  /* 0x00000017ff17723e */ /* 0x000fe200030004ff */
[----:B--2---:R-:W-:Y:S04]  /*96400*/  STL.64 [R1+0x9dd8], R26 ;  /* 0x009dd81a01007387 */ /* 0x004fe80000100a00 */
[----:B---3--:R0:W-:Y:S04]  /*96410*/  STL.64 [R1+0x9dd0], R24 ;  /* 0x009dd01801007387 */ /* 0x0081e80000100a00 */
[----:B0-----:R-:W2:Y:S04]  /*96420*/  LDL.LU R24, [R1+0x1230] ;  /* 0x0012300001187983 */ /* 0x001ea80000300800 */
[----:B------:R-:W2:Y:S04]  /*96430*/  LDL.LU R25, [R1+0x1234] ;  /* 0x0012340001197983 */ /* 0x000ea80000300800 */
[----:B------:R-:W2:Y:S04]  /*96440*/  LDL.LU R26, [R1+0x1238] ;  /* 0x00123800011a7983 */ /* 0x000ea80000300800 */
[----:B------:R-:W2:Y:S01]  /*96450*/  LDL.LU R27, [R1+0x123c] ;  /* 0x00123c00011b7983 */ /* 0x000ea20000300800 */
[----:B------:R-:W-:-:S02]  /*96460*/  F2FP.F16.E5M2.UNPACK_B R20, R20.H1 ;  /* 0x00000014ff14723e */ /* 0x000fc400030004ff */
[----:B------:R-:W-:Y:S01]  /*96470*/  F2FP.F16.E5M2.UNPACK_B R21, R21.H1 ;  /* 0x00000015ff15723e */ /* 0x000fe200030004ff */
[C---:B------:R-:W-:Y:S01]  /*96480*/  HMMA.16816.F32 R16, R12.reuse, R22, R16 ;  /* 0x000000160c10723c */ /* 0x040fe20000001810 */
[----:B------:R-:W3:Y:S04]  /*96490*/  LDL.LU R8, [R1+0x14b8] ;  /* 0x0014b80001087983 */ /* 0x000ee80000300800 */
[----:B------:R-:W4:Y:S04]  /*964a0*/  LDL.LU R4, [R1+0x12b0] ;  /* 0x0012b00001047983 */ /* 0x000f280000300800 */
[----:B------:R-:W4:Y:S04]  /*964b0*/  LDL.LU R5, [R1+0x12b4] ;  /* 0x0012b40001057983 */ /* 0x000f280000300800 */
[----:B------:R-:W4:Y:S04]  /*964c0*/  LDL.LU R6, [R1+0x12b8] ;  /* 0x0012b80001067983 */ /* 0x000f280000300800 */
[----:B------:R-:W4:Y:S04]  /*964d0*/  LDL.LU R7, [R1+0x12bc] ;  /* 0x0012bc0001077983 */ /* 0x000f280000300800 */
[----:B------:R-:W3:Y:S04]  /*964e0*/  LDL.LU R9, [R1+0x14bc] ;  /* 0x0014bc0001097983 */ /* 0x000ee80000300800 */
        /* <DEDUP_REMOVED lines=12> */
[----:B0-----:R-:W2:Y:S04]  /*965b0*/  LDL.LU R20, [R1+0x1260] ;  /* 0x0012600001147983 */ /* 0x001ea80000300800 */
[----:B------:R-:W2:Y:S04]  /*965c0*/  LDL.LU R21, [R1+0x1264] ;  /* 0x0012640001157983 */ /* 0x000ea80000300800 */
[----:B------:R-:W2:Y:S04]  /*965d0*/  LDL.LU R22, [R1+0x1268] ;  /* 0x0012680001167983 */ /* 0x000ea80000300800 */
[----:B------:R-:W2:Y:S01]  /*965e0*/  LDL.LU R23, [R1+0x126c] ;  /* 0x00126c0001177983 */ /* 0x000ea20000300800 */
[----:B---3--:R-:W-:-:S02]  /*965f0*/  F2FP.F16.E5M2.UNPACK_B R18, R18.H1 ;  /* 0x00000012ff12723e */ /* 0x008fc400030004ff */
[----:B------:R-:W-:Y:S02]  /*96600*/  F2FP.F16.E5M2.UNPACK_B R19, R19.H1 ;  /* 0x00000013ff13723e */ /* 0x000fe400030004ff */
[----:B------:R-:W-:Y:S02]  /*96610*/  F2FP.F16.E5M2.UNPACK_B R16, R16.H1 ;  /* 0x00000010ff10723e */ /* 0x000fe400030004ff */
[----:B------:R-:W-:-:S03]  /*96620*/  F2FP.F16.E5M2.UNPACK_B R17, R17.H1 ;  /* 0x00000011ff11723e */ /* 0x000fc600030004ff */
[----:B--2---:R-:W-:-:S15]  /*96630*/  HMMA.16816.F32 R20, R12, R18, R20 ;  /* 0x000000120c14723c */ /* 0x004fde0000001814 */
[----:B------:R-:W-:-:S04]  /*96640*/  NOP ;  /* 0x0000000000007918 */ /* 0x000fc80000000000 */
[----:B------:R-:W-:Y:S04]  /*96650*/  STL.64 [R1+0xfa0], R20 ;  /* 0x000fa01401007387 */ /* 0x000fe80000100a00 */
[----:B------:R0:W-:Y:S02]  /*96660*/  STL.64 [R1+0xfa8], R22 ;  /* 0x000fa81601007387 */ /* 0x0001e40000100a00 */
[----:B0-----:R-:W-:Y:S02]  /*96670*/  HMMA.16816.F32 R20, R12, R16, R24 ;  /* 0x000000100c14723c */ /* 0x001fe40000001818 */
[----:B------:R0:W-:Y:S04]  /*96680*/  STL.64 [R1+0x9cf8], R18 ;  /* 0x009cf81201007387 */ /* 0x0001e80000100a00 */
[----:B------:R-:W-:Y:S01]  /*96690*/  STL.64 [R1+0x9cf0], R16 ;  /* 0x009cf01001007387 */ /* 0x000fe20000100a00 */
[----:B0-----:R-:W-:-:S02]  /*966a0*/  IMAD.MOV.U32 R18, RZ, RZ, R0 ;  /* 0x000000ffff127224 */ /* 0x001fc400078e0000 */
[----:B------:R-:W-:-:S10]  /*966b0*/  IMAD.MOV.U32 R19, RZ, RZ, R2 ;  /* 0x000000ffff137224 */ /* 0x000fd400078e0002 */
[----:B------:R0:W-:Y:S04]  /*966c0*/  STL.64 [R1+0xfc0], R20 ;  /* 0x000fc01401007387 */ /* 0x0001e80000100a00 */
[----:B------:R1:W-:Y:S04]  /*966d0*/  STL.64 [R1+0xfc8], R22 ;  /* 0x000fc81601007387 */ /* 0x0003e80000100a00 */
[----:B------:R-:W2:Y:S04]  /*966e0*/  LDL.LU R0, [R1+0x9dc8] ;  /* 0x009dc80001007983 */ /* 0x000ea80000300800 */
[----:B------:R-:W3:Y:S04]  /*966f0*/  LDL.LU R2, [R1+0x9dc4] ;  /* 0x009dc40001027983 */ /* 0x000ee80000300800 */
[----:B0-----:R-:W3:Y:S04]  /*96700*/  LDL.LU R20, [R1+0x1380] ;  /* 0x0013800001147983 */ /* 0x001ee80000300800 */
[----:B------:R-:W3:Y:S04]  /*96710*/  LDL.LU R21, [R1+0x1384] ;  /* 0x0013840001157983 */ /* 0x000ee80000300800 */
[----:B-1----:R-:W3:Y:S04]  /*96720*/  LDL.LU R22, [R1+0x1388] ;  /* 0x0013880001167983 */ /* 0x002ee80000300800 */
[----:B------:R-:W3:Y:S01]  /*96730*/  LDL.LU R23, [R1+0x138c] ;  /* 0x00138c0001177983 */ /* 0x000ee20000300800 */
[----:B------:R-:W-:-:S02]  /*96740*/  F2FP.F16.E5M2.UNPACK_B R10, R10.H1 ;  /* 0x0000000aff0a723e */ /* 0x000fc400030004ff */
[----:B------:R-:W-:Y:S01]  /*96750*/  F2FP.F16.E5M2.UNPACK_B R11, R11.H1 ;  /* 0x0000000bff0b723e */ /* 0x000fe200030004ff */
[----:B--2---:R-:W-:Y:S01]  /*96760*/  IMAD.MOV.U32 R16, RZ, RZ, R0 ;  /* 0x000000ffff107224 */ /* 0x004fe200078e0000 */
[----:B---3--:R-:W-:Y:S04]  /*96770*/  STL.64 [R1+0x9d48], R22 ;  /* 0x009d481601007387 */ /* 0x008fe80000100a00 */
[----:B------:R0:W-:Y:S04]  /*96780*/  STL.64 [R1+0x9d40], R20 ;  /* 0x009d401401007387 */ /* 0x0001e80000100a00 */
[----:B------:R-:W2:Y:S01]  /*96790*/  LDL.LU R0, [R1+0x9dc0] ;  /* 0x009dc00001007983 */ /* 0x000ea20000300800 */
[----:B----4-:R-:W-:Y:S01]  /*967a0*/  HMMA.16816.F32 R4, R12, R10, R4 ;  /* 0x0000000a0c04723c */ /* 0x010fe20000001804 */
[----:B------:R-:W-:-:S02]  /*967b0*/  IMAD.MOV.U32 R17, RZ, RZ, R3 ;  /* 0x000000ffff117224 */ /* 0x000fc400078e0003 */
[----:B------:R-:W-:Y:S01]  /*967c0*/  IMAD.MOV.U32 R26, RZ, RZ, R2 ;  /* 0x000000ffff1a7224 */ /* 0x000fe200078e0002 */
[----:B------:R-:W-:Y:S04]  /*967d0*/  STL.64 [R1+0x9d58], R18 ;  /* 0x009d581201007387 */ /* 0x000fe80000100a00 */
[----:B------:R-:W-:Y:S11]  /*967e0*/  STL.64 [R1+0x9d50], R16 ;  /* 0x009d501001007387 */ /* 0x000ff60000100a00 */
[----:B------:R-:W-:Y:S04]  /*967f0*/  STL.64 [R1+0x1160], R4 ;  /* 0x0011600401007387 */ /* 0x000fe80000100a00 */
[----:B------:R-:W-:Y:S04]  /*96800*/  STL.64 [R1+0x1168], R6 ;  /* 0x0011680601007387 */ /* 0x000fe80000100a00 */
[----:B------:R-:W-:Y:S01]  /*96810*/  STL [R1+0x9d68], R26 ;  /* 0x009d681a01007387 */ /* 0x000fe20000100800 */
[----:B--2---:R-:W-:-:S05]  /*96820*/  IMAD.MOV.U32 R27, RZ, RZ, R0 ;  /* 0x000000ffff1b7224 */ /* 0x004fca00078e0000 */
[----:B------:R-:W-:Y:S04]  /*96830*/  STL [R1+0x9d80], R27 ;  /* 0x009d801b01007387 */ /* 0x000fe80000100800 */
[----:B0-----:R-:W2:Y:S04]  /*96840*/  LDL.LU R20, [R1+0x13c0] ;  /* 0x0013c00001147983 */ /* 0x001ea80000300800 */
[----:B------:R-:W2:Y:S04]  /*96850*/  LDL.LU R21, [R1+0x13c4] ;  /* 0x0013c40001157983 */ /* 0x000ea80000300800 */
[----:B------:R-:W3:Y:S04]  /*96860*/  LDL.LU R22, [R1+0x13c8] ;  /* 0x0013c80001167983 */ /* 0x000ee80000300800 */
[----:B------:R-:W3:Y:S04]  /*96870*/  LDL.LU R23, [R1+0x13cc] ;  /* 0x0013cc0001177983 */ /* 0x000ee80000300800 */
[----:B---3--:R-:W-:Y:S04]  /*96880*/  STL.64 [R1+0x9d78], R22 ;  /* 0x009d781601007387 */ /* 0x008fe80000100a00 */
[----:B--2---:R0:W-:Y:S04]  /*96890*/  STL.64 [R1+0x9d70], R20 ;  /* 0x009d701401007387 */ /* 0x0041e80000100a00 */
[----:B0-----:R-:W2:Y:S04]  /*968a0*/  LDL.LU R20, [R1+0x13b0] ;  /* 0x0013b00001147983 */ /* 0x001ea80000300800 */
[----:B--2---:R-:W-:Y:S04]  /*968b0*/  STL [R1+0x9d84], R20 ;  /* 0x009d841401007387 */ /* 0x004fe80000100800 */
[----:B------:R-:W2:Y:S04]  /*968c0*/  LDL.LU R21, [R1+0x13b4] ;  /* 0x0013b40001157983 */ /* 0x000ea80000300800 */
[----:B--2---:R-:W-:Y:S04]  /*968d0*/  STL [R1+0x9d88], R21 ;  /* 0x009d881501007387 */ /* 0x004fe80000100800 */
[----:B------:R-:W2:Y:S04]  /*968e0*/  LDL.LU R22, [R1+0x13b8] ;  /* 0x0013b80001167983 */ /* 0x000ea80000300800 */
[----:B--2---:R0:W-:Y:S04]  /*968f0*/  STL [R1+0x9d8c], R22 ;  /* 0x009d8c1601007387 */ /* 0x0041e80000100800 */
[----:B------:R-:W2:Y:S04]  /*96900*/  LDL.LU R23, [R1+0x13bc] ;  /* 0x0013bc0001177983 */ /* 0x000ea80000300800 */
[----:B------:R-:W3:Y:S04]  /*96910*/  LDL.LU R6, [R1+0x14c8] ;  /* 0x0014c80001067983 */ /* 0x000ee80000300800 */
[----:B------:R-:W4:Y:S04]  /*96920*/  LDL.LU R7, [R1+0x14cc] ;  /* 0x0014cc0001077983 */ /* 0x000f280000300800 */
[----:B------:R-:W2:Y:S04]  /*96930*/  LDL.LU R4, [R1+0x14d8] ;  /* 0x0014d80001047983 */ /* 0x000ea80000300800 */
[----:B------:R-:W2:Y:S04]  /*96940*/  LDL.LU R5, [R1+0x14dc] ;  /* 0x0014dc0001057983 */ /* 0x000ea80000300800 */
[----:B------:R-:W2:Y:S04]  /*96950*/  LDL.LU R2, [R1+0x14e8] ;  /* 0x0014e80001027983 */ /* 0x000ea80000300800 */
[----:B------:R-:W2:Y:S04]  /*96960*/  LDL.LU R3, [R1+0x14ec] ;  /* 0x0014ec0001037983 */ /* 0x000ea80000300800 */
[----:B0-----:R-:W2:Y:S04]  /*96970*/  LDL.LU R22, [R1+0x1f68] ;  /* 0x001f680001167983 */ /* 0x001ea80000300800 */
[----:B------:R-:W3:Y:S04]  /*96980*/  LDL.LU R26, [R1+0x1f64] ;  /* 0x001f6400011a7983 */ /* 0x000ee80000300800 */
[----:B------:R-:W3:Y:S04]  /*96990*/  LDL.LU R21, [R1+0x1f70] ;  /* 0x001f700001157983 */ /* 0x000ee80000300800 */
[----:B------:R-:W3:Y:S04]  /*969a0*/  LDL.LU R28, [R1+0x1f6c] ;  /* 0x001f6c00011c7983 */ /* 0x000ee80000300800 */
[----:B------:R-:W3:Y:S04]  /*969b0*/  LDL.LU R20, [R1+0x1f78] ;  /* 0x001f780001147983 */ /* 0x000ee80000300800 */
[----:B--2---:R-:W-:Y:S04]  /*969c0*/  STL.64 [R1+0x9d98], R22 ;  /* 0x009d981601007387 */ /* 0x004fe80000100a00 */
[----:B---3--:R0:W-:Y:S04]  /*969d0*/  STL.64 [R1+0x9d90], R20 ;  /* 0x009d901401007387 */ /* 0x0081e80000100a00 */
        /* <DEDUP_REMOVED lines=10> */
[----:B------:R-:W-:-:S02]  /*96a80*/  F2FP.F16.E5M2.UNPACK_B R8, R8.H1 ;  /* 0x00000008ff08723e */ /* 0x000fc400030004ff */
[----:B------:R-:W-:Y:S01]  /*96a90*/  F2FP.F16.E5M2.UNPACK_B R9, R9.H1 ;  /* 0x00000009ff09723e */ /* 0x000fe200030004ff */
        /* <DEDUP_REMOVED lines=22> */
[----:B----4-:R-:W-:Y:S01]  /*96c00*/  F2FP.F16.E5M2.UNPACK_B R7, R7.H1 ;  /* 0x00000007ff07723e */ /* 0x010fe200030004ff */
        /* <DEDUP_REMOVED lines=11> */
[----:B------:R-:W2:Y:S01]  /*96cc0*/  LDL.LU.64 R20, [R1+0x9da0] ;  /* 0x009da00001147983 */ /* 0x000ea20000300a00 */
[----:B------:R-:W-:-:S02]  /*96cd0*/  F2FP.F16.E5M2.UNPACK_B R4, R4.H1 ;  /* 0x00000004ff04723e */ /* 0x000fc400030004ff */
[----:B------:R-:W-:-:S07]  /*96ce0*/  F2FP.F16.E5M2.UNPACK_B R5, R5.H1 ;  /* 0x00000005ff05723e */ /* 0x000fce00030004ff */
        /* <DEDUP_REMOVED lines=12> */
[----:B--2---:R-:W-:-:S02]  /*96db0*/  IMAD R26, R26, 0x100, R22 ;  /* 0x000001001a1a7824 */ /* 0x004fc400078e0216 */
[----:B---3--:R-:W-:Y:S01]  /*96dc0*/  IMAD R28, R28, 0x100, R21 ;  /* 0x000001001c1c7824 */ /* 0x008fe200078e0215 */
[----:B------:R-:W2:Y:S04]  /*96dd0*/  LDL.LU R22, [R1+0x9d8c] ;  /* 0x009d8c0001167983 */ /* 0x000ea80000300800 */
[----:B------:R-:W2:Y:S01]  /*96de0*/  LDL.LU R21, [R1+0x9d88] ;  /* 0x009d880001157983 */ /* 0x000ea20000300800 */
[----:B------:R-:W-:-:S03]  /*96df0*/  IMAD R29, R29, 0x100, R20 ;  /* 0x000001001d1d7824 */ /* 0x000fc600078e0214 */
[----:B------:R-:W2:Y:S01]  /*96e00*/  LDL.LU R20, [R1+0x9d84] ;  /* 0x009d840001147983 */ /* 0x000ea20000300800 */
[----:B------:R-:W-:Y:S02]  /*96e10*/  F2FP.F16.E5M2.UNPACK_B R2, R2.H1 ;  /* 0x00000002ff02723e */ /* 0x000fe400030004ff */
[----:B------:R-:W-:Y:S01]  /*96e20*/  F2FP.F16.E5M2.UNPACK_B R3, R3.H1 ;  /* 0x00000003ff03723e */ /* 0x000fe200030004ff */
[----:B------:R-:W-:Y:S02]  /*96e30*/  IMAD R0, R0, 0x100, R27 ;  /* 0x0000010000007824 */ /* 0x000fe400078e021b */
[----:B------:R-:W3:Y:S04]  /*96e40*/  LDL.LU R27, [R1+0x9d80] ;  /* 0x009d8000011b7983 */ /* 0x000ee80000300800 */
[----:B--2---:R-:W-:Y:S01]  /*96e50*/  HMMA.16816.F32 R12, R12, R2, R20 ;  /* 0x000000020c0c723c */ /* 0x004fe20000001814 */
[----:B------:R-:W3:Y:S04]  /*96e60*/  LDL.LU.64 R22, [R1+0x9d78] ;  /* 0x009d780001167983 */ /* 0x000ee80000300a00 */
[----:B------:R-:W3:-:S14]  /*96e70*/  LDL.LU.64 R20, [R1+0x9d70] ;  /* 0x009d700001147983 */ /* 0x000edc0000300a00 */
[----:B------:R0:W-:Y:S04]  /*96e80*/  STL.64 [R1+0x1340], R12 ;  /* 0x0013400c01007387 */ /* 0x0001e80000100a00 */
[----:B------:R1:W-:Y:S01]  /*96e90*/  STL.64 [R1+0x1348], R14 ;  /* 0x0013480e01007387 */ /* 0x0003e20000100a00 */
[----:B0-----:R-:W-:-:S03]  /*96ea0*/  F2FP.F16.E5M2.UNPACK_B R12, R26 ;  /* 0x0000001aff0c723e */ /* 0x001fc600020004ff */
[----:B------:R-:W3:Y:S01]  /*96eb0*/  LDL.LU R26, [R1+0x9d68] ;  /* 0x009d6800011a7983 */ /* 0x000ee20000300800 */
[----:B------:R-:W-:Y:S02]  /*96ec0*/  F2FP.F16.E5M2.UNPACK_B R13, R28 ;  /* 0x0000001cff0d723e */ /* 0x000fe400020004ff */
[----:B-1----:R-:W-:Y:S02]  /*96ed0*/  F2FP.F16.E5M2.UNPACK_B R14, R29 ;  /* 0x0000001dff0e723e */ /* 0x002fe400020004ff */
[----:B------:R-:W-:Y:S01]  /*96ee0*/  F2FP.F16.E5M2.UNPACK_B R15, R0 ;  /* 0x00000000ff0f723e */ /* 0x000fe200020004ff */
[----:B------:R-:W2:Y:S04]  /*96ef0*/  LDL.LU R28, [R1+0x9d64] ;  /* 0x009d6400011c7983 */ /* 0x000ea80000300800 */
[----:B------:R-:W2:Y:S02]  /*96f00*/  LDL.LU R29, [R1+0x9d60] ;  /* 0x009d6000011d7983 */ /* 0x000ea40000300800 */
[----:B------:R-:W-:-:S15]  /*96f10*/  HMMA.16816.F32 R16, R12, R24, R16 ;  /* 0x000000180c10723c */ /* 0x000fde0000001810 */
[----:B------:R-:W-:-:S04]  /*96f20*/  NOP ;  /* 0x0000000000007918 */ /* 0x000fc80000000000 */
[----:B------:R-:W-:Y:S04]  /*96f30*/  STL.64 [R1+0x13e0], R16 ;  /* 0x0013e01001007387 */ /* 0x000fe80000100a00 */
[----:B------:R0:W-:Y:S04]  /*96f40*/  STL.64 [R1+0x13e8], R18 ;  /* 0x0013e81201007387 */ /* 0x0001e80000100a00 */
[----:B0-----:R-:W2:Y:S04]  /*96f50*/  LDL.LU.64 R18, [R1+0x9d58] ;  /* 0x009d580001127983 */ /* 0x001ea80000300a00 */
[----:B------:R-:W4:Y:S01]  /*96f60*/  LDL.LU.64 R16, [R1+0x9d50] ;  /* 0x009d500001107983 */ /* 0x000f220000300a00 */
[----:B---3--:R-:W-:Y:S03]  /*96f70*/  HMMA.16816.F32 R24, R12, R26, R20 ;  /* 0x0000001a0c18723c */ /* 0x008fe60000001814 */
[----:B------:R-:W3:Y:S04]  /*96f80*/  LDL.LU.64 R22, [R1+0x9d48] ;  /* 0x009d480001167983 */ /* 0x000ee80000300a00 */
[----:B------:R-:W3:-:S12]  /*96f90*/  LDL.LU.64 R20, [R1+0x9d40] ;  /* 0x009d400001147983 */ /* 0x000ed80000300a00 */
        /* <DEDUP_REMOVED lines=8> */
[----:B------:R-:W4:Y:S01]  /*97020*/  LDL.LU R0, [R1+0x1f9c] ;  /* 0x001f9c0001007983 */ /* 0x000f220000300800 */
[----:B--2---:R-:W-:-:S15]  /*97030*/  HMMA.16816.F32 R4, R12, R18, R8 ;  /* 0x000000120c04723c */ /* 0x004fde0000001808 */
        /* <DEDUP_REMOVED lines=8> */
[----:B------:R-:W2:Y:S04]  /*970c0*/  LDL.LU R5, [R1+0x12e4] ;  /* 0x0012e40001057983 */ /* 0x000ea80000300800 */
[----:B-1----:R-:W3:Y:S04]  /*970d0*/  LDL.LU R6, [R1+0x12e8] ;  /* 0x0012e80001067983 */ /* 0x002ee80000300800 */
        /* <DEDUP_REMOVED lines=139> */
[----:B------:R-:W2:Y:S04]  /*97990*/  LDL.LU R24, [R1+0x1220] ;  /* 0x0012200001187983 */ /* 0x000ea80000300800 */
[----:B------:R-:W2:Y:S04]  /*979a0*/  LDL.LU R25, [R1+0x1224] ;  /* 0x0012240001197983 */ /* 0x000ea80000300800 */
[----:B--2---:R0:W-:Y:S04]  /*979b0*/  STL.64 [R1+0x9c68], R24 ;  /* 0x009c681801007387 */ /* 0x0041e80000100a00 */
[----:B------:R-:W2:Y:S04]  /*979c0*/  LDL.LU R26, [R1+0x1228] ;  /* 0x00122800011a7983 */ /* 0x000ea80000300800 */
[----:B------:R-:W2:Y:S04]  /*979d0*/  LDL.LU R27, [R1+0x122c] ;  /* 0x00122c00011b7983 */ /* 0x000ea80000300800 */
[----:B0-----:R-:W3:Y:S04]  /*979e0*/  LDL.64 R24, [R1+0x8] ;  /* 0x0000080001187983 */ /* 0x001ee80000100a00 */
[----:B--2---:R-:W-:Y:S04]  /*979f0*/  STL.64 [R1+0x9c88], R26 ;  /* 0x009c881a01007387 */ /* 0x004fe80000100a00 */
[----:B---3--:R0:W-:Y:S04]  /*97a00*/  STL.64 [R1+0x9c80], R24 ;  /* 0x009c801801007387 */ /* 0x0081e80000100a00 */
[----:B------:R-:W2:Y:S04]  /*97a10*/  LDL.LU R8, [R1+0x1240] ;  /* 0x0012400001087983 */ /* 0x000ea80000300800 */
[----:B------:R-:W2:Y:S04]  /*97a20*/  LDL.LU R9, [R1+0x1244] ;  /* 0x0012440001097983 */ /* 0x000ea80000300800 */
[----:B------:R-:W3:Y:S04]  /*97a30*/  LDL.LU R10, [R1+0x1248] ;  /* 0x00124800010a7983 */ /* 0x000ee80000300800 */
[----:B------:R-:W3:Y:S04]  /*97a40*/  LDL.LU R11, [R1+0x124c] ;  /* 0x00124c00010b7983 */ /* 0x000ee80000300800 */
[----:B0-----:R-:W2:Y:S04]  /*97a50*/  LDL.LU R24, [R1+0x1270] ;  /* 0x0012700001187983 */ /* 0x001ea80000300800 */
[----:B------:R-:W2:Y:S04]  /*97a60*/  LDL.LU R25, [R1+0x1274] ;  /* 0x0012740001197983 */ /* 0x000ea80000300800 */
[----:B------:R-:W2:Y:S04]  /*97a70*/  LDL.LU R26, [R1+0x1278] ;  /* 0x00127800011a7983 */ /* 0x000ea80000300800 */
[----:B------:R-:W2:Y:S04]  /*97a80*/  LDL.LU R27, [R1+0x127c] ;  /* 0x00127c00011b7983 */ /* 0x000ea80000300800 */
[----:B------:R-:W3:Y:S04]  /*97a90*/  LDL.LU R13, [R1+0x3f0] ;  /* 0x0003f000010d7983 */ /* 0x000ee80000300800 */
[----:B------:R-:W3:Y:S04]  /*97aa0*/  LDL.LU R14, [R1+0x3f4] ;  /* 0x0003f400010e7983 */ /* 0x000ee80000300800 */
[----:B------:R-:W3:Y:S01]  /*97ab0*/  LDL.LU R15, [R1+0x3f8] ;  /* 0x0003f800010f7983 */ /* 0x000ee20000300800 */
[----:B----4-:R-:W-:-:S03]  /*97ac0*/  IMAD R0, R0, 0x100, R29 ;  /* 0x0000010000007824 */ /* 0x010fc600078e021d */
[----:B--2---:R-:W-:Y:S04]  /*97ad0*/  STL.64 [R1+0x9c98], R26 ;  /* 0x009c981a01007387 */ /* 0x004fe80000100a00 */
[----:B------:R0:W-:Y:S04]  /*97ae0*/  STL.64 [R1+0x9c90], R24 ;  /* 0x009c901801007387 */ /* 0x0001e80000100a00 */
[----:B0-----:R-:W2:Y:S04]  /*97af0*/  LDL.LU R24, [R1+0x1280] ;  /* 0x0012800001187983 */ /* 0x001ea80000300800 */
[----:B------:R-:W2:Y:S04]  /*97b00*/  LDL.LU R25, [R1+0x1284] ;  /* 0x0012840001197983 */ /* 0x000ea80000300800 */
[----:B------:R-:W2:Y:S04]  /*97b10*/  LDL.LU R26, [R1+0x1288] ;  /* 0x00128800011a7983 */ /* 0x000ea80000300800 */
[----:B------:R-:W2:Y:S04]  /*97b20*/  LDL.LU R27, [R1+0x128c] ;  /* 0x00128c00011b7983 */ /* 0x000ea80000300800 */
[----:B------:R-:W2:Y:S04]  /*97b30*/  LDL.64 R4, [R1+0x18] ;  /* 0x0000180001047983 */ /* 0x000ea80000100a00 */
[----:B------:R-:W4:Y:S04]  /*97b40*/  LDL.64 R6, [R1+0x10] ;  /* 0x0000100001067983 */ /* 0x000f280000100a00 */
[----:B---3--:R-:W-:Y:S04]  /*97b50*/  STL.64 [R1+0x9c78], R10 ;  /* 0x009c780a01007387 */ /* 0x008fe80000100a00 */
[----:B------:R0:W-:Y:S04]  /*97b60*/  STL.64 [R1+0x9c70], R8 ;  /* 0x009c700801007387 */ /* 0x0001e80000100a00 */
[----:B0-----:R-:W3:Y:S04]  /*97b70*/  LDL.LU R8, [R1+0x1250] ;  /* 0x0012500001087983 */ /* 0x001ee80000300800 */
[----:B------:R-:W3:Y:S04]  /*97b80*/  LDL.LU R9, [R1+0x1254] ;  /* 0x0012540001097983 */ /* 0x000ee80000300800 */
[----:B------:R-:W3:Y:S04]  /*97b90*/  LDL.LU R10, [R1+0x1258] ;  /* 0x00125800010a7983 */ /* 0x000ee80000300800 */
[----:B------:R-:W3:Y:S04]  /*97ba0*/  LDL.LU R11, [R1+0x125c] ;  /* 0x00125c00010b7983 */ /* 0x000ee80000300800 */
[----:B------:R-:W3:Y:S04]  /*97bb0*/  LDL.64 R28, [R1] ;  /* 0x00000000011c7983 */ /* 0x000ee80000100a00 */
[----:B------:R-:W-:Y:S04]  /*97bc0*/  STL.64 [R1+0x9c38], R22 ;  /* 0x009c381601007387 */ /* 0x000fe80000100a00 */
        /* <DEDUP_REMOVED lines=50> */
[----:B0-----:R-:W4:Y:S04]  /*97ef0*/  LDL.LU R10, [R1+0x9c60] ;  /* 0x009c6000010a7983 */ /* 0x001f280000300800 */
[----:B------:R-:W2:Y:S01]  /*97f00*/  LDL.LU.64 R8, [R1+0x9c58] ;  /* 0x009c580001087983 */ /* 0x000ea20000300a00 */
[----:B------:R-:W-:-:S03]  /*97f10*/  IMAD.MOV.U32 R11, RZ, RZ, R28 ;  /* 0x000000ffff0b7224 */ /* 0x000fc600078e001c */
        /* <DEDUP_REMOVED lines=181> */
[----:B------:R-:W4:Y:S06]  /*98a70*/  LDL.LU R29, [R1+0x9b90] ;  /* 0x009b9000011d7983 */ /* 0x000f2c0000300800 */
        /* <DEDUP_REMOVED lines=185> */
[----:B------:R-:W2:Y:S04]  /*99610*/  LDL.64 R4, [R1+0x10] ;  /* 0x0000100001047983 */ /* 0x000ea80000100a00 */
[----:B-1----:R-:W2:Y:S04]  /*99620*/  LDL R26, [R1] ;  /* 0x00000000011a7983 */ /* 0x002ea80000100800 */
[----:B------:R-:W2:Y:S04]  /*99630*/  LDL R27, [R1+0x4] ;  /* 0x00000400011b7983 */ /* 0x000ea80000100800 */
        /* <DEDUP_REMOVED lines=174> */
[----:B------:R-:W2:Y:S04]  /*9a120*/  LDL.LU R28, [R1+0x1ff0] ;  /* 0x001ff000011c7983 */ /* 0x000ea80000300800 */
[----:B------:R-:W3:Y:S04]  /*9a130*/  LDL.LU R7, [R1+0x1fec] ;  /* 0x001fec0001077983 */ /* 0x000ee80000300800 */
[----:B------:R-:W3:Y:S04]  /*9a140*/  LDL.LU R2, [R1+0x1ff8] ;  /* 0x001ff80001027983 */ /* 0x000ee80000300800 */
[----:B------:R-:W3:Y:S01]  /*9a150*/  LDL.LU R6, [R1+0x1ff4] ;  /* 0x001ff40001067983 */ /* 0x000ee20000300800 */
[----:B------:R-:W-:-:S03]  /*9a160*/  IMAD.MOV.U32 R5, RZ, RZ, R0 ;  /* 0x000000ffff057224 */ /* 0x000fc600078e0000 */
        /* <DEDUP_REMOVED lines=132> */
[----:B------:R-:W-:-:S02]  /*9a9b0*/  IMAD.MOV.U32 R2, RZ, RZ, R4 ;  /* 0x000000ffff027224 */ /* 0x000fc400078e0004 */
[----:B------:R-:W-:Y:S01]  /*9a9c0*/  IMAD.MOV.U32 R4, RZ, RZ, R6 ;  /* 0x000000ffff047224 */ /* 0x000fe200078e0006 */
[----:B---3--:R0:W-:Y:S04]  /*9a9d0*/  STL.64 [R1+0x9868], R18 ;  /* 0x0098681201007387 */ /* 0x0081e80000100a00 */
[----:B--2---:R-:W-:Y:S04]  /*9a9e0*/  STL.64 [R1+0x9860], R16 ;  /* 0x0098601001007387 */ /* 0x004fe80000100a00 */
[----:B------:R-:W2:Y:S04]  /*9a9f0*/  LDL.LU R24, [R1+0x700] ;  /* 0x0007000001187983 */ /* 0x000ea80000300800 */
[----:B------:R-:W2:Y:S04]  /*9aa00*/  LDL.LU R25, [R1+0x704] ;  /* 0x0007040001197983 */ /* 0x000ea80000300800 */
[----:B------:R-:W3:Y:S04]  /*9aa10*/  LDL.LU R26, [R1+0x708] ;  /* 0x00070800011a7983 */ /* 0x000ee80000300800 */
[----:B------:R-:W3:Y:S01]  /*9aa20*/  LDL.LU R27, [R1+0x70c] ;  /* 0x00070c00011b7983 */ /* 0x000ee20000300800 */
[----:B------:R-:W-:-:S02]  /*9aa30*/  IMAD.MOV.U32 R3, RZ, RZ, R7 ;  /* 0x000000ffff037224 */ /* 0x000fc400078e0007 */
        /* <DEDUP_REMOVED lines=13> */
[----:B-1----:R-:W2:Y:S01]  /*9ab10*/  LDL.64 R18, [R1+0x10] ;  /* 0x0000100001127983 */ /* 0x002ea20000100a00 */
[----:B------:R-:W-:-:S03]  /*9ab20*/  IMAD.MOV.U32 R17, RZ, RZ, R0 ;  /* 0x000000ffff117224 */ /* 0x000fc600078e0000 */
        /* <DEDUP_REMOVED lines=103> */
[----:B------:R-:W-:Y:S02]  /*9b1a0*/  F2FP.F16.E5M2.UNPACK_B R13, R5 ;  /* 0x00000005ff0d723e */ /* 0x000fe400020004ff */
[----:B-1----:R-:W-:Y:S02]  /*9b1b0*/  F2FP.F16.E5M2.UNPACK_B R14, R4 ;  /* 0x00000004ff0e723e */ /* 0x002fe400020004ff */
[----:B------:R-:W-:Y:S01]  /*9b1c0*/  F2FP.F16.E5M2.UNPACK_B R15, R0 ;  /* 0x00000000ff0f723e */ /* 0x000fe200020004ff */
[----:B------:R-:W2:Y:S06]  /*9b1d0*/  LDL.LU R29, [R1+0x98b8] ;  /* 0x0098b800011d7983 */ /* 0x000eac0000300800 */
        /* <DEDUP_REMOVED lines=43> */
[----:B------:R-:W-:Y:S04]  /*9b490*/  STL.64 [R1+0xdb8], R10 ;  /* 0x000db80a01007387 */ /* 0x000fe80000100a00 */
[----:B------:R1:W-:Y:S01]  /*9b4a0*/  STL.64 [R1+0x9780], R24 ;  /* 0x0097801801007387 */ /* 0x0003e20000100a00 */
[----:B0-----:R-:W-:Y:S02]  /*9b4b0*/  IMAD.MOV.U32 R27, RZ, RZ, R5 ;  /* 0x000000ffff1b7224 */ /* 0x001fe400078e0005 */
[----:B------:R-:W-:-:S02]  /*9b4c0*/  IMAD.MOV.U32 R26, RZ, RZ, R6 ;  /* 0x000000ffff1a7224 */ /* 0x000fc400078e0006 */
[----:B------:R-:W-:Y:S02]  /*9b4d0*/  IMAD.MOV.U32 R0, RZ, RZ, R7 ;  /* 0x000000ffff007224 */ /* 0x000fe400078e0007 */
[----:B-1----:R-:W-:Y:S01]  /*9b4e0*/  IMAD.MOV.U32 R24, RZ, RZ, R4 ;  /* 0x000000ffff187224 */ /* 0x002fe200078e0004 */
        /* <DEDUP_REMOVED lines=119> */
[----:B------:R1:W-:Y:S04]  /*9bc60*/  STL.64 [R1+0xd00], R12 ;  /* 0x000d000c01007387 */ /* 0x0003e80000100a00 */
[----:B------:R4:W-:Y:S04]  /*9bc70*/  STL.64 [R1+0xd08], R14 ;  /* 0x000d080e01007387 */ /* 0x0009e80000100a00 */
[----:B0-----:R-:W2:Y:S01]  /*9bc80*/  LDL.LU R3, [R1+0x2078] ;  /* 0x0020780001037983 */ /* 0x001ea20000300800 */
[----:B---3--:R-:W-:-:S02]  /*9bc90*/  IMAD R8, R8, 0x100, R5 ;  /* 0x0000010008087824 */ /* 0x008fc400078e0205 */
[----:B------:R-:W-:-:S03]  /*9bca0*/  IMAD R5, R7, 0x100, R6 ;  /* 0x0000010007057824 */ /* 0x000fc600078e0206 */
[----:B-1----:R-:W-:Y:S02]  /*9bcb0*/  F2FP.F16.E5M2.UNPACK_B R12, R8 ;  /* 0x00000008ff0c723e */ /* 0x002fe400020004ff */
[----:B------:R-:W-:Y:S02]  /*9bcc0*/  F2FP.F16.E5M2.UNPACK_B R13, R5 ;  /* 0x00000005ff0d723e */ /* 0x000fe400020004ff */
[----:B----4-:R-:W-:Y:S02]  /*9bcd0*/  F2FP.F16.E5M2.UNPACK_B R14, R4 ;  /* 0x00000004ff0e723e */ /* 0x010fe400020004ff */
[----:B------:R-:W-:Y:S02]  /*9bce0*/  F2FP.F16.E5M2.UNPACK_B R15, R0 ;  /* 0x00000000ff0f723e */ /* 0x000fe400020004ff */
[----:B------:R-:W3:Y:S05]  /*9bcf0*/  LDL.LU R0, [R1+0x2074] ;  /* 0x0020740001007983 */ /* 0x000eea0000300800 */
        /* <DEDUP_REMOVED lines=105> */
[----:B------:R-:W3:Y:S04]  /*9c390*/  LDL.LU R27, [R1+0x2064] ;  /* 0x00206400011b7983 */ /* 0x000ee80000300800 */
[----:B------:R-:W-:Y:S01]  /*9c3a0*/  STL.64 [R1+0x9678], R24 ;  /* 0x0096781801007387 */ /* 0x000fe20000100a00 */
        /* <DEDUP_REMOVED lines=54> */
[----:B------:R0:W-:Y:S02]  /*9c710*/  STL [R1+0x9618], R5 ;  /* 0x0096180501007387 */ /* 0x0001e40000100800 */
[----:B0-----:R-:W-:-:S08]  /*9c720*/  IMAD R5, R27, 0x100, R26 ;  /* 0x000001001b057824 */ /* 0x001fd000078e021a */
[----:B------:R-:W-:Y:S04]  /*9c730*/  STL.64 [R1+0xa00], R16 ;  /* 0x000a001001007387 */ /* 0x000fe80000100a00 */
        /* <DEDUP_REMOVED lines=114> */
[----:B0-----:R-:W3:Y:S04]  /*9ce60*/  LDL.LU R10, [R1+0x9698] ;  /* 0x00969800010a7983 */ /* 0x001ee80000300800 */
[----:B------:R-:W2:Y:S01]  /*9ce70*/  LDL.LU.64 R8, [R1+0x9690] ;  /* 0x0096900001087983 */ /* 0x000ea20000300a00 */
[----:B------:R-:W-:-:S03]  /*9ce80*/  IMAD.MOV.U32 R11, RZ, RZ, R28 ;  /* 0x000000ffff0b7224 */ /* 0x000fc600078e001c */
        /* <DEDUP_REMOVED lines=321> */
[----:B--2---:R-:W-:Y:S04]  /*9e2a0*/  STL.64 [R1+0x94d0], R26 ;  /* 0x0094d01a01007387 */ /* 0x004fe80000100a00 */
[----:B------:R0:W-:Y:S04]  /*9e2b0*/  STL.64 [R1+0x94c8], R24 ;  /* 0x0094c81801007387 */ /* 0x0001e80000100a00 */
[----:B-1----:R-:W2:Y:S04]  /*9e2c0*/  LDL.LU R8, [R1+0x90] ;  /* 0x0000900001087983 */ /* 0x002ea80000300800 */
[----:B------:R-:W2:Y:S04]  /*9e2d0*/  LDL.LU R9, [R1+0x94] ;  /* 0x0000940001097983 */ /* 0x000ea80000300800 */
[----:B------:R-:W2:Y:S04]  /*9e2e0*/  LDL.LU R10, [R1+0x98] ;  /* 0x00009800010a7983 */ /* 0x000ea80000300800 */
[----:B------:R-:W2:Y:S04]  /*9e2f0*/  LDL.LU R11, [R1+0x9c] ;  /* 0x00009c00010b7983 */ /* 0x000ea80000300800 */
[----:B--2---:R-:W-:Y:S04]  /*9e300*/  STL.64 [R1+0x94e0], R10 ;  /* 0x0094e00a01007387 */ /* 0x004fe80000100a00 */
[----:B------:R1:W-:Y:S04]  /*9e310*/  STL.64 [R1+0x94d8], R8 ;  /* 0x0094d80801007387 */ /* 0x0003e80000100a00 */
[----:B0-----:R-:W2:Y:S01]  /*9e320*/  LDL.64 R24, [R1+0x10] ;  /* 0x0000100001187983 */ /* 0x001ea20000100a00 */
[----:B------:R-:W-:-:S02]  /*9e330*/  IMAD.MOV.U32 R26, RZ, RZ, R3 ;  /* 0x000000ffff1a7224 */ /* 0x000fc400078e0003 */
[----:B------:R-:W-:-:S05]  /*9e340*/  IMAD.MOV.U32 R27, RZ, RZ, R0 ;  /* 0x000000ffff1b7224 */ /* 0x000fca00078e0000 */
[----:B------:R-:W-:Y:S04]  /*9e350*/  STL.64 [R1+0x9500], R26 ;  /* 0x0095001a01007387 */ /* 0x000fe80000100a00 */
[----:B--2---:R0:W-:Y:S04]  /*9e360*/  STL.64 [R1+0x94f8], R24 ;  /* 0x0094f81801007387 */ /* 0x0041e80000100a00 */
[----:B-1----:R-:W2:Y:S04]  /*9e370*/  LDL.LU R8, [R1+0xa0] ;  /* 0x0000a00001087983 */ /* 0x002ea80000300800 */
[----:B------:R-:W2:Y:S04]  /*9e380*/  LDL.LU R9, [R1+0xa4] ;  /* 0x0000a40001097983 */ /* 0x000ea80000300800 */
[----:B------:R-:W2:Y:S04]  /*9e390*/  LDL.LU R10, [R1+0xa8] ;  /* 0x0000a800010a7983 */ /* 0x000ea80000300800 */
[----:B------:R-:W2:Y:S04]  /*9e3a0*/  LDL.LU R11, [R1+0xac] ;  /* 0x0000ac00010b7983 */ /* 0x000ea80000300800 */
[----:B0-----:R-:W2:Y:S04]  /*9e3b0*/  LDL.LU R24, [R1+0xc0] ;  /* 0x0000c00001187983 */ /* 0x001ea80000300800 */
        /* <DEDUP_REMOVED lines=713> */
[----:B----4-:R-:W-:Y:S03]  /*a1050*/  HMMA.16816.F32 R4, R12, R28, R4 ;  /* 0x0000001c0c04723c */ /* 0x010fe60000001804 */
[----:B------:R-:W-:-:S15]  /*a1060*/  STL.64 [R1+0x9100], R28 ;  /* 0x0091001c01007387 */ /* 0x000fde0000100a00 */
[----:B------:R-:W-:Y:S01]  /*a1070*/  NOP ;  /* 0x0000000000007918 */ /* 0x000fe20000000000 */
        /* <DEDUP_REMOVED lines=39> */
[----:B------:R-:W2:Y:S04]  /*a12f0*/  LDL.LU.64 R28, [R1+0x18] ;  /* 0x00001800011c7983 */ /* 0x000ea80000300a00 */
        /* <DEDUP_REMOVED lines=49> */
[----:B------:R-:W2:Y:S04]  /*a1610*/  LDL.LU R19, [R1+0x215c] ;  /* 0x00215c0001137983 */ /* 0x000ea80000300800 */
[----:B------:R0:W-:Y:S04]  /*a1620*/  STL.64 [R1+0x90b0], R16 ;  /* 0x0090b01001007387 */ /* 0x0001e80000100a00 */
[----:B0-----:R-:W2:Y:S04]  /*a1630*/  LDL.LU R16, [R1+0x2148] ;  /* 0x0021480001107983 */ /* 0x001ea80000300800 */
        /* <DEDUP_REMOVED lines=17> */
[----:B0-----:R-:W3:Y:S01]  /*a1750*/  LDL.LU R9, [R1+0x2144] ;  /* 0x0021440001097983 */ /* 0x001ee20000300800 */
[----:B--2---:R-:W-:-:S15]  /*a1760*/  HMMA.16816.F32 R24, R12, R6, R24 ;  /* 0x000000060c18723c */ /* 0x004fde0000001818 */
        /* <DEDUP_REMOVED lines=12> */
[----:B------:R-:W2:Y:S04]  /*a1830*/  LDL.LU.64 R24, [R1+0x9140] ;  /* 0x0091400001187983 */ /* 0x000ea80000300a00 */
[----:B------:R0:W-:Y:S04]  /*a1840*/  STL [R1+0x9088], R4 ;  /* 0x0090880401007387 */ /* 0x0001e80000100800 */
[----:B------:R1:W-:Y:S01]  /*a1850*/  STL [R1+0x9084], R5 ;  /* 0x0090840501007387 */ /* 0x0003e20000100800 */
[----:B---3--:R-:W-:-:S02]  /*a1860*/  IMAD R6, R10, 0x100, R9 ;  /* 0x000001000a067824 */ /* 0x008fc400078e0209 */
[----:B------:R-:W-:Y:S02]  /*a1870*/  IMAD R0, R0, 0x100, R19 ;  /* 0x0000010000007824 */ /* 0x000fe400078e0213 */
[----:B0-----:R-:W-:Y:S02]  /*a1880*/  IMAD R4, R18, 0x100, R17 ;  /* 0x0000010012047824 */ /* 0x001fe400078e0211 */
[----:B-1----:R-:W-:Y:S02]  /*a1890*/  IMAD R5, R16, 0x100, R11 ;  /* 0x0000010010057824 */ /* 0x002fe400078e020b */
[----:B------:R-:W-:Y:S01]  /*a18a0*/  HMMA.16816.F32 R8, R12, R2, R20 ;  /* 0x000000020c08723c */ /* 0x000fe20000001814 */
[----:B------:R-:W-:Y:S02]  /*a18b0*/  F2FP.F16.E5M2.UNPACK_B R12, R6 ;  /* 0x00000006ff0c723e */ /* 0x000fe400020004ff */
[----:B------:R-:W-:Y:S02]  /*a18c0*/  F2FP.F16.E5M2.UNPACK_B R14, R4 ;  /* 0x00000004ff0e723e */ /* 0x000fe400020004ff */
[----:B------:R-:W-:-:S02]  /*a18d0*/  F2FP.F16.E5M2.UNPACK_B R13, R5 ;  /* 0x00000005ff0d723e */ /* 0x000fc400020004ff */
[----:B------:R-:W-:Y:S01]  /*a18e0*/  F2FP.F16.E5M2.UNPACK_B R15, R0 ;  /* 0x00000000ff0f723e */ /* 0x000fe200020004ff */
[----:B------:R-:W-:Y:S04]  /*a18f0*/  STL [R1+0x904c], R2 ;  /* 0x00904c0201007387 */ /* 0x000fe80000100800 */
[----:B------:R0:W-:Y:S07]  /*a1900*/  STL [R1+0x9048], R3 ;  /* 0x0090480301007387 */ /* 0x0001ee0000100800 */
[----:B------:R-:W-:Y:S04]  /*a1910*/  STL.64 [R1+0x3c0], R8 ;  /* 0x0003c00801007387 */ /* 0x000fe80000100a00 */
[----:B------:R-:W-:Y:S01]  /*a1920*/  STL.64 [R1+0x3c8], R10 ;  /* 0x0003c80a01007387 */ /* 0x000fe20000100a00 */
[----:B0-----:R-:W-:-:S02]  /*a1930*/  IMAD.MOV.U32 R3, RZ, RZ, R28 ;  /* 0x000000ffff037224 */ /* 0x001fc400078e001c */
[----:B------:R-:W-:Y:S01]  /*a1940*/  IMAD.MOV.U32 R2, RZ, RZ, R29 ;  /* 0x000000ffff027224 */ /* 0x000fe200078e001d */
[----:B--2---:R-:W-:-:S15]  /*a1950*/  HMMA.16816.F32 R4, R12, R28, R24 ;  /* 0x0000001c0c04723c */ /* 0x004fde0000001818 */
[----:B------:R-:W-:-:S04]  /*a1960*/  NOP ;  /* 0x0000000000007918 */ /* 0x000fc80000000000 */
[----:B------:R0:W-:Y:S04]  /*a1970*/  STL.64 [R1+0x460], R4 ;  /* 0x0004600401007387 */ /* 0x0001e80000100a00 */
[----:B------:R-:W-:Y:S04]  /*a1980*/  STL.64 [R1+0x468], R6 ;  /* 0x0004680601007387 */ /* 0x000fe80000100a00 */
        /* <DEDUP_REMOVED lines=8> */
[----:B------:R-:W2:Y:S04]  /*a1a10*/  LDL.LU.64 R28, [R1] ;  /* 0x00000000011c7983 */ /* 0x000ea80000300a00 */
[----:B--2---:R1:W-:Y:S04]  /*a1a20*/  STL.64 [R1+0x9118], R28 ;  /* 0x0091181c01007387 */ /* 0x0043e80000100a00 */
[----:B------:R-:W2:Y:S04]  /*a1a30*/  LDL.LU R24, [R1+0xac0] ;  /* 0x000ac00001187983 */ /* 0x000ea80000300800 */
[----:B------:R-:W2:Y:S04]  /*a1a40*/  LDL.LU R25, [R1+0xac4] ;  /* 0x000ac40001197983 */ /* 0x000ea80000300800 */
[----:B------:R-:W2:Y:S04]  /*a1a50*/  LDL.LU R26, [R1+0xac8] ;  /* 0x000ac800011a7983 */ /* 0x000ea80000300800 */
[----:B------:R-:W2:Y:S04]  /*a1a60*/  LDL.LU R27, [R1+0xacc] ;  /* 0x000acc00011b7983 */ /* 0x000ea80000300800 */
[----:B0-----:R-:W3:Y:S04]  /*a1a70*/  LDL.LU.64 R4, [R1+0x10] ;  /* 0x0000100001047983 */ /* 0x001ee80000300a00 */
[----:B-1----:R-:W3:Y:S04]  /*a1a80*/  LDL.LU.64 R28, [R1+0x8] ;  /* 0x00000800011c7983 */ /* 0x002ee80000300a00 */
        /* <DEDUP_REMOVED lines=41> */
[----:B------:R-:W-:Y:S04]  /*a1d20*/  STL [R1+0x908c], R3 ;  /* 0x00908c0301007387 */ /* 0x000fe80000100800 */
[----:B------:R-:W-:Y:S04]  /*a1d30*/  STL.64 [R1+0x480], R24 ;  /* 0x0004801801007387 */ /* 0x000fe80000100a00 */
[----:B------:R0:W-:Y:S04]  /*a1d40*/  STL.64 [R1+0x488], R26 ;  /* 0x0004881a01007387 */ /* 0x0001e80000100a00 */
[----:B0-----:R-:W3:Y:S04]  /*a1d50*/  LDL.LU.64 R26, [R1+0x9138] ;  /* 0x00913800011a7983 */ /* 0x001ee80000300a00 */
[----:B------:R-:W3:Y:S01]  /*a1d60*/  LDL.LU.64 R24, [R1+0x9130] ;  /* 0x0091300001187983 */ /* 0x000ee20000300a00 */
[----:B------:R-:W-:-:S02]  /*a1d70*/  IMAD.MOV.U32 R0, RZ, RZ, R5 ;  /* 0x000000ffff007224 */ /* 0x000fc400078e0005 */
[----:B------:R-:W-:Y:S02]  /*a1d80*/  IMAD.MOV.U32 R5, RZ, RZ, R28 ;  /* 0x000000ffff057224 */ /* 0x000fe400078e001c */
[----:B------:R-:W-:Y:S01]  /*a1d90*/  IMAD.MOV.U32 R6, RZ, RZ, R29 ;  /* 0x000000ffff067224 */ /* 0x000fe200078e001d */
[----:B---3--:R-:W-:-:S15]  /*a1da0*/  HMMA.16816.F32 R24, R12, R28, R24 ;  /* 0x0000001c0c18723c */ /* 0x008fde0000001818 */
[----:B------:R-:W-:-:S04]  /*a1db0*/  NOP ;  /* 0x0000000000007918 */ /* 0x000fc80000000000 */
[----:B------:R-:W-:Y:S04]  /*a1dc0*/  STL.64 [R1+0x4a0], R24 ;  /* 0x0004a01801007387 */ /* 0x000fe80000100a00 */
[----:B------:R0:W-:Y:S04]  /*a1dd0*/  STL.64 [R1+0x4a8], R26 ;  /* 0x0004a81a01007387 */ /* 0x0001e80000100a00 */
[----:B0-----:R-:W3:Y:S04]  /*a1de0*/  LDL.LU.64 R26, [R1+0x9128] ;  /* 0x00912800011a7983 */ /* 0x001ee80000300a00 */
[----:B------:R-:W3:Y:S04]  /*a1df0*/  LDL.LU.64 R24, [R1+0x9120] ;  /* 0x0091200001187983 */ /* 0x000ee80000300a00 */
[----:B------:R-:W3:Y:S01]  /*a1e00*/  LDL.LU.64 R28, [R1+0x9118] ;  /* 0x00911800011c7983 */ /* 0x000ee20000300a00 */
[----:B------:R-:W-:Y:S01]  /*a1e10*/  IMAD.MOV.U32 R7, RZ, RZ, R4 ;  /* 0x000000ffff077224 */ /* 0x000fe200078e0004 */
[----:B---3--:R-:W-:Y:S01]  /*a1e20*/  HMMA.16816.F32 R24, R12, R28, R24 ;  /* 0x0000001c0c18723c */ /* 0x008fe20000001818 */
[----:B------:R-:W-:-:S02]  /*a1e30*/  IMAD.MOV.U32 R3, RZ, RZ, R28 ;  /* 0x000000ffff037224 */ /* 0x000fc400078e001c */
[----:B------:R-:W-:-:S15]  /*a1e40*/  IMAD.MOV.U32 R4, RZ, RZ, R29 ;  /* 0x000000ffff047224 */ /* 0x000fde00078e001d */
[----:B------:R-:W-:Y:S01]  /*a1e50*/  NOP ;  /* 0x0000000000007918 */ /* 0x000fe20000000000 */
[----:B------:R-:W-:Y:S04]  /*a1e60*/  STL.64 [R1+0x4d0], R24 ;  /* 0x0004d01801007387 */ /* 0x000fe80000100a00 */
[----:B------:R0:W-:Y:S04]  /*a1e70*/  STL.64 [R1+0x4d8], R26 ;  /* 0x0004d81a01007387 */ /* 0x0001e80000100a00 */
[----:B0-----:R-:W3:Y:S04]  /*a1e80*/  LDL.LU.64 R26, [R1+0x9110] ;  /* 0x00911000011a7983 */ /* 0x001ee80000300a00 */
[----:B------:R-:W3:Y:S04]  /*a1e90*/  LDL.LU.64 R24, [R1+0x9108] ;  /* 0x0091080001187983 */ /* 0x000ee80000300a00 */
[----:B------:R-:W3:Y:S02]  /*a1ea0*/  LDL.LU.64 R28, [R1+0x9100] ;  /* 0x00910000011c7983 */ /* 0x000ee40000300a00 */
[----:B---3--:R-:W-:-:S15]  /*a1eb0*/  HMMA.16816.F32 R24, R12, R28, R24 ;  /* 0x0000001c0c18723c */ /* 0x008fde0000001818 */
[----:B------:R-:W-:-:S04]  /*a1ec0*/  NOP ;  /* 0x0000000000007918 */ /* 0x000fc80000000000 */
[----:B------:R-:W-:Y:S04]  /*a1ed0*/  STL.64 [R1+0x4e0], R24 ;  /* 0x0004e01801007387 */ /* 0x000fe80000100a00 */
[----:B------:R0:W-:Y:S04]  /*a1ee0*/  STL.64 [R1+0x4e8], R26 ;  /* 0x0004e81a01007387 */ /* 0x0001e80000100a00 */
[----:B0-----:R-:W4:Y:S04]  /*a1ef0*/  LDL.LU.64 R26, [R1+0x90f8] ;  /* 0x0090f800011a7983 */ /* 0x001f280000300a00 */
[----:B------:R-:W3:Y:S04]  /*a1f00*/  LDL.LU.64 R24, [R1+0x90f0] ;  /* 0x0090f00001187983 */ /* 0x000ee80000300a00 */
[----:B------:R-:W-:Y:S04]  /*a1f10*/  STL [R1+0x9050], R28 ;  /* 0x0090501c01007387 */ /* 0x000fe80000100800 */
[----:B------:R-:W-:Y:S01]  /*a1f20*/  STL [R1+0x9030], R29 ;  /* 0x0090301d01007387 */ /* 0x000fe20000100800 */
[----:B----4-:R-:W-:-:S15]  /*a1f30*/  HMMA.16816.F32 R20, R12, R26, R20 ;  /* 0x0000001a0c14723c */ /* 0x010fde0000001814 */
        /* <DEDUP_REMOVED lines=49> */
[----:B0-----:R-:W3:Y:S01]  /*a2250*/  LDL.LU R16, [R1+0xc50] ;  /* 0x000c500001107983 */ /* 0x001ee20000300800 */
[----:B----4-:R-:W-:-:S15]  /*a2260*/  HMMA.16816.F32 R20, R12, R10, R20 ;  /* 0x0000000a0c14723c */ /* 0x010fde0000001814 */
[----:B------:R-:W-:-:S04]  /*a2270*/  NOP ;  /* 0x0000000000007918 */ /* 0x000fc80000000000 */
[----:B------:R-:W-:Y:S04]  /*a2280*/  STL.64 [R1+0x5c0], R20 ;  /* 0x0005c01401007387 */ /* 0x000fe80000100a00 */
[----:B------:R-:W-:Y:S04]  /*a2290*/  STL.64 [R1+0x5c8], R22 ;  /* 0x0005c81601007387 */ /* 0x000fe80000100a00 */
[----:B------:R-:W3:Y:S04]  /*a22a0*/  LDL.LU R17, [R1+0xc54] ;  /* 0x000c540001117983 */ /* 0x000ee80000300800 */
[----:B------:R-:W4:Y:S04]  /*a22b0*/  LDL.LU R18, [R1+0xc58] ;  /* 0x000c580001127983 */ /* 0x000f280000300800 */
[----:B------:R-:W4:Y:S04]  /*a22c0*/  LDL.LU R19, [R1+0xc5c] ;  /* 0x000c5c0001137983 */ /* 0x000f280000300800 */
[----:B----4-:R-:W-:Y:S04]  /*a22d0*/  STL.64 [R1+0x8ff0], R18 ;  /* 0x008ff01201007387 */ /* 0x010fe80000100a00 */
[----:B---3--:R2:W-:Y:S02]  /*a22e0*/  STL.64 [R1+0x8fe8], R16 ;  /* 0x008fe81001007387 */ /* 0x0085e40000100a00 */
[----:B--2---:R-:W-:Y:S01]  /*a22f0*/  HMMA.16816.F32 R16, R12, R8, R24 ;  /* 0x000000080c10723c */ /* 0x004fe20000001818 */
[----:B------:R-:W-:-:S02]  /*a2300*/  IMAD.MOV.U32 R26, RZ, RZ, R3 ;  /* 0x000000ffff1a7224 */ /* 0x000fc400078e0003 */
[----:B------:R-:W2:Y:S01]  /*a2310*/  LDL.LU R3, [R1+0x908c] ;  /* 0x00908c0001037983 */ /* 0x000ea20000300800 */
[----:B------:R-:W-:-:S15]  /*a2320*/  IMAD.MOV.U32 R27, RZ, RZ, R4 ;  /* 0x000000ffff1b7224 */ /* 0x000fde00078e0004 */
[----:B------:R-:W-:Y:S04]  /*a2330*/  STL.64 [R1+0x5e0], R16 ;  /* 0x0005e01001007387 */ /* 0x000fe80000100a00 */
[----:B------:R-:W-:Y:S04]  /*a2340*/  STL.64 [R1+0x5e8], R18 ;  /* 0x0005e81201007387 */ /* 0x000fe80000100a00 */
[----:B------:R-:W3:Y:S04]  /*a2350*/  LDL.LU R4, [R1+0x9088] ;  /* 0x0090880001047983 */ /* 0x000ee80000300800 */
[----:B------:R-:W4:Y:S04]  /*a2360*/  LDL.LU R20, [R1+0xc80] ;  /* 0x000c800001147983 */ /* 0x000f280000300800 */
[----:B------:R-:W4:Y:S04]  /*a2370*/  LDL.LU R21, [R1+0xc84] ;  /* 0x000c840001157983 */ /* 0x000f280000300800 */
[----:B------:R-:W2:Y:S04]  /*a2380*/  LDL.LU R22, [R1+0xc88] ;  /* 0x000c880001167983 */ /* 0x000ea80000300800 */
[----:B------:R-:W2:Y:S01]  /*a2390*/  LDL.LU R23, [R1+0xc8c] ;  /* 0x000c8c0001177983 */ /* 0x000ea20000300800 */
[----:B------:R-:W-:-:S02]  /*a23a0*/  IMAD.MOV.U32 R24, RZ, RZ, R5 ;  /* 0x000000ffff187224 */ /* 0x000fc400078e0005 */
[----:B------:R-:W-:Y:S01]  /*a23b0*/  IMAD.MOV.U32 R25, RZ, RZ, R6 ;  /* 0x000000ffff197224 */ /* 0x000fe200078e0006 */
[----:B--2---:R0:W-:Y:S04]  /*a23c0*/  STL.64 [R1+0x9000], R22 ;  /* 0x0090001601007387 */ /* 0x0041e80000100a00 */
[----:B----4-:R1:W-:Y:S04]  /*a23d0*/  STL.64 [R1+0x8ff8], R20 ;  /* 0x008ff81401007387 */ /* 0x0103e80000100a00 */
[----:B------:R-:W3:Y:S04]  /*a23e0*/  LDL.LU R5, [R1+0x9084] ;  /* 0x0090840001057983 */ /* 0x000ee80000300800 */
[----:B------:R-:W2:Y:S04]  /*a23f0*/  LDL.LU R6, [R1+0x9080] ;  /* 0x0090800001067983 */ /* 0x000ea80000300800 */
[----:B------:R-:W-:Y:S04]  /*a2400*/  STL.64 [R1+0x9010], R26 ;  /* 0x0090101a01007387 */ /* 0x000fe80000100a00 */
[----:B------:R4:W-:Y:S01]  /*a2410*/  STL.64 [R1+0x9008], R24 ;  /* 0x0090081801007387 */ /* 0x0009e20000100a00 */
[----:B0-----:R-:W-:-:S02]  /*a2420*/  IMAD.MOV.U32 R22, RZ, RZ, R7 ;  /* 0x000000ffff167224 */ /* 0x001fc400078e0007 */
[----:B-1----:R-:W-:Y:S02]  /*a2430*/  IMAD.MOV.U32 R20, RZ, RZ, R3 ;  /* 0x000000ffff147224 */ /* 0x002fe400078e0003 */
[----:B------:R-:W-:Y:S01]  /*a2440*/  IMAD.MOV.U32 R23, RZ, RZ, R0 ;  /* 0x000000ffff177224 */ /* 0x000fe200078e0000 */
[----:B------:R-:W2:Y:S04]  /*a2450*/  LDL.LU R7, [R1+0x907c] ;  /* 0x00907c0001077983 */ /* 0x000ea80000300800 */
[----:B------:R-:W2:Y:S04]  /*a2460*/  LDL.LU R0, [R1+0x9078] ;  /* 0x0090780001007983 */ /* 0x000ea80000300800 */
[----:B------:R-:W-:Y:S04]  /*a2470*/  STL [R1+0x9054], R20 ;  /* 0x0090541401007387 */ /* 0x000fe80000100800 */
[----:B------:R-:W-:Y:S04]  /*a2480*/  STL.64 [R1+0x9018], R22 ;  /* 0x0090181601007387 */ /* 0x000fe80000100a00 */
[----:B----4-:R-:W4:Y:S04]  /*a2490*/  LDL.LU R24, [R1+0xca0] ;  /* 0x000ca00001187983 */ /* 0x010f280000300800 */
[----:B------:R-:W4:Y:S04]  /*a24a0*/  LDL.LU R25, [R1+0xca4] ;  /* 0x000ca40001197983 */ /* 0x000f280000300800 */
        /* <DEDUP_REMOVED lines=37> */
[----:B------:R-:W3:Y:S04]  /*a2700*/  LDL.LU R19, [R1+0xc9c] ;  /* 0x000c9c0001137983 */ /* 0x000ee80000300800 */
[----:B------:R-:W-:Y:S04]  /*a2710*/  STL.64 [R1+0x8f90], R10 ;  /* 0x008f900a01007387 */ /* 0x000fe80000100a00 */
[----:B------:R0:W-:Y:S04]  /*a2720*/  STL.64 [R1+0x8f88], R8 ;  /* 0x008f880801007387 */ /* 0x0001e80000100a00 */
[----:B0-----:R-:W3:Y:S04]  /*a2730*/  LDL.LU R8, [R1+0xc60] ;  /* 0x000c600001087983 */ /* 0x001ee80000300800 */
[----:B------:R-:W3:Y:S04]  /*a2740*/  LDL.LU R9, [R1+0xc64] ;  /* 0x000c640001097983 */ /* 0x000ee80000300800 */
[----:B------:R-:W3:Y:S01]  /*a2750*/  LDL.LU R10, [R1+0xc68] ;  /* 0x000c6800010a7983 */ /* 0x000ee20000300800 */
[----:B--2---:R-:W-:-:S15]  /*a2760*/  HMMA.16816.F32 R20, R12, R6, R20 ;  /* 0x000000060c14723c */ /* 0x004fde0000001814 */
[----:B------:R-:W-:-:S04]  /*a2770*/  NOP ;  /* 0x0000000000007918 */ /* 0x000fc80000000000 */
[----:B------:R-:W-:Y:S04]  /*a2780*/  STL.64 [R1+0x600], R20 ;  /* 0x0006001401007387 */ /* 0x000fe80000100a00 */
[----:B------:R0:W-:Y:S04]  /*a2790*/  STL.64 [R1+0x608], R22 ;  /* 0x0006081601007387 */ /* 0x0001e80000100a00 */
[----:B0-----:R-:W3:Y:S04]  /*a27a0*/  LDL.LU.64 R22, [R1+0x9070] ;  /* 0x0090700001167983 */ /* 0x001ee80000300a00 */
[----:B------:R-:W3:Y:S01]  /*a27b0*/  LDL.LU.64 R20, [R1+0x9068] ;  /* 0x0090680001147983 */ /* 0x000ee20000300a00 */
[----:B------:R-:W-:Y:S01]  /*a27c0*/  IMAD.MOV.U32 R11, RZ, RZ, R0 ;  /* 0x000000ffff0b7224 */ /* 0x000fe200078e0000 */
[----:B---3--:R-:W-:-:S15]  /*a27d0*/  HMMA.16816.F32 R20, R12, R4, R20 ;  /* 0x000000040c14723c */ /* 0x008fde0000001814 */
[----:B------:R-:W-:-:S04]  /*a27e0*/  NOP ;  /* 0x0000000000007918 */ /* 0x000fc80000000000 */
[----:B------:R-:W-:Y:S04]  /*a27f0*/  STL.64 [R1+0x640], R20 ;  /* 0x0006401401007387 */ /* 0x000fe80000100a00 */
[----:B------:R0:W-:Y:S01]  /*a2800*/  STL [R1+0x648], R22 ;  /* 0x0006481601007387 */ /* 0x0001e20000100800 */
[----:B------:R-:W-:-:S03]  /*a2810*/  IMAD.MOV.U32 R0, RZ, RZ, R23 ;  /* 0x000000ffff007224 */ /* 0x000fc600078e0017 */
[----:B0-----:R-:W2:Y:S04]  /*a2820*/  LDL.LU.64 R22, [R1+0x9060] ;  /* 0x0090600001167983 */ /* 0x001ea80000300a00 */
[----:B------:R-:W3:Y:S04]  /*a2830*/  LDL.LU.64 R20, [R1+0x9058] ;  /* 0x0090580001147983 */ /* 0x000ee80000300a00 */
[----:B------:R-:W-:Y:S04]  /*a2840*/  STL.64 [R1+0x8f70], R6 ;  /* 0x008f700601007387 */ /* 0x000fe80000100a00 */
[----:B------:R0:W-:Y:S04]  /*a2850*/  STL.64 [R1+0x8f68], R4 ;  /* 0x008f680401007387 */ /* 0x0001e80000100a00 */
[----:B0-----:R-:W4:Y:S04]  /*a2860*/  LDL.LU R4, [R1+0xc70] ;  /* 0x000c700001047983 */ /* 0x001f280000300800 */
[----:B------:R-:W4:Y:S04]  /*a2870*/  LDL.LU R5, [R1+0xc74] ;  /* 0x000c740001057983 */ /* 0x000f280000300800 */
[----:B------:R-:W4:Y:S04]  /*a2880*/  LDL.LU R6, [R1+0xc78] ;  /* 0x000c780001067983 */ /* 0x000f280000300800 */
[----:B------:R-:W4:Y:S04]  /*a2890*/  LDL.LU R7, [R1+0xc7c] ;  /* 0x000c7c0001077983 */ /* 0x000f280000300800 */
[----:B------:R0:W-:Y:S04]  /*a28a0*/  STL [R1+0x81a8], R0 ;  /* 0x0081a80001007387 */ /* 0x0001e80000100800 */
[----:B0-----:R-:W4:Y:S01]  /*a28b0*/  LDL.LU R0, [R1+0x2178] ;  /* 0x0021780001007983 */ /* 0x001f220000300800 */
[----:B--2---:R-:W-:-:S02]  /*a28c0*/  IMAD R23, R23, 0x100, R28 ;  /* 0x0000010017177824 */ /* 0x004fc400078e021c */
[----:B---3--:R-:W-:Y:S02]  /*a28d0*/  IMAD R29, R29, 0x100, R20 ;  /* 0x000001001d1d7824 */ /* 0x008fe400078e0214 */
[----:B------:R-:W-:Y:S01]  /*a28e0*/  IMAD R22, R22, 0x100, R2 ;  /* 0x0000010016167824 */ /* 0x000fe200078e0202 */
[----:B------:R-:W2:Y:S04]  /*a28f0*/  LDL.LU R20, [R1+0x9054] ;  /* 0x0090540001147983 */ /* 0x000ea80000300800 */
[----:B------:R-:W3:Y:S04]  /*a2900*/  LDL.LU R28, [R1+0x9050] ;  /* 0x00905000011c7983 */ /* 0x000ee80000300800 */
[----:B------:R-:W2:Y:S01]  /*a2910*/  LDL.LU R2, [R1+0x904c] ;  /* 0x00904c0001027983 */ /* 0x000ea20000300800 */
[----:B----4-:R-:W-:-:S03]  /*a2920*/  IMAD R0, R0, 0x100, R3 ;  /* 0x0000010000007824 */ /* 0x010fc600078e0203 */
        /* <DEDUP_REMOVED lines=19> */
[----:B------:R-:W4:-:S13]  /*a2a60*/  LDL.LU.64 R24, [R1+0x9008] ;  /* 0x0090080001187983 */ /* 0x000f1a0000300a00 */
[----:B------:R-:W-:Y:S04]  /*a2a70*/  STL [R1+0x730], R20 ;  /* 0x0007301401007387 */ /* 0x000fe80000100800 */
[----:B------:R0:W-:Y:S01]  /*a2a80*/  STL.64 [R1+0x738], R22 ;  /* 0x0007381601007387 */ /* 0x0001e20000100a00 */
[----:B------:R-:W-:-:S03]  /*a2a90*/  IMAD.MOV.U32 R0, RZ, RZ, R21 ;  /* 0x000000ffff007224 */ /* 0x000fc600078e0015 */
[----:B0-----:R-:W2:Y:S04]  /*a2aa0*/  LDL.LU.64 R22, [R1+0x9000] ;  /* 0x0090000001167983 */ /* 0x001ea80000300a00 */
[----:B------:R-:W2:Y:S04]  /*a2ab0*/  LDL.LU.64 R20, [R1+0x8ff8] ;  /* 0x008ff80001147983 */ /* 0x000ea80000300a00 */
[----:B------:R0:W-:Y:S04]  /*a2ac0*/  STL [R1+0x81ac], R0 ;  /* 0x0081ac0001007387 */ /* 0x0001e80000100800 */
[----:B0-----:R-:W3:Y:S01]  /*a2ad0*/  LDL.LU R0, [R1+0x2198] ;  /* 0x0021980001007983 */ /* 0x001ee20000300800 */
[C---:B----4-:R-:W-:Y:S08]  /*a2ae0*/  HMMA.16816.F32 R16, R12.reuse, R24, R16 ;  /* 0x000000180c10723c */ /* 0x050ff00000001810 */
[C---:B--2---:R-:W-:Y:S11]  /*a2af0*/  HMMA.16816.F32 R24, R12.reuse, R26, R20 ;  /* 0x0000001a0c18723c */ /* 0x044ff60000001814 */
[----:B------:R-:W-:Y:S04]  /*a2b00*/  STL.64 [R1+0x720], R16 ;  /* 0x0007201001007387 */ /* 0x000fe80000100a00 */
[----:B------:R0:W-:Y:S04]  /*a2b10*/  STL.64 [R1+0x728], R18 ;  /* 0x0007281201007387 */ /* 0x0001e80000100a00 */
[----:B0-----:R-:W2:Y:S04]  /*a2b20*/  LDL.LU.64 R18, [R1+0x8ff0] ;  /* 0x008ff00001127983 */ /* 0x001ea80000300a00 */
[----:B------:R-:W2:Y:S04]  /*a2b30*/  LDL.LU.64 R16, [R1+0x8fe8] ;  /* 0x008fe80001107983 */ /* 0x000ea80000300a00 */
[----:B------:R-:W4:Y:S04]  /*a2b40*/  LDL.LU.64 R22, [R1+0x8fe0] ;  /* 0x008fe00001167983 */ /* 0x000f280000300a00 */
[----:B------:R-:W2:Y:S04]  /*a2b50*/  LDL.LU.64 R20, [R1+0x8fd8] ;  /* 0x008fd80001147983 */ /* 0x000ea80000300a00 */
[----:B------:R-:W-:Y:S04]  /*a2b60*/  STL.64 [R1+0x710], R24 ;  /* 0x0007101801007387 */ /* 0x000fe80000100a00 */
[----:B------:R0:W-:Y:S04]  /*a2b70*/  STL.64 [R1+0x718], R26 ;  /* 0x0007181a01007387 */ /* 0x0001e80000100a00 */
[----:B0-----:R-:W2:Y:S04]  /*a2b80*/  LDL.LU.64 R26, [R1+0x8fd0] ;  /* 0x008fd000011a7983 */ /* 0x001ea80000300a00 */
[----:B------:R-:W4:Y:S01]  /*a2b90*/  LDL.LU.64 R24, [R1+0x8fc8] ;  /* 0x008fc80001187983 */ /* 0x000f220000300a00 */
[----:B---3--:R-:W-:Y:S03]  /*a2ba0*/  HMMA.16816.F32 R4, R12, R28, R4 ;  /* 0x0000001c0c04723c */ /* 0x008fe60000001804 */
[----:B------:R-:W3:-:S15]  /*a2bb0*/  LDL R29, [R1+0x1bb4] ;  /* 0x001bb400011d7983 */ /* 0x000ede0000100800 */
[----:B------:R-:W-:Y:S01]  /*a2bc0*/  NOP ;  /* 0x0000000000007918 */ /* 0x000fe20000000000 */
[----:B------:R-:W-:Y:S04]  /*a2bd0*/  STL.64 [R1+0x700], R4 ;  /* 0x0007000401007387 */ /* 0x000fe80000100a00 */
[----:B------:R2:W-:Y:S02]  /*a2be0*/  STL.64 [R1+0x708], R6 ;  /* 0x0007080601007387 */ /* 0x0005e40000100a00 */
[----:B--2---:R-:W-:Y:S02]  /*a2bf0*/  HMMA.16816.F32 R4, R12, R26, R8 ;  /* 0x0000001a0c04723c */ /* 0x004fe40000001808 */
[----:B------:R-:W2:Y:S04]  /*a2c00*/  LDL R26, [R1+0x1ba0] ;  /* 0x001ba000011a7983 */ /* 0x000ea80000100800 */
[----:B------:R-:W2:-:S13]  /*a2c10*/  LDL R27, [R1+0x1ba4] ;  /* 0x001ba400011b7983 */ /* 0x000e9a0000100800 */
[----:B------:R-:W-:Y:S04]  /*a2c20*/  STL.64 [R1+0x6f0], R4 ;  /* 0x0006f00401007387 */ /* 0x000fe80000100a00 */
[----:B------:R4:W-:Y:S04]  /*a2c30*/  STL.64 [R1+0x6f8], R6 ;  /* 0x0006f80601007387 */ /* 0x0009e80000100a00 */
[----:B------:R-:W2:Y:S01]  /*a2c40*/  LDL.LU R8, [R1+0xc10] ;  /* 0x000c100001087983 */ /* 0x000ea20000300800 */
[----:B----4-:R-:W-:-:S15]  /*a2c50*/  HMMA.16816.F32 R4, R12, R24, R16 ;  /* 0x000000180c04723c */ /* 0x010fde0000001810 */
        /* <DEDUP_REMOVED lines=34> */
[----:B------:R-:W-:Y:S01]  /*a2e80*/  STL.64 [R1+0x8f50], R26 ;  /* 0x008f501a01007387 */ /* 0x000fe20000100a00 */
[C---:B------:R-:W-:Y:S03]  /*a2e90*/  HMMA.16816.F32 R16, R12.reuse, R22, R16 ;  /* 0x000000160c10723c */ /* 0x040fe60000001810 */
        /* <DEDUP_REMOVED lines=14> */
[----:B------:R-:W2:Y:S04]  /*a2f80*/  LDL.LU.64 R16, [R1+0x8fb8] ;  /* 0x008fb80001107983 */ /* 0x000ea80000300a00 */
[----:B------:R-:W3:Y:S01]  /*a2f90*/  LDL R28, [R1+0x1bb0] ;  /* 0x001bb000011c7983 */ /* 0x000ee20000100800 */
[----:B--2---:R-:W-:Y:S03]  /*a2fa0*/  HMMA.16816.F32 R20, R12, R20, R16 ;  /* 0x000000140c14723c */ /* 0x004fe60000001810 */
[----:B------:R-:W4:Y:S04]  /*a2fb0*/  LDL.LU.64 R18, [R1+0x8fb0] ;  /* 0x008fb00001127983 */ /* 0x000f280000300a00 */
[----:B------:R-:W2:-:S12]  /*a2fc0*/  LDL.LU.64 R16, [R1+0x8fa8] ;  /* 0x008fa80001107983 */ /* 0x000e980000300a00 */
[----:B------:R0:W-:Y:S04]  /*a2fd0*/  STL.64 [R1+0x6c0], R20 ;  /* 0x0006c01401007387 */ /* 0x0001e80000100a00 */
[----:B------:R1:W-:Y:S04]  /*a2fe0*/  STL.64 [R1+0x6c8], R22 ;  /* 0x0006c81601007387 */ /* 0x0003e80000100a00 */
[----:B0-----:R-:W2:Y:S04]  /*a2ff0*/  LDL.LU R20, [R1+0xd50] ;  /* 0x000d500001147983 */ /* 0x001ea80000300800 */
[----:B------:R-:W2:Y:S04]  /*a3000*/  LDL.LU R21, [R1+0xd54] ;  /* 0x000d540001157983 */ /* 0x000ea80000300800 */
[----:B-1----:R-:W2:Y:S04]  /*a3010*/  LDL.LU R22, [R1+0xd58] ;  /* 0x000d580001167983 */ /* 0x002ea80000300800 */
[----:B------:R-:W2:Y:S01]  /*a3020*/  LDL.LU R23, [R1+0xd5c] ;  /* 0x000d5c0001177983 */ /* 0x000ea20000300800 */
[----:B----4-:R-:W-:-:S15]  /*a3030*/  HMMA.16816.F32 R8, R12, R18, R8 ;  /* 0x000000120c08723c */ /* 0x010fde0000001808 */
[----:B------:R-:W-:-:S04]  /*a3040*/  NOP ;  /* 0x0000000000007918 */ /* 0x000fc80000000000 */
[----:B------:R-:W-:Y:S04]  /*a3050*/  STL.64 [R1+0x6b0], R8 ;  /* 0x0006b00801007387 */ /* 0x000fe80000100a00 */
[----:B------:R0:W-:Y:S04]  /*a3060*/  STL.64 [R1+0x6b8], R10 ;  /* 0x0006b80a01007387 */ /* 0x0001e80000100a00 */
[----:B0-----:R-:W2:Y:S04]  /*a3070*/  LDL.LU.64 R10, [R1+0x8fa0] ;  /* 0x008fa000010a7983 */ /* 0x001ea80000300a00 */
[----:B------:R-:W2:Y:S02]  /*a3080*/  LDL.LU.64 R8, [R1+0x8f98] ;  /* 0x008f980001087983 */ /* 0x000ea40000300a00 */
[----:B--2---:R-:W-:Y:S02]  /*a3090*/  HMMA.16816.F32 R16, R12, R16, R8 ;  /* 0x000000100c10723c */ /* 0x004fe40000001808 */
[----:B------:R-:W2:Y:S04]  /*a30a0*/  LDL.LU.64 R10, [R1+0x8f90] ;  /* 0x008f9000010a7983 */ /* 0x000ea80000300a00 */
[----:B------:R-:W4:-:S13]  /*a30b0*/  LDL.LU.64 R8, [R1+0x8f88] ;  /* 0x008f880001087983 */ /* 0x000f1a0000300a00 */
        /* <DEDUP_REMOVED lines=34> */
[----:B------:R-:W2:Y:S01]  /*a32e0*/  LDL.LU.64 R24, [R1+0x8f48] ;  /* 0x008f480001187983 */ /* 0x000ea20000300a00 */
[----:B---3--:R-:W-:Y:S01]  /*a32f0*/  HMMA.16816.F32 R12, R12, R2, R16 ;  /* 0x000000020c0c723c */ /* 0x008fe20000001810 */
[----:B----4-:R-:W-:-:S02]  /*a3300*/  IMAD R4, R8, 0x100, R7 ;  /* 0x0000010008047824 */ /* 0x010fc400078e0207 */
[----:B------:R-:W-:Y:S01]  /*a3310*/  IMAD R5, R10, 0x100, R9 ;  /* 0x000001000a057824 */ /* 0x000fe200078e0209 */
[----:B------:R-:W3:-:S15]  /*a3320*/  LDL.LU R8, [R1+0xda0] ;  /* 0x000da00001087983 */ /* 0x000ede0000300800 */
[----:B------:R0:W-:Y:S04]  /*a3330*/  STL.64 [R1+0x620], R12 ;  /* 0x0006200c01007387 */ /* 0x0001e80000100a00 */
[----:B------:R1:W-:Y:S04]  /*a3340*/  STL.64 [R1+0x628], R14 ;  /* 0x0006280e01007387 */ /* 0x0003e80000100a00 */
[----:B------:R-:W3:Y:S04]  /*a3350*/  LDL.LU R9, [R1+0xda4] ;  /* 0x000da40001097983 */ /* 0x000ee80000300800 */
[----:B------:R-:W3:Y:S01]  /*a3360*/  LDL.LU R10, [R1+0xda8] ;  /* 0x000da800010a7983 */ /* 0x000ee20000300800 */
[----:B0-----:R-:W-:-:S02]  /*a3370*/  F2FP.F16.E5M2.UNPACK_B R12, R4 ;  /* 0x00000004ff0c723e */ /* 0x001fc400020004ff */
[----:B------:R-:W-:Y:S01]  /*a3380*/  F2FP.F16.E5M2.UNPACK_B R13, R5 ;  /* 0x00000005ff0d723e */ /* 0x000fe200020004ff */
[----:B--2---:R-:W-:Y:S02]  /*a3390*/  IMAD R6, R24, 0x100, R11 ;  /* 0x0000010018067824 */ /* 0x004fe400078e020b */
[----:B------:R-:W-:Y:S01]  /*a33a0*/  IMAD R7, R0, 0x100, R25 ;  /* 0x0000010000077824 */ /* 0x000fe200078e0219 */
[----:B------:R-:W-:Y:S02]  /*a33b0*/  F2FP.F16.E5M2.UNPACK_B R2, R26 ;  /* 0x0000001aff02723e */ /* 0x000fe400020004ff */
[----:B------:R-:W-:Y:S01]  /*a33c0*/  F2FP.F16.E5M2.UNPACK_B R3, R27 ;  /* 0x0000001bff03723e */ /* 0x000fe200020004ff */
[----:B------:R-:W3:Y:S01]  /*a33d0*/  LDL.LU R11, [R1+0xdac] ;  /* 0x000dac00010b7983 */ /* 0x000ee20000300800 */
[----:B-1----:R-:W-:Y:S02]  /*a33e0*/  F2FP.F16.E5M2.UNPACK_B R14, R6 ;  /* 0x00000006ff0e723e */ /* 0x002fe400020004ff */
[----:B------:R-:W-:Y:S01]  /*a33f0*/  F2FP.F16.E5M2.UNPACK_B R15, R7 ;  /* 0x00000007ff0f723e */ /* 0x000fe200020004ff */
[----:B------:R-:W2:Y:S04]  /*a3400*/  LDL R0, [R1+0x1bc0] ;  /* 0x001bc00001007983 */ /* 0x000ea80000100800 */
[----:B------:R-:W4:Y:S04]  /*a3410*/  LDL R25, [R1+0x1bc4] ;  /* 0x001bc40001197983 */ /* 0x000f280000100800 */
[----:B------:R-:W2:Y:S01]  /*a3420*/  LDL R27, [R1+0x1bd0] ;  /* 0x001bd000011b7983 */ /* 0x000ea20000100800 */
[----:B------:R-:W-:Y:S03]  /*a3430*/  HMMA.16816.F32 R20, R12, R2, R20 ;  /* 0x000000020c14723c */ /* 0x000fe60000001814 */
[----:B------:R-:W-:Y:S01]  /*a3440*/  STL [R1+0x18], R2 ;  /* 0x0000180201007387 */ /* 0x000fe20000100800 */
[----:B------:R-:W-:-:S03]  /*a3450*/  F2FP.F16.E5M2.UNPACK_B R6, R28 ;  /* 0x0000001cff06723e */ /* 0x000fc600020004ff */
[----:B------:R-:W-:Y:S04]  /*a3460*/  STL [R1+0x1c], R3 ;  /* 0x00001c0301007387 */ /* 0x000fe80000100800 */
[----:B------:R-:W2:Y:S01]  /*a3470*/  LDL.LU R16, [R1+0xeb0] ;  /* 0x000eb00001107983 */ /* 0x000ea20000300800 */
[----:B------:R-:W-:-:S07]  /*a3480*/  F2FP.F16.E5M2.UNPACK_B R7, R29 ;  /* 0x0000001dff07723e */ /* 0x000fce00020004ff */
        /* <DEDUP_REMOVED lines=12> */
[----:B------:R-:W2:Y:S01]  /*a3550*/  LDL.LU R19, [R1+0xe5c] ;  /* 0x000e5c0001137983 */ /* 0x000ea20000300800 */
[----:B------:R-:W-:-:S02]  /*a3560*/  F2FP.F16.E5M2.UNPACK_B R4, R0 ;  /* 0x00000000ff04723e */ /* 0x000fc400020004ff */
[----:B----4-:R-:W-:Y:S01]  /*a3570*/  F2FP.F16.E5M2.UNPACK_B R5, R25 ;  /* 0x00000019ff05723e */ /* 0x010fe200020004ff */
[----:B--2---:R-:W-:Y:S04]  /*a3580*/  STL.64 [R1+0x8f40], R18 ;  /* 0x008f401201007387 */ /* 0x004fe80000100a00 */
[----:B------:R0:W-:Y:S04]  /*a3590*/  STL.64 [R1+0x8f38], R16 ;  /* 0x008f381001007387 */ /* 0x0001e80000100a00 */
[----:B0-----:R-:W2:Y:S04]  /*a35a0*/  LDL.LU R16, [R1+0xdf0] ;  /* 0x000df00001107983 */ /* 0x001ea80000300800 */
[----:B------:R-:W2:Y:S04]  /*a35b0*/  LDL.LU R17, [R1+0xdf4] ;  /* 0x000df40001117983 */ /* 0x000ea80000300800 */
[----:B------:R-:W2:Y:S04]  /*a35c0*/  LDL.LU R18, [R1+0xdf8] ;  /* 0x000df80001127983 */ /* 0x000ea80000300800 */
[----:B------:R-:W2:Y:S01]  /*a35d0*/  LDL.LU R19, [R1+0xdfc] ;  /* 0x000dfc0001137983 */ /* 0x000ea20000300800 */
[----:B---3--:R-:W-:Y:S01]  /*a35e0*/  HMMA.16816.F32 R8, R12, R6, R8 ;  /* 0x000000060c08723c */ /* 0x008fe20000001808 */
[----:B------:R-:W-:-:S02]  /*a35f0*/  IMAD.MOV.U32 R2, RZ, RZ, R6 ;  /* 0x000000ffff027224 */ /* 0x000fc400078e0006 */
[----:B------:R-:W3:Y:S04]  /*a3600*/  LDL R23, [R1+0x1bd4] ;  /* 0x001bd40001177983 */ /* 0x000ee80000100800 */
[----:B------:R-:W4:Y:S04]  /*a3610*/  LDL R28, [R1+0x1be0] ;  /* 0x001be000011c7983 */ /* 0x000f280000100800 */
[----:B------:R-:W3:Y:S04]  /*a3620*/  LDL R29, [R1+0x1be4] ;  /* 0x001be400011d7983 */ /* 0x000ee80000100800 */
[----:B------:R-:W3:Y:S01]  /*a3630*/  LDL R26, [R1+0x1bf0] ;  /* 0x001bf000011a7983 */ /* 0x000ee20000100800 */
[----:B------:R-:W-:-:S03]  /*a3640*/  IMAD.MOV.U32 R0, RZ, RZ, R7 ;  /* 0x000000ffff007224 */ /* 0x000fc600078e0007 */
[----:B------:R0:W-:Y:S04]  /*a3650*/  STL.64 [R1+0x930], R8 ;  /* 0x0009300801007387 */ /* 0x0001e80000100a00 */
[----:B------:R-:W-:Y:S04]  /*a3660*/  STL.64 [R1+0x938], R10 ;  /* 0x0009380a01007387 */ /* 0x000fe80000100a00 */
[----:B------:R-:W-:Y:S04]  /*a3670*/  STL [R1+0x8], R4 ;  /* 0x0000080401007387 */ /* 0x000fe80000100800 */
[----:B------:R-:W-:Y:S04]  /*a3680*/  STL [R1+0x8eec], R2 ;  /* 0x008eec0201007387 */ /* 0x000fe80000100800 */
[----:B------:R1:W-:Y:S04]  /*a3690*/  STL [R1+0x8ee8], R0 ;  /* 0x008ee80001007387 */ /* 0x0003e80000100800 */
[----:B------:R-:W-:Y:S01]  /*a36a0*/  STL [R1+0xc], R5 ;  /* 0x00000c0501007387 */ /* 0x000fe20000100800 */
[----:B0-----:R-:W-:Y:S01]  /*a36b0*/  F2FP.F16.E5M2.UNPACK_B R8, R27 ;  /* 0x0000001bff08723e */ /* 0x001fe200020004ff */
[----:B------:R-:W-:-:S02]  /*a36c0*/  IMAD.MOV.U32 R3, RZ, RZ, R5 ;  /* 0x000000ffff037224 */ /* 0x000fc400078e0005 */
[----:B-1----:R-:W-:Y:S01]  /*a36d0*/  IMAD.MOV.U32 R0, RZ, RZ, R4 ;  /* 0x000000ffff007224 */ /* 0x002fe200078e0004 */
[----:B--2---:R-:W-:-:S15]  /*a36e0*/  HMMA.16816.F32 R16, R12, R4, R16 ;  /* 0x000000040c10723c */ /* 0x004fde0000001810 */
[----:B------:R-:W-:-:S04]  /*a36f0*/  NOP ;  /* 0x0000000000007918 */ /* 0x000fc80000000000 */
[----:B------:R-:W-:Y:S04]  /*a3700*/  STL.64 [R1+0x9c0], R16 ;  /* 0x0009c01001007387 */ /* 0x000fe80000100a00 */
[----:B------:R0:W-:Y:S04]  /*a3710*/  STL.64 [R1+0x9c8], R18 ;  /* 0x0009c81201007387 */ /* 0x0001e80000100a00 */
[----:B0-----:R-:W2:Y:S04]  /*a3720*/  LDL.LU.64 R18, [R1+0x8f40] ;  /* 0x008f400001127983 */ /* 0x001ea80000300a00 */
[----:B------:R-:W2:Y:S04]  /*a3730*/  LDL.LU.64 R16, [R1+0x8f38] ;  /* 0x008f380001107983 */ /* 0x000ea80000300a00 */
[----:B------:R-:W-:Y:S04]  /*a3740*/  STL [R1], R8 ;  /* 0x0000000801007387 */ /* 0x000fe80000100800 */
[----:B------:R-:W4:Y:S04]  /*a3750*/  LDL R27, [R1+0x1bf4] ;  /* 0x001bf400011b7983 */ /* 0x000f280000100800 */
[----:B------:R-:W4:Y:S04]  /*a3760*/  LDL.LU R4, [R1+0xf10] ;  /* 0x000f100001047983 */ /* 0x000f280000300800 */
[----:B------:R-:W4:Y:S04]  /*a3770*/  LDL.LU R5, [R1+0xf14] ;  /* 0x000f140001057983 */ /* 0x000f280000300800 */
[----:B------:R-:W4:Y:S04]  /*a3780*/  LDL.LU R6, [R1+0xf18] ;  /* 0x000f180001067983 */ /* 0x000f280000300800 */
[----:B------:R-:W4:Y:S01]  /*a3790*/  LDL.LU R7, [R1+0xf1c] ;  /* 0x000f1c0001077983 */ /* 0x000f220000300800 */
[----:B---3--:R-:W-:-:S03]  /*a37a0*/  F2FP.F16.E5M2.UNPACK_B R9, R23 ;  /* 0x00000017ff09723e */ /* 0x008fc600020004ff */
[----:B------:R-:W3:Y:S04]  /*a37b0*/  LDL R24, [R1+0x1c00] ;  /* 0x001c000001187983 */ /* 0x000ee80000100800 */
[----:B--2---:R-:W-:Y:S01]  /*a37c0*/  HMMA.16816.F32 R16, R12, R8, R16 ;  /* 0x000000080c10723c */ /* 0x004fe20000001810 */
[----:B----4-:R-:W-:Y:S04]  /*a37d0*/  STL.64 [R1+0x8f20], R6 ;  /* 0x008f200601007387 */ /* 0x010fe80000100a00 */
[----:B------:R0:W-:Y:S04]  /*a37e0*/  STL.64 [R1+0x8f18], R4 ;  /* 0x008f180401007387 */ /* 0x0001e80000100a00 */
[----:B0-----:R-:W2:Y:S04]  /*a37f0*/  LDL.LU R4, [R1+0xef0] ;  /* 0x000ef00001047983 */ /* 0x001ea80000300800 */
[----:B------:R-:W2:Y:S04]  /*a3800*/  LDL.LU R5, [R1+0xef4] ;  /* 0x000ef40001057983 */ /* 0x000ea80000300800 */
[----:B------:R-:W2:Y:S04]  /*a3810*/  LDL.LU R6, [R1+0xef8] ;  /* 0x000ef80001067983 */ /* 0x000ea80000300800 */
[----:B------:R-:W2:Y:S04]  /*a3820*/  LDL.LU R7, [R1+0xefc] ;  /* 0x000efc0001077983 */ /* 0x000ea80000300800 */
[----:B------:R-:W4:Y:S04]  /*a3830*/  LDL R25, [R1+0x1c04] ;  /* 0x001c040001197983 */ /* 0x000f280000100800 */
[----:B------:R-:W2:Y:S04]  /*a3840*/  LDL R22, [R1+0x1c10] ;  /* 0x001c100001167983 */ /* 0x000ea80000100800 */
[----:B------:R-:W-:Y:S04]  /*a3850*/  STL [R1+0x8ef0], R0 ;  /* 0x008ef00001007387 */ /* 0x000fe80000100800 */
[----:B------:R-:W-:Y:S04]  /*a3860*/  STL [R1+0x4], R9 ;  /* 0x0000040901007387 */ /* 0x000fe80000100800 */
[----:B------:R-:W-:Y:S04]  /*a3870*/  STL.64 [R1+0xa10], R16 ;  /* 0x000a101001007387 */ /* 0x000fe80000100a00 */
[----:B------:R0:W-:Y:S04]  /*a3880*/  STL.64 [R1+0xa18], R18 ;  /* 0x000a181201007387 */ /* 0x0001e80000100a00 */
[----:B0-----:R-:W2:Y:S04]  /*a3890*/  LDL.LU.64 R18, [R1+0x8f30] ;  /* 0x008f300001127983 */ /* 0x001ea80000300a00 */
[----:B------:R-:W2:Y:S01]  /*a38a0*/  LDL.LU.64 R16, [R1+0x8f28] ;  /* 0x008f280001107983 */ /* 0x000ea20000300a00 */
[----:B------:R-:W-:-:S02]  /*a38b0*/  F2FP.F16.E5M2.UNPACK_B R28, R28 ;  /* 0x0000001cff1c723e */ /* 0x000fc400020004ff */
[----:B------:R-:W-:Y:S01]  /*a38c0*/  F2FP.F16.E5M2.UNPACK_B R29, R29 ;  /* 0x0000001dff1d723e */ /* 0x000fe200020004ff */
[----:B------:R-:W-:Y:S02]  /*a38d0*/  IMAD.MOV.U32 R0, RZ, RZ, R8 ;  /* 0x000000ffff007224 */ /* 0x000fe400078e0008 */
[----:B------:R-:W-:Y:S01]  /*a38e0*/  IMAD.MOV.U32 R2, RZ, RZ, R9 ;  /* 0x000000ffff027224 */ /* 0x000fe200078e0009 */
[----:B------:R-:W3:Y:S04]  /*a38f0*/  LDL R23, [R1+0x1c14] ;  /* 0x001c140001177983 */ /* 0x000ee80000100800 */
[----:B------:R-:W3:Y:S01]  /*a3900*/  LDL R21, [R1+0x1c24] ;  /* 0x001c240001157983 */ /* 0x000ee20000100800 */
[----:B--2---:R-:W-:-:S15]  /*a3910*/  HMMA.16816.F32 R8, R12, R28, R16 ;  /* 0x0000001c0c08723c */ /* 0x004fde0000001810 */
[----:B------:R-:W-:-:S04]  /*a3920*/  NOP ;  /* 0x0000000000007918 */ /* 0x000fc80000000000 */
[----:B------:R-:W-:Y:S04]  /*a3930*/  STL.64 [R1+0xa70], R8 ;  /* 0x000a700801007387 */ /* 0x000fe80000100a00 */
[----:B------:R0:W-:Y:S04]  /*a3940*/  STL.64 [R1+0xa78], R10 ;  /* 0x000a780a01007387 */ /* 0x0001e80000100a00 */
[----:B------:R-:W2:Y:S04]  /*a3950*/  LDL R18, [R1+0x1c40] ;  /* 0x001c400001127983 */ /* 0x000ea80000100800 */
[----:B------:R-:W2:Y:S04]  /*a3960*/  LDL R17, [R1+0x1c34] ;  /* 0x001c340001117983 */ /* 0x000ea80000100800 */
[----:B0-----:R-:W2:Y:S04]  /*a3970*/  LDL R10, [R1+0x1c50] ;  /* 0x001c5000010a7983 */ /* 0x001ea80000100800 */
[----:B------:R-:W2:Y:S04]  /*a3980*/  LDL R11, [R1+0x1c54] ;  /* 0x001c5400010b7983 */ /* 0x000ea80000100800 */
[----:B------:R-:W-:Y:S04]  /*a3990*/  STL [R1+0x8e8c], R28 ;  /* 0x008e8c1c01007387 */ /* 0x000fe80000100800 */
[----:B------:R-:W-:Y:S04]  /*a39a0*/  STL [R1+0x8e88], R29 ;  /* 0x008e881d01007387 */ /* 0x000fe80000100800 */
[----:B------:R-:W2:Y:S04]  /*a39b0*/  LDL R19, [R1+0x1c44] ;  /* 0x001c440001137983 */ /* 0x000ea80000100800 */
[----:B------:R-:W3:Y:S01]  /*a39c0*/  LDL R16, [R1+0x1c30] ;  /* 0x001c300001107983 */ /* 0x000ee20000100800 */
[----:B------:R-:W-:-:S02]  /*a39d0*/  F2FP.F16.E5M2.UNPACK_B R26, R26 ;  /* 0x0000001aff1a723e */ /* 0x000fc400020004ff */
[----:B------:R-:W-:Y:S01]  /*a39e0*/  F2FP.F16.E5M2.UNPACK_B R27, R27 ;  /* 0x0000001bff1b723e */ /* 0x000fe200020004ff */
[----:B------:R-:W4:Y:S06]  /*a39f0*/  LDL R20, [R1+0x1c20] ;  /* 0x001c200001147983 */ /* 0x000f2c0000100800 */
        /* <DEDUP_REMOVED lines=11> */
[----:B------:R-:W-:-:S02]  /*a3ab0*/  F2FP.F16.E5M2.UNPACK_B R24, R24 ;  /* 0x00000018ff18723e */ /* 0x000fc400020004ff */
[----:B----4-:R-:W-:Y:S01]  /*a3ac0*/  F2FP.F16.E5M2.UNPACK_B R25, R25 ;  /* 0x00000019ff19723e */ /* 0x010fe200020004ff */
        /* <DEDUP_REMOVED lines=8> */
[----:B------:R-:W4:Y:S04]  /*a3b50*/  LDL.LU R26, [R1+0xfc8] ;  /* 0x000fc800011a7983 */ /* 0x000f280000300800 */
[----:B------:R-:W4:Y:S01]  /*a3b60*/  LDL.LU R27, [R1+0xfcc] ;  /* 0x000fcc00011b7983 */ /* 0x000f220000300800 */
[----:B------:R-:W-:-:S02]  /*a3b70*/  F2FP.F16.E5M2.UNPACK_B R22, R22 ;  /* 0x00000016ff16723e */ /* 0x000fc400020004ff */
[----:B------:R-:W-:Y:S01]  /*a3b80*/  F2FP.F16.E5M2.UNPACK_B R23, R23 ;  /* 0x00000017ff17723e */ /* 0x000fe200020004ff */
[----:B----4-:R-:W-:Y:S04]  /*a3b90*/  STL.64 [R1+0x8f00], R26 ;  /* 0x008f001a01007387 */ /* 0x010fe80000100a00 */
[----:B---3--:R0:W-:Y:S04]  /*a3ba0*/  STL.64 [R1+0x8ef8], R24 ;  /* 0x008ef81801007387 */ /* 0x0081e80000100a00 */
[----:B0-----:R-:W3:Y:S04]  /*a3bb0*/  LDL.LU R24, [R1+0xf70] ;  /* 0x000f700001187983 */ /* 0x001ee80000300800 */
[----:B------:R-:W3:Y:S04]  /*a3bc0*/  LDL.LU R25, [R1+0xf74] ;  /* 0x000f740001197983 */ /* 0x000ee80000300800 */
[----:B------:R-:W3:Y:S04]  /*a3bd0*/  LDL.LU R26, [R1+0xf78] ;  /* 0x000f7800011a7983 */ /* 0x000ee80000300800 */
[----:B------:R-:W3:Y:S01]  /*a3be0*/  LDL.LU R27, [R1+0xf7c] ;  /* 0x000f7c00011b7983 */ /* 0x000ee20000300800 */
[----:B------:R-:W-:-:S02]  /*a3bf0*/  F2FP.F16.E5M2.UNPACK_B R20, R20 ;  /* 0x00000014ff14723e */ /* 0x000fc400020004ff */
[----:B------:R-:W-:Y:S01]  /*a3c00*/  F2FP.F16.E5M2.UNPACK_B R21, R21 ;  /* 0x00000015ff15723e */ /* 0x000fe200020004ff */
[C---:B--2---:R-:W-:Y:S01]  /*a3c10*/  HMMA.16816.F32 R16, R12.reuse, R22, R16 ;  /* 0x000000160c10723c */ /* 0x044fe20000001810 */
[----:B------:R-:W2:Y:S04]  /*a3c20*/  LDL R8, [R1+0x1c60] ;  /* 0x001c600001087983 */ /* 0x000ea80000100800 */
[----:B------:R-:W4:Y:S04]  /*a3c30*/  LDL.LU R4, [R1+0x1160] ;  /* 0x0011600001047983 */ /* 0x000f280000300800 */
[----:B------:R-:W4:Y:S04]  /*a3c40*/  LDL.LU R5, [R1+0x1164] ;  /* 0x0011640001057983 */ /* 0x000f280000300800 */
[----:B------:R-:W4:Y:S04]  /*a3c50*/  LDL.LU R6, [R1+0x1168] ;  /* 0x0011680001067983 */ /* 0x000f280000300800 */
[----:B------:R-:W4:Y:S04]  /*a3c60*/  LDL.LU R7, [R1+0x116c] ;  /* 0x00116c0001077983 */ /* 0x000f280000300800 */
[----:B------:R-:W2:Y:S04]  /*a3c70*/  LDL R9, [R1+0x1c64] ;  /* 0x001c640001097983 */ /* 0x000ea80000100800 */
        /* <DEDUP_REMOVED lines=8> */
[----:B0-----:R-:W3:Y:S04]  /*a3d00*/  LDL.LU.64 R26, [R1+0x8f00] ;  /* 0x008f0000011a7983 */ /* 0x001ee80000300a00 */
[----:B------:R-:W3:Y:S04]  /*a3d10*/  LDL.LU.64 R24, [R1+0x8ef8] ;  /* 0x008ef80001187983 */ /* 0x000ee80000300a00 */
[----:B------:R-:W-:Y:S04]  /*a3d20*/  STL.64 [R1+0x8e40], R22 ;  /* 0x008e401601007387 */ /* 0x000fe80000100a00 */
[----:B------:R0:W-:Y:S04]  /*a3d30*/  STL.64 [R1+0x8e38], R20 ;  /* 0x008e381401007387 */ /* 0x0001e80000100a00 */
[----:B0-----:R-:W3:Y:S04]  /*a3d40*/  LDL.LU R20, [R1+0xfa0] ;  /* 0x000fa00001147983 */ /* 0x001ee80000300800 */
[----:B------:R-:W3:Y:S04]  /*a3d50*/  LDL.LU R21, [R1+0xfa4] ;  /* 0x000fa40001157983 */ /* 0x000ee80000300800 */
[----:B------:R-:W3:Y:S04]  /*a3d60*/  LDL.LU R22, [R1+0xfa8] ;  /* 0x000fa80001167983 */ /* 0x000ee80000300800 */
[----:B------:R-:W3:Y:S01]  /*a3d70*/  LDL.LU R23, [R1+0xfac] ;  /* 0x000fac0001177983 */ /* 0x000ee20000300800 */
[----:B--2---:R-:W-:-:S02]  /*a3d80*/  F2FP.F16.E5M2.UNPACK_B R18, R18 ;  /* 0x00000012ff12723e */ /* 0x004fc400020004ff */
[----:B------:R-:W-:Y:S02]  /*a3d90*/  F2FP.F16.E5M2.UNPACK_B R19, R19 ;  /* 0x00000013ff13723e */ /* 0x000fe400020004ff */
[----:B------:R-:W-:Y:S02]  /*a3da0*/  F2FP.F16.E5M2.UNPACK_B R16, R16 ;  /* 0x00000010ff10723e */ /* 0x000fe400020004ff */
[----:B------:R-:W-:-:S03]  /*a3db0*/  F2FP.F16.E5M2.UNPACK_B R17, R17 ;  /* 0x00000011ff11723e */ /* 0x000fc600020004ff */
[----:B---3--:R-:W-:-:S15]  /*a3dc0*/  HMMA.16816.F32 R20, R12, R18, R20 ;  /* 0x000000120c14723c */ /* 0x008fde0000001814 */
        /* <DEDUP_REMOVED lines=16> */
[----:B------:R-:W-:-:S02]  /*a3ed0*/  F2FP.F16.E5M2.UNPACK_B R10, R10 ;  /* 0x0000000aff0a723e */ /* 0x000fc400020004ff */
[----:B------:R-:W-:Y:S01]  /*a3ee0*/  F2FP.F16.E5M2.UNPACK_B R11, R11 ;  /* 0x0000000bff0b723e */ /* 0x000fe200020004ff */
        /* <DEDUP_REMOVED lines=27> */
[----:B------:R-:W3:Y:S04]  /*a40a0*/  LDL R6, [R1+0x1c70] ;  /* 0x001c700001067983 */ /* 0x000ee80000100800 */
[----:B------:R-:W4:Y:S04]  /*a40b0*/  LDL R7, [R1+0x1c74] ;  /* 0x001c740001077983 */ /* 0x000f280000100800 */
[----:B------:R-:W2:Y:S04]  /*a40c0*/  LDL R4, [R1+0x1c80] ;  /* 0x001c800001047983 */ /* 0x000ea80000100800 */
[----:B------:R-:W2:Y:S04]  /*a40d0*/  LDL R5, [R1+0x1c84] ;  /* 0x001c840001057983 */ /* 0x000ea80000100800 */
[----:B------:R-:W2:Y:S04]  /*a40e0*/  LDL R2, [R1+0x1c90] ;  /* 0x001c900001027983 */ /* 0x000ea80000100800 */
[----:B------:R-:W2:Y:S04]  /*a40f0*/  LDL R3, [R1+0x1c94] ;  /* 0x001c940001037983 */ /* 0x000ea80000100800 */
        /* <DEDUP_REMOVED lines=17> */
[----:B------:R-:W-:-:S02]  /*a4210*/  F2FP.F16.E5M2.UNPACK_B R8, R8 ;  /* 0x00000008ff08723e */ /* 0x000fc400020004ff */
        /* <DEDUP_REMOVED lines=23> */
[----:B----4-:R-:W-:Y:S01]  /*a4390*/  F2FP.F16.E5M2.UNPACK_B R7, R7 ;  /* 0x00000007ff07723e */ /* 0x010fe200020004ff */
        /* <DEDUP_REMOVED lines=12> */
[----:B------:R-:W-:-:S02]  /*a4460*/  F2FP.F16.E5M2.UNPACK_B R4, R4 ;  /* 0x00000004ff04723e */ /* 0x000fc400020004ff */
[----:B------:R-:W-:-:S07]  /*a4470*/  F2FP.F16.E5M2.UNPACK_B R5, R5 ;  /* 0x00000005ff05723e */ /* 0x000fce00020004ff */
        /* <DEDUP_REMOVED lines=18> */
[----:B------:R-:W-:Y:S02]  /*a45a0*/  F2FP.F16.E5M2.UNPACK_B R2, R2 ;  /* 0x00000002ff02723e */ /* 0x000fe400020004ff */
[----:B------:R-:W-:Y:S01]  /*a45b0*/  F2FP.F16.E5M2.UNPACK_B R3, R3 ;  /* 0x00000003ff03723e */ /* 0x000fe200020004ff */
        /* <DEDUP_REMOVED lines=2718> */
[----:B------:R-:W2:Y:S01]  /*aefa0*/  LDL.LU.64 R24, [R1+0x8268] ;  /* 0x0082680001187983 */ /* 0x000ea20000300a00 */
[----:B------:R-:W-:Y:S03]  /*aefb0*/  HMMA.16816.F32 R12, R12, R2, R20 ;  /* 0x000000020c0c723c */ /* 0x000fe60000001814 */
[----:B------:R0:W-:Y:S04]  /*aefc0*/  STL [R1+0x81b4], R4 ;  /* 0x0081b40401007387 */ /* 0x0001e80000100800 */
[----:B------:R1:W-:Y:S04]  /*aefd0*/  STL [R1+0x81b0], R5 ;  /* 0x0081b00501007387 */ /* 0x0003e80000100800 */
[----:B------:R-:W-:Y:S01]  /*aefe0*/  STL.64 [R1+0x8260], R6 ;  /* 0x0082600601007387 */ /* 0x000fe20000100a00 */
[----:B---3--:R-:W-:-:S02]  /*aeff0*/  IMAD R8, R10, 0x100, R9 ;  /* 0x000001000a087824 */ /* 0x008fc400078e0209 */
[----:B------:R-:W-:Y:S01]  /*af000*/  IMAD R0, R0, 0x100, R19 ;  /* 0x0000010000007824 */ /* 0x000fe200078e0213 */
[----:B------:R-:W-:Y:S04]  /*af010*/  STL [R1+0x819c], R2 ;  /* 0x00819c0201007387 */ /* 0x000fe80000100800 */
[----:B------:R-:W-:Y:S01]  /*af020*/  STL [R1+0x8198], R3 ;  /* 0x0081980301007387 */ /* 0x000fe20000100800 */
[----:B0-----:R-:W-:Y:S02]  /*af030*/  IMAD R4, R18, 0x100, R17 ;  /* 0x0000010012047824 */ /* 0x001fe400078e0211 */
[----:B-1----:R-:W-:Y:S01]  /*af040*/  IMAD R5, R16, 0x100, R11 ;  /* 0x0000010010057824 */ /* 0x002fe200078e020b */
[----:B------:R0:W-:Y:S04]  /*af050*/  STL.64 [R1+0x280], R12 ;  /* 0x0002800c01007387 */ /* 0x0001e80000100a00 */
[----:B------:R1:W-:Y:S01]  /*af060*/  STL.64 [R1+0x288], R14 ;  /* 0x0002880e01007387 */ /* 0x0003e20000100a00 */
[----:B0-----:R-:W-:-:S02]  /*af070*/  F2FP.F16.E5M2.UNPACK_B R12, R8 ;  /* 0x00000008ff0c723e */ /* 0x001fc400020004ff */
[----:B------:R-:W-:Y:S02]  /*af080*/  F2FP.F16.E5M2.UNPACK_B R13, R5 ;  /* 0x00000005ff0d723e */ /* 0x000fe400020004ff */
[----:B-1----:R-:W-:Y:S02]  /*af090*/  F2FP.F16.E5M2.UNPACK_B R14, R4 ;  /* 0x00000004ff0e723e */ /* 0x002fe400020004ff */
[----:B------:R-:W-:-:S07]  /*af0a0*/  F2FP.F16.E5M2.UNPACK_B R15, R0 ;  /* 0x00000000ff0f723e */ /* 0x000fce00020004ff */
        /* <DEDUP_REMOVED lines=34> */
[----:B------:R-:W2:Y:S04]  /*af2d0*/  LDL.LU.64 R28, [R1] ;  /* 0x00000000011c7983 */ /* 0x000ea80000300a00 */
[----:B------:R-:W-:Y:S04]  /*af2e0*/  STL.64 [R1+0x8220], R22 ;  /* 0x0082201601007387 */ /* 0x000fe80000100a00 */
[----:B----4-:R0:W-:Y:S04]  /*af2f0*/  STL.64 [R1+0x8218], R20 ;  /* 0x0082181401007387 */ /* 0x0101e80000100a00 */
        /* <DEDUP_REMOVED lines=20> */
[----:B------:R-:W-:Y:S04]  /*af440*/  STL [R1+0x81bc], R2 ;  /* 0x0081bc0201007387 */ /* 0x000fe80000100800 */
[----:B------:R0:W-:Y:S04]  /*af450*/  STL [R1+0x81b8], R3 ;  /* 0x0081b80301007387 */ /* 0x0001e80000100800 */
[----:B0-----:R-:W2:Y:S02]  /*af460*/  LDL.LU.64 R2, [R1+0x10] ;  /* 0x0000100001027983 */ /* 0x001ea40000300a00 */
[----:B--2---:R-:W-:-:S15]  /*af470*/  HMMA.16816.F32 R4, R12, R2, R4 ;  /* 0x000000020c04723c */ /* 0x004fde0000001804 */
[----:B------:R-:W-:-:S04]  /*af480*/  NOP ;  /* 0x0000000000007918 */ /* 0x000fc80000000000 */
[----:B------:R0:W-:Y:S04]  /*af490*/  STL.64 [R1+0x360], R4 ;  /* 0x0003600401007387 */ /* 0x0001e80000100a00 */
[----:B------:R1:W-:Y:S01]  /*af4a0*/  STL.64 [R1+0x368], R6 ;  /* 0x0003680601007387 */ /* 0x0003e20000100a00 */
[----:B0-----:R-:W-:-:S03]  /*af4b0*/  IMAD.MOV.U32 R5, RZ, RZ, R2 ;  /* 0x000000ffff057224 */ /* 0x001fc600078e0002 */
[----:B-1----:R-:W2:Y:S04]  /*af4c0*/  LDL.LU.64 R6, [R1+0x8260] ;  /* 0x0082600001067983 */ /* 0x002ea80000300a00 */
[----:B------:R0:W-:Y:S04]  /*af4d0*/  STL [R1+0x81c0], R5 ;  /* 0x0081c00501007387 */ /* 0x0001e80000100800 */
[----:B0-----:R-:W2:Y:S02]  /*af4e0*/  LDL.LU.64 R4, [R1+0x8] ;  /* 0x0000080001047983 */ /* 0x001ea40000300a00 */
        /* <DEDUP_REMOVED lines=22> */
[----:B0-----:R-:W4:Y:S04]  /*af650*/  LDL.LU.64 R26, [R1+0x8230] ;  /* 0x00823000011a7983 */ /* 0x001f280000300a00 */
[----:B------:R-:W2:Y:S04]  /*af660*/  LDL.LU.64 R24, [R1+0x8228] ;  /* 0x0082280001187983 */ /* 0x000ea80000300a00 */
[----:B------:R-:W-:Y:S04]  /*af670*/  STL [R1+0x81a0], R28 ;  /* 0x0081a01c01007387 */ /* 0x000fe80000100800 */
        /* <DEDUP_REMOVED lines=58> */
[----:B------:R4:W-:Y:S04]  /*afa20*/  STL.64 [R1+0x2c8], R18 ;  /* 0x0002c81201007387 */ /* 0x0009e80000100a00 */
[----:B------:R-:W-:Y:S04]  /*afa30*/  STL.64 [R1+0x80c0], R10 ;  /* 0x0080c00a01007387 */ /* 0x000fe80000100a00 */
[----:B---3--:R0:W-:Y:S01]  /*afa40*/  STL.64 [R1+0x80b8], R8 ;  /* 0x0080b80801007387 */ /* 0x0081e20000100a00 */
[C---:B----4-:R-:W-:Y:S08]  /*afa50*/  HMMA.16816.F32 R16, R12.reuse, R8, R20 ;  /* 0x000000080c10723c */ /* 0x050ff00000001814 */
[----:B0-----:R-:W-:Y:S11]  /*afa60*/  HMMA.16816.F32 R8, R12, R6, R24 ;  /* 0x000000060c08723c */ /* 0x001ff60000001818 */
[----:B------:R-:W-:Y:S04]  /*afa70*/  STL.64 [R1+0x2b0], R16 ;  /* 0x0002b01001007387 */ /* 0x000fe80000100a00 */
[----:B------:R-:W-:Y:S04]  /*afa80*/  STL.64 [R1+0x2b8], R18 ;  /* 0x0002b81201007387 */ /* 0x000fe80000100a00 */
[----:B------:R-:W-:Y:S04]  /*afa90*/  STL [R1+0x81a4], R7 ;  /* 0x0081a40701007387 */ /* 0x000fe80000100800 */
[----:B------:R-:W2:Y:S04]  /*afaa0*/  LDL.LU R20, [R1+0x6e0] ;  /* 0x0006e00001147983 */ /* 0x000ea80000300800 */
[----:B------:R-:W-:Y:S04]  /*afab0*/  STL.64 [R1+0x2a0], R8 ;  /* 0x0002a00801007387 */ /* 0x000fe80000100a00 */
[----:B------:R-:W-:Y:S04]  /*afac0*/  STL.64 [R1+0x2a8], R10 ;  /* 0x0002a80a01007387 */ /* 0x000fe80000100a00 */
        /* <DEDUP_REMOVED lines=8> */
[----:B------:R-:W3:Y:S04]  /*afb50*/  LDL.LU R23, [R1+0x6fc] ;  /* 0x0006fc0001177983 */ /* 0x000ee80000300800 */
[----:B---3--:R0:W-:Y:S02]  /*afb60*/  STL.64 [R1+0x8120], R22 ;  /* 0x0081201601007387 */ /* 0x0081e40000100a00 */
[----:B0-----:R-:W-:-:S02]  /*afb70*/  IMAD.MOV.U32 R22, RZ, RZ, R5 ;  /* 0x000000ffff167224 */ /* 0x001fc400078e0005 */
[----:B------:R-:W-:Y:S01]  /*afb80*/  IMAD.MOV.U32 R23, RZ, RZ, R2 ;  /* 0x000000ffff177224 */ /* 0x000fe200078e0002 */
[----:B------:R-:W3:Y:S04]  /*afb90*/  LDL.LU R5, [R1+0x81c0] ;  /* 0x0081c00001057983 */ /* 0x000ee80000300800 */
[----:B------:R-:W4:Y:S04]  /*afba0*/  LDL.LU R2, [R1+0x81bc] ;  /* 0x0081bc0001027983 */ /* 0x000f280000300800 */
[----:B--2---:R0:W-:Y:S04]  /*afbb0*/  STL.64 [R1+0x8118], R20 ;  /* 0x0081181401007387 */ /* 0x0041e80000100a00 */
[----:B------:R-:W-:Y:S04]  /*afbc0*/  STL.64 [R1+0x8138], R22 ;  /* 0x0081381601007387 */ /* 0x000fe80000100a00 */
[----:B------:R-:W2:Y:S04]  /*afbd0*/  LDL.LU R24, [R1+0x700] ;  /* 0x0007000001187983 */ /* 0x000ea80000300800 */
[----:B------:R-:W2:Y:S04]  /*afbe0*/  LDL.LU R25, [R1+0x704] ;  /* 0x0007040001197983 */ /* 0x000ea80000300800 */
[----:B------:R-:W2:Y:S04]  /*afbf0*/  LDL.LU R26, [R1+0x708] ;  /* 0x00070800011a7983 */ /* 0x000ea80000300800 */
[----:B------:R-:W2:Y:S01]  /*afc00*/  LDL.LU R27, [R1+0x70c] ;  /* 0x00070c00011b7983 */ /* 0x000ea20000300800 */
[----:B0-----:R-:W-:-:S02]  /*afc10*/  IMAD.MOV.U32 R20, RZ, RZ, R3 ;  /* 0x000000ffff147224 */ /* 0x001fc400078e0003 */
[----:B------:R-:W-:Y:S01]  /*afc20*/  IMAD.MOV.U32 R21, RZ, RZ, R4 ;  /* 0x000000ffff157224 */ /* 0x000fe200078e0004 */
[----:B------:R-:W3:Y:S04]  /*afc30*/  LDL.LU R3, [R1+0x81b8] ;  /* 0x0081b80001037983 */ /* 0x000ee80000300800 */
[----:B------:R-:W3:Y:S04]  /*afc40*/  LDL.LU R4, [R1+0x81b4] ;  /* 0x0081b40001047983 */ /* 0x000ee80000300800 */
[----:B------:R-:W-:Y:S04]  /*afc50*/  STL.64 [R1+0x8150], R20 ;  /* 0x0081501401007387 */ /* 0x000fe80000100a00 */
[----:B--2---:R-:W-:Y:S04]  /*afc60*/  STL.64 [R1+0x8130], R26 ;  /* 0x0081301a01007387 */ /* 0x004fe80000100a00 */
[----:B------:R0:W-:Y:S04]  /*afc70*/  STL.64 [R1+0x8128], R24 ;  /* 0x0081281801007387 */ /* 0x0001e80000100a00 */
[----:B0-----:R-:W2:Y:S04]  /*afc80*/  LDL.LU R24, [R1+0x710] ;  /* 0x0007100001187983 */ /* 0x001ea80000300800 */
[----:B------:R-:W2:Y:S04]  /*afc90*/  LDL.LU R25, [R1+0x714] ;  /* 0x0007140001197983 */ /* 0x000ea80000300800 */
[----:B------:R-:W2:Y:S04]  /*afca0*/  LDL.LU R26, [R1+0x718] ;  /* 0x00071800011a7983 */ /* 0x000ea80000300800 */
[----:B------:R-:W2:Y:S01]  /*afcb0*/  LDL.LU R27, [R1+0x71c] ;  /* 0x00071c00011b7983 */ /* 0x000ea20000300800 */
[----:B---3--:R-:W-:-:S02]  /*afcc0*/  IMAD.MOV.U32 R22, RZ, RZ, R5 ;  /* 0x000000ffff167224 */ /* 0x008fc400078e0005 */
        /* <DEDUP_REMOVED lines=12> */
[----:B0-----:R-:W2:Y:S01]  /*afd90*/  LDL.LU R24, [R1+0x730] ;  /* 0x0007300001187983 */ /* 0x001ea20000300800 */
[----:B---3--:R-:W-:-:S03]  /*afda0*/  IMAD.MOV.U32 R25, RZ, RZ, R0 ;  /* 0x000000ffff197224 */ /* 0x008fc600078e0000 */
        /* <DEDUP_REMOVED lines=9> */
[----:B----4-:R-:W-:-:S03]  /*afe40*/  IMAD.MOV.U32 R21, RZ, RZ, R2 ;  /* 0x000000ffff157224 */ /* 0x010fc600078e0002 */
[----:B------:R-:W4:Y:S04]  /*afe50*/  LDL.LU R23, [R1+0x236c] ;  /* 0x00236c0001177983 */ /* 0x000f280000300800 */
[----:B------:R-:W4:Y:S01]  /*afe60*/  LDL.LU R2, [R1+0x2378] ;  /* 0x0023780001027983 */ /* 0x000f220000300800 */
[----:B------:R-:W-:-:S03]  /*afe70*/  IMAD.MOV.U32 R20, RZ, RZ, R3 ;  /* 0x000000ffff147224 */ /* 0x000fc600078e0003 */
[----:B------:R-:W4:Y:S04]  /*afe80*/  LDL.LU R22, [R1+0x2374] ;  /* 0x0023740001167983 */ /* 0x000f280000300800 */
[----:B------:R-:W4:Y:S01]  /*afe90*/  LDL.LU R3, [R1+0x2380] ;  /* 0x0023800001037983 */ /* 0x000f220000300800 */
[----:B---3--:R-:W-:-:S03]  /*afea0*/  IMAD.MOV.U32 R11, RZ, RZ, R0 ;  /* 0x000000ffff0b7224 */ /* 0x008fc600078e0000 */
[----:B------:R-:W3:Y:S04]  /*afeb0*/  LDL.LU R0, [R1+0x237c] ;  /* 0x00237c0001007983 */ /* 0x000ee80000300800 */
[----:B--2---:R-:W-:Y:S04]  /*afec0*/  STL.64 [R1+0x8178], R26 ;  /* 0x0081781a01007387 */ /* 0x004fe80000100a00 */
[----:B------:R0:W-:Y:S04]  /*afed0*/  STL.64 [R1+0x8170], R24 ;  /* 0x0081701801007387 */ /* 0x0001e80000100a00 */
[----:B0-----:R-:W2:Y:S04]  /*afee0*/  LDL.LU R24, [R1+0x740] ;  /* 0x0007400001187983 */ /* 0x001ea80000300800 */
        /* <DEDUP_REMOVED lines=14> */
[----:B------:R-:W-:-:S02]  /*affd0*/  IMAD R29, R29, 0x100, R7 ;  /* 0x000001001d1d7824 */ /* 0x000fc400078e0207 */
[----:B----4-:R-:W-:Y:S02]  /*affe0*/  IMAD R23, R23, 0x100, R28 ;  /* 0x0000010017177824 */ /* 0x010fe400078e021c */
[----:B------:R-:W-:Y:S02]  /*afff0*/  IMAD R22, R22, 0x100, R2 ;  /* 0x0000010016167824 */ /* 0x000fe400078e0202 */
[----:B---3--:R-:W-:Y:S01]  /*b0000*/  IMAD R0, R0, 0x100, R3 ;  /* 0x0000010000007824 */ /* 0x008fe200078e0203 */
[----:B--2---:R-:W-:Y:S04]  /*b0010*/  STL.64 [R1+0x80e0], R18 ;  /* 0x0080e01201007387 */ /* 0x004fe80000100a00 */
[----:B------:R0:W-:Y:S04]  /*b0020*/  STL.64 [R1+0x80d8], R16 ;  /* 0x0080d81001007387 */ /* 0x0001e80000100a00 */
[----:B0-----:R-:W2:Y:S04]  /*b0030*/  LDL.LU R16, [R1+0x6d0] ;  /* 0x0006d00001107983 */ /* 0x001ea80000300800 */
[----:B------:R-:W2:Y:S04]  /*b0040*/  LDL.LU R17, [R1+0x6d4] ;  /* 0x0006d40001117983 */ /* 0x000ea80000300800 */
[----:B------:R-:W2:Y:S04]  /*b0050*/  LDL.LU R18, [R1+0x6d8] ;  /* 0x0006d80001127983 */ /* 0x000ea80000300800 */
[----:B------:R-:W2:Y:S04]  /*b0060*/  LDL.LU R19, [R1+0x6dc] ;  /* 0x0006dc0001137983 */ /* 0x000ea80000300800 */
[----:B------:R0:W-:Y:S04]  /*b0070*/  STL.64 [R1+0x290], R8 ;  /* 0x0002900801007387 */ /* 0x0001e80000100a00 */
[----:B------:R1:W-:Y:S04]  /*b0080*/  STL.64 [R1+0x298], R10 ;  /* 0x0002980a01007387 */ /* 0x0003e80000100a00 */
[----:B0-----:R-:W3:Y:S04]  /*b0090*/  LDL.LU R8, [R1+0x6b0] ;  /* 0x0006b00001087983 */ /* 0x001ee80000300800 */
[----:B------:R-:W3:Y:S04]  /*b00a0*/  LDL.LU R9, [R1+0x6b4] ;  /* 0x0006b40001097983 */ /* 0x000ee80000300800 */
[----:B-1----:R-:W3:Y:S04]  /*b00b0*/  LDL.LU R10, [R1+0x6b8] ;  /* 0x0006b800010a7983 */ /* 0x002ee80000300800 */
[----:B------:R-:W3:Y:S04]  /*b00c0*/  LDL.LU R11, [R1+0x6bc] ;  /* 0x0006bc00010b7983 */ /* 0x000ee80000300800 */
[----:B------:R-:W4:Y:S04]  /*b00d0*/  LDL.LU R7, [R1+0x81a4] ;  /* 0x0081a40001077983 */ /* 0x000f280000300800 */
        /* <DEDUP_REMOVED lines=34> */
[----:B------:R-:W3:Y:S04]  /*b0300*/  LDL.LU.64 R26, [R1+0x8130] ;  /* 0x00813000011a7983 */ /* 0x000ee80000300a00 */
[----:B------:R-:W3:-:S13]  /*b0310*/  LDL.LU.64 R24, [R1+0x8128] ;  /* 0x0081280001187983 */ /* 0x000eda0000300a00 */
        /* <DEDUP_REMOVED lines=20> */
[----:B------:R1:W-:Y:S01]  /*b0460*/  STL [R1+0x138], R26 ;  /* 0x0001381a01007387 */ /* 0x0003e20000100800 */
[----:B------:R-:W-:-:S03]  /*b0470*/  IMAD.MOV.U32 R0, RZ, RZ, R27 ;  /* 0x000000ffff007224 */ /* 0x000fc600078e001b */
[----:B0-----:R-:W3:Y:S04]  /*b0480*/  LDL.LU R24, [R1+0x6a0] ;  /* 0x0006a00001187983 */ /* 0x001ee80000300800 */
[----:B------:R-:W3:Y:S04]  /*b0490*/  LDL.LU R25, [R1+0x6a4] ;  /* 0x0006a40001197983 */ /* 0x000ee80000300800 */
[----:B-1----:R-:W3:Y:S04]  /*b04a0*/  LDL.LU R26, [R1+0x6a8] ;  /* 0x0006a800011a7983 */ /* 0x002ee80000300800 */
[----:B------:R-:W3:Y:S04]  /*b04b0*/  LDL.LU R27, [R1+0x6ac] ;  /* 0x0006ac00011b7983 */ /* 0x000ee80000300800 */
[----:B------:R-:W-:Y:S01]  /*b04c0*/  STL [R1+0x74b0], R0 ;  /* 0x0074b00001007387 */ /* 0x000fe20000100800 */
        /* <DEDUP_REMOVED lines=19> */
[----:B0-----:R-:W2:Y:S04]  /*b0600*/  LDL.LU.64 R10, [R1+0x80c0] ;  /* 0x0080c000010a7983 */ /* 0x001ea80000300a00 */
[----:B------:R-:W2:Y:S04]  /*b0610*/  LDL.LU.64 R8, [R1+0x80b8] ;  /* 0x0080b80001087983 */ /* 0x000ea80000300a00 */
[----:B------:R-:W2:Y:S01]  /*b0620*/  LDL.LU R0, [R1+0x1bb4] ;  /* 0x001bb40001007983 */ /* 0x000ea20000300800 */
[----:B---3--:R-:W-:Y:S03]  /*b0630*/  HMMA.16816.F32 R16, R12, R16, R24 ;  /* 0x000000100c10723c */ /* 0x008fe60000001818 */
[----:B--2---:R-:W-:-:S15]  /*b0640*/  STL [R1+0x80a0], R0 ;  /* 0x0080a00001007387 */ /* 0x004fde0000100800 */
[----:B------:R-:W-:Y:S01]  /*b0650*/  NOP ;  /* 0x0000000000007918 */ /* 0x000fe20000000000 */
[----:B------:R0:W-:Y:S04]  /*b0660*/  STL.64 [R1+0xb0], R16 ;  /* 0x0000b01001007387 */ /* 0x0001e80000100a00 */
[----:B------:R1:W-:Y:S04]  /*b0670*/  STL.64 [R1+0xb8], R18 ;  /* 0x0000b81201007387 */ /* 0x0003e80000100a00 */
[----:B------:R-:W2:Y:S04]  /*b0680*/  LDL.LU R24, [R1+0x1bc0] ;  /* 0x001bc00001187983 */ /* 0x000ea80000300800 */
[----:B--2---:R-:W-:Y:S04]  /*b0690*/  STL [R1+0x80a4], R24 ;  /* 0x0080a41801007387 */ /* 0x004fe80000100800 */
[----:B------:R-:W2:Y:S04]  /*b06a0*/  LDL.LU R25, [R1+0x1bc4] ;  /* 0x001bc40001197983 */ /* 0x000ea80000300800 */
[----:B------:R-:W3:Y:S04]  /*b06b0*/  LDL.LU R26, [R1+0x1bd0] ;  /* 0x001bd000011a7983 */ /* 0x000ee80000300800 */
[----:B0-----:R-:W2:Y:S04]  /*b06c0*/  LDL.LU R16, [R1+0x9c0] ;  /* 0x0009c00001107983 */ /* 0x001ea80000300800 */
[----:B------:R-:W2:Y:S04]  /*b06d0*/  LDL.LU R17, [R1+0x9c4] ;  /* 0x0009c40001117983 */ /* 0x000ea80000300800 */
[----:B-1----:R-:W2:Y:S04]  /*b06e0*/  LDL.LU R18, [R1+0x9c8] ;  /* 0x0009c80001127983 */ /* 0x002ea80000300800 */
        /* <DEDUP_REMOVED lines=10> */
[----:B0-----:R-:W4:Y:S04]  /*b0790*/  LDL.LU R20, [R1+0x670] ;  /* 0x0006700001147983 */ /* 0x001f280000300800 */
[----:B------:R-:W4:Y:S04]  /*b07a0*/  LDL.LU R21, [R1+0x674] ;  /* 0x0006740001157983 */ /* 0x000f280000300800 */
[----:B-1----:R-:W4:Y:S04]  /*b07b0*/  LDL.LU R22, [R1+0x678] ;  /* 0x0006780001167983 */ /* 0x002f280000300800 */
[----:B------:R-:W4:Y:S04]  /*b07c0*/  LDL.LU R23, [R1+0x67c] ;  /* 0x00067c0001177983 */ /* 0x000f280000300800 */
[----:B------:R-:W3:Y:S04]  /*b07d0*/  LDL.LU R24, [R1+0x2388] ;  /* 0x0023880001187983 */ /* 0x000ee80000300800 */
[----:B------:R-:W3:Y:S01]  /*b07e0*/  LDL.LU R0, [R1+0x2390] ;  /* 0x0023900001007983 */ /* 0x000ee20000300800 */
[----:B--2---:R-:W-:-:S15]  /*b07f0*/  HMMA.16816.F32 R8, R12, R8, R16 ;  /* 0x000000080c08723c */ /* 0x004fde0000001810 */
[----:B------:R-:W-:-:S04]  /*b0800*/  NOP ;  /* 0x0000000000007918 */ /* 0x000fc80000000000 */
[----:B------:R-:W-:Y:S04]  /*b0810*/  STL.64 [R1+0x70], R8 ;  /* 0x0000700801007387 */ /* 0x000fe80000100a00 */
[----:B------:R-:W-:Y:S04]  /*b0820*/  STL.64 [R1+0x78], R10 ;  /* 0x0000780a01007387 */ /* 0x000fe80000100a00 */
[----:B------:R-:W2:Y:S04]  /*b0830*/  LDL.LU R2, [R1+0x2398] ;  /* 0x0023980001027983 */ /* 0x000ea80000300800 */
[----:B------:R-:W2:Y:S04]  /*b0840*/  LDL.LU R3, [R1+0x23a0] ;  /* 0x0023a00001037983 */ /* 0x000ea80000300800 */
[----:B------:R-:W2:Y:S04]  /*b0850*/  LDL.LU R17, [R1+0x1ba0] ;  /* 0x001ba00001117983 */ /* 0x000ea80000300800 */
[----:B------:R-:W2:Y:S04]  /*b0860*/  LDL.LU R18, [R1+0x1ba4] ;  /* 0x001ba40001127983 */ /* 0x000ea80000300800 */
[----:B------:R-:W2:Y:S04]  /*b0870*/  LDL.LU R19, [R1+0x1bb0] ;  /* 0x001bb00001137983 */ /* 0x000ea80000300800 */
[----:B--2---:R-:W-:Y:S04]  /*b0880*/  STL.64 [R1+0x8090], R18 ;  /* 0x0080901201007387 */ /* 0x004fe80000100a00 */
[----:B------:R0:W-:Y:S04]  /*b0890*/  STL [R1+0x8088], R17 ;  /* 0x0080881101007387 */ /* 0x0001e80000100800 */
[----:B------:R-:W2:Y:S04]  /*b08a0*/  LDL.LU R16, [R1+0x620] ;  /* 0x0006200001107983 */ /* 0x000ea80000300800 */
[----:B0-----:R-:W2:Y:S04]  /*b08b0*/  LDL.LU R17, [R1+0x624] ;  /* 0x0006240001117983 */ /* 0x001ea80000300800 */
        /* <DEDUP_REMOVED lines=11> */
[----:B------:R-:W3:Y:S04]  /*b0970*/  LDL.LU R10, [R1+0x938] ;  /* 0x00093800010a7983 */ /* 0x000ee80000300800 */
[----:B------:R-:W3:Y:S01]  /*b0980*/  LDL.LU R11, [R1+0x93c] ;  /* 0x00093c00010b7983 */ /* 0x000ee20000300800 */
[----:B--2---:R-:W-:Y:S03]  /*b0990*/  HMMA.16816.F32 R16, R12, R4, R16 ;  /* 0x000000040c10723c */ /* 0x004fe60000001810 */
        /* <DEDUP_REMOVED lines=8> */
[----:B------:R0:W-:Y:S04]  /*b0a20*/  STL.64 [R1+0x50], R20 ;  /* 0x0000501401007387 */ /* 0x0001e80000100a00 */
[----:B------:R1:W-:Y:S04]  /*b0a30*/  STL.64 [R1+0x58], R22 ;  /* 0x0000581601007387 */ /* 0x0003e80000100a00 */
[----:B------:R-:W2:Y:S04]  /*b0a40*/  LDL.LU R27, [R1+0x1bd4] ;  /* 0x001bd400011b7983 */ /* 0x000ea80000300800 */
[----:B------:R-:W2:Y:S04]  /*b0a50*/  LDL.LU R28, [R1+0x1be0] ;  /* 0x001be000011c7983 */ /* 0x000ea80000300800 */
[----:B0-----:R-:W2:Y:S04]  /*b0a60*/  LDL.LU R20, [R1+0xa10] ;  /* 0x000a100001147983 */ /* 0x001ea80000300800 */
[----:B------:R-:W2:Y:S04]  /*b0a70*/  LDL.LU R21, [R1+0xa14] ;  /* 0x000a140001157983 */ /* 0x000ea80000300800 */
[----:B-1----:R-:W2:Y:S04]  /*b0a80*/  LDL.LU R22, [R1+0xa18] ;  /* 0x000a180001167983 */ /* 0x002ea80000300800 */
[----:B------:R-:W2:Y:S04]  /*b0a90*/  LDL.LU R23, [R1+0xa1c] ;  /* 0x000a1c0001177983 */ /* 0x000ea80000300800 */
[----:B------:R-:W2:Y:S04]  /*b0aa0*/  LDL.LU R29, [R1+0x1be4] ;  /* 0x001be400011d7983 */ /* 0x000ea80000300800 */
[----:B------:R-:W-:Y:S04]  /*b0ab0*/  STL.64 [R1+0x30], R16 ;  /* 0x0000301001007387 */ /* 0x000fe80000100a00 */
[----:B------:R0:W-:Y:S04]  /*b0ac0*/  STL.64 [R1+0x38], R18 ;  /* 0x0000381201007387 */ /* 0x0001e80000100a00 */
[----:B0-----:R-:W2:Y:S04]  /*b0ad0*/  LDL.LU.64 R18, [R1+0x80b0] ;  /* 0x0080b00001127983 */ /* 0x001ea80000300a00 */
[----:B------:R-:W2:Y:S04]  /*b0ae0*/  LDL.LU.64 R16, [R1+0x80a8] ;  /* 0x0080a80001107983 */ /* 0x000ea80000300a00 */
[----:B------:R-:W2:Y:S04]  /*b0af0*/  LDL.LU R4, [R1+0x2384] ;  /* 0x0023840001047983 */ /* 0x000ea80000300800 */
[----:B------:R-:W2:Y:S01]  /*b0b00*/  LDL.LU R5, [R1+0x238c] ;  /* 0x00238c0001057983 */ /* 0x000ea20000300800 */
[----:B---3--:R-:W-:-:S02]  /*b0b10*/  IMAD R6, R6, 0x100, R2 ;  /* 0x0000010006067824 */ /* 0x008fc400078e0202 */
[----:B----4-:R-:W-:Y:S02]  /*b0b20*/  IMAD R7, R7, 0x100, R3 ;  /* 0x0000010007077824 */ /* 0x010fe400078e0203 */
[----:B--2---:R-:W-:Y:S02]  /*b0b30*/  IMAD R4, R4, 0x100, R24 ;  /* 0x0000010004047824 */ /* 0x004fe400078e0218 */
[----:B------:R-:W-:Y:S01]  /*b0b40*/  IMAD R5, R5, 0x100, R0 ;  /* 0x0000010005057824 */ /* 0x000fe200078e0200 */
[----:B------:R-:W2:Y:S04]  /*b0b50*/  LDL.LU R24, [R1+0x80a4] ;  /* 0x0080a40001187983 */ /* 0x000ea80000300800 */
[----:B------:R-:W3:Y:S04]  /*b0b60*/  LDL.LU R0, [R1+0x80a0] ;  /* 0x0080a00001007983 */ /* 0x000ee80000300800 */
[----:B------:R-:W4:Y:S04]  /*b0b70*/  LDL.LU R2, [R1+0x809c] ;  /* 0x00809c0001027983 */ /* 0x000f280000300800 */
[----:B------:R-:W4:Y:S02]  /*b0b80*/  LDL.LU R3, [R1+0x8098] ;  /* 0x0080980001037983 */ /* 0x000f240000300800 */
[----:B----4-:R-:W-:Y:S02]  /*b0b90*/  HMMA.16816.F32 R12, R12, R2, R16 ;  /* 0x000000020c0c723c */ /* 0x010fe40000001810 */
[----:B------:R-:W4:Y:S04]  /*b0ba0*/  LDL.LU.64 R18, [R1+0x8090] ;  /* 0x0080900001127983 */ /* 0x000f280000300a00 */
[----:B------:R-:W2:-:S13]  /*b0bb0*/  LDL.LU R17, [R1+0x8088] ;  /* 0x0080880001117983 */ /* 0x000e9a0000300800 */
[----:B------:R0:W-:Y:S04]  /*b0bc0*/  STL.64 [R1+0x20], R12 ;  /* 0x0000200c01007387 */ /* 0x0001e80000100a00 */
[----:B------:R1:W-:Y:S01]  /*b0bd0*/  STL.64 [R1+0x28], R14 ;  /* 0x0000280e01007387 */ /* 0x0003e20000100a00 */
[----:B0-----:R-:W-:Y:S02]  /*b0be0*/  F2FP.F16.E5M2.UNPACK_B R12, R4 ;  /* 0x00000004ff0c723e */ /* 0x001fe400020004ff */
[----:B------:R-:W-:Y:S02]  /*b0bf0*/  F2FP.F16.E5M2.UNPACK_B R13, R5 ;  /* 0x00000005ff0d723e */ /* 0x000fe400020004ff */
[----:B-1----:R-:W-:Y:S02]  /*b0c00*/  F2FP.F16.E5M2.UNPACK_B R14, R6 ;  /* 0x00000006ff0e723e */ /* 0x002fe400020004ff */
[----:B------:R-:W-:-:S02]  /*b0c10*/  F2FP.F16.E5M2.UNPACK_B R15, R7 ;  /* 0x00000007ff0f723e */ /* 0x000fc400020004ff */
[----:B--2---:R-:W-:Y:S02]  /*b0c20*/  F2FP.F16.E5M2.UNPACK_B R16, R17.H1 ;  /* 0x00000011ff10723e */ /* 0x004fe400030004ff */
[----:B----4-:R-:W-:Y:S02]  /*b0c30*/  F2FP.F16.E5M2.UNPACK_B R17, R18.H1 ;  /* 0x00000012ff11723e */ /* 0x010fe400030004ff */
[----:B------:R-:W-:-:S03]  /*b0c40*/  F2FP.F16.E5M2.UNPACK_B R4, R19.H1 ;  /* 0x00000013ff04723e */ /* 0x000fc600030004ff */
[----:B------:R0:W-:Y:S02]  /*b0c50*/  STL.64 [R1+0x18], R16 ;  /* 0x0000181001007387 */ /* 0x0001e40000100a00 */
[----:B0-----:R-:W-:Y:S02]  /*b0c60*/  HMMA.16816.F32 R16, R12, R16, R8 ;  /* 0x000000100c10723c */ /* 0x001fe40000001808 */
[----:B------:R-:W2:Y:S04]  /*b0c70*/  LDL.LU.64 R10, [R1+0x8080] ;  /* 0x00808000010a7983 */ /* 0x000ea80000300a00 */
[----:B------:R-:W2:-:S13]  /*b0c80*/  LDL.LU.64 R8, [R1+0x8078] ;  /* 0x0080780001087983 */ /* 0x000e9a0000300a00 */
[----:B------:R-:W-:Y:S04]  /*b0c90*/  STL.64 [R1+0x40], R16 ;  /* 0x0000401001007387 */ /* 0x000fe80000100a00 */
[----:B------:R0:W-:Y:S04]  /*b0ca0*/  STL.64 [R1+0x48], R18 ;  /* 0x0000481201007387 */ /* 0x0001e80000100a00 */
[----:B0-----:R-:W4:Y:S04]  /*b0cb0*/  LDL.LU.64 R18, [R1+0x8070] ;  /* 0x0080700001127983 */ /* 0x001f280000300a00 */
[----:B------:R-:W4:Y:S01]  /*b0cc0*/  LDL.LU.64 R16, [R1+0x8068] ;  /* 0x0080680001107983 */ /* 0x000f220000300a00 */
[----:B---3--:R-:W-:-:S02]  /*b0cd0*/  F2FP.F16.E5M2.UNPACK_B R5, R0.H1 ;  /* 0x00000000ff05723e */ /* 0x008fc400030004ff */
[----:B------:R-:W-:Y:S02]  /*b0ce0*/  F2FP.F16.E5M2.UNPACK_B R2, R24.H1 ;  /* 0x00000018ff02723e */ /* 0x000fe400030004ff */
[----:B------:R-:W-:Y:S01]  /*b0cf0*/  F2FP.F16.E5M2.UNPACK_B R3, R25.H1 ;  /* 0x00000019ff03723e */ /* 0x000fe200030004ff */
[----:B------:R0:W-:Y:S02]  /*b0d00*/  STL.64 [R1+0x10], R4 ;  /* 0x0000100401007387 */ /* 0x0001e40000100a00 */
[----:B--2---:R-:W-:Y:S01]  /*b0d10*/  HMMA.16816.F32 R8, R12, R4, R8 ;  /* 0x000000040c08723c */ /* 0x004fe20000001808 */
[----:B0-----:R-:W-:Y:S02]  /*b0d20*/  F2FP.F16.E5M2.UNPACK_B R4, R26.H1 ;  /* 0x0000001aff04723e */ /* 0x001fe400030004ff */
[----:B------:R-:W-:-:S15]  /*b0d30*/  F2FP.F16.E5M2.UNPACK_B R5, R27.H1 ;  /* 0x0000001bff05723e */ /* 0x000fde00030004ff */
[----:B------:R-:W-:Y:S01]  /*b0d40*/  NOP ;  /* 0x0000000000007918 */ /* 0x000fe20000000000 */
[----:B------:R-:W-:Y:S04]  /*b0d50*/  STL.64 [R1+0x60], R8 ;  /* 0x0000600801007387 */ /* 0x000fe80000100a00 */
[----:B------:R4:W-:Y:S02]  /*b0d60*/  STL.64 [R1+0x68], R10 ;  /* 0x0000680a01007387 */ /* 0x0009e40000100a00 */
[C---:B----4-:R-:W-:Y:S02]  /*b0d70*/  HMMA.16816.F32 R8, R12.reuse, R2, R16 ;  /* 0x000000020c08723c */ /* 0x050fe40000001810 */
[----:B------:R-:W-:Y:S04]  /*b0d80*/  STL.64 [R1+0x8], R2 ;  /* 0x0000080201007387 */ /* 0x000fe80000100a00 */
[----:B------:R-:W2:Y:S04]  /*b0d90*/  LDL.LU R26, [R1+0x1bf0] ;  /* 0x001bf000011a7983 */ /* 0x000ea80000300800 */
[----:B------:R-:W3:Y:S09]  /*b0da0*/  LDL.LU R16, [R1+0xa70] ;  /* 0x000a700001107983 */ /* 0x000ef20000300800 */
        /* <DEDUP_REMOVED lines=10> */
[----:B------:R-:W4:Y:S04]  /*b0e50*/  LDL.LU R27, [R1+0x1bf4] ;  /* 0x001bf400011b7983 */ /* 0x000f280000300800 */
[----:B------:R-:W2:Y:S04]  /*b0e60*/  LDL.LU R24, [R1+0x1c00] ;  /* 0x001c000001187983 */ /* 0x000ea80000300800 */
[----:B------:R-:W2:Y:S04]  /*b0e70*/  LDL.LU R25, [R1+0x1c04] ;  /* 0x001c040001197983 */ /* 0x000ea80000300800 */
[----:B------:R-:W2:Y:S04]  /*b0e80*/  LDL.LU R22, [R1+0x1c10] ;  /* 0x001c100001167983 */ /* 0x000ea80000300800 */
[----:B------:R-:W2:Y:S04]  /*b0e90*/  LDL.LU R23, [R1+0x1c14] ;  /* 0x001c140001177983 */ /* 0x000ea80000300800 */
[----:B------:R-:W3:Y:S01]  /*b0ea0*/  LDL.LU R21, [R1+0x1c20] ;  /* 0x001c200001157983 */ /* 0x000ee20000300800 */
[----:B------:R-:W-:-:S02]  /*b0eb0*/  IMAD.MOV.U32 R3, RZ, RZ, R4 ;  /* 0x000000ffff037224 */ /* 0x000fc400078e0004 */
[----:B------:R-:W-:Y:S01]  /*b0ec0*/  IMAD.MOV.U32 R2, RZ, RZ, R5 ;  /* 0x000000ffff027224 */ /* 0x000fe200078e0005 */
[----:B------:R-:W-:Y:S02]  /*b0ed0*/  F2FP.F16.E5M2.UNPACK_B R28, R28.H1 ;  /* 0x0000001cff1c723e */ /* 0x000fe400030004ff */
[----:B------:R-:W-:Y:S01]  /*b0ee0*/  F2FP.F16.E5M2.UNPACK_B R29, R29.H1 ;  /* 0x0000001dff1d723e */ /* 0x000fe200030004ff */
[----:B--2---:R-:W-:Y:S04]  /*b0ef0*/  STL.64 [R1+0x8060], R22 ;  /* 0x0080601601007387 */ /* 0x004fe80000100a00 */
[----:B---3--:R0:W-:Y:S04]  /*b0f00*/  STL [R1+0x8058], R21 ;  /* 0x0080581501007387 */ /* 0x0081e80000100800 */
[----:B------:R-:W2:Y:S04]  /*b0f10*/  LDL.LU R20, [R1+0xaf0] ;  /* 0x000af00001147983 */ /* 0x000ea80000300800 */
[----:B0-----:R-:W2:Y:S04]  /*b0f20*/  LDL.LU R21, [R1+0xaf4] ;  /* 0x000af40001157983 */ /* 0x001ea80000300800 */
[----:B------:R-:W2:Y:S04]  /*b0f30*/  LDL.LU R22, [R1+0xaf8] ;  /* 0x000af80001167983 */ /* 0x000ea80000300800 */
[----:B------:R-:W2:Y:S04]  /*b0f40*/  LDL.LU R23, [R1+0xafc] ;  /* 0x000afc0001177983 */ /* 0x000ea80000300800 */
[----:B------:R-:W3:Y:S04]  /*b0f50*/  LDL.LU R4, [R1+0xb80] ;  /* 0x000b800001047983 */ /* 0x000ee80000300800 */
[----:B------:R-:W3:Y:S04]  /*b0f60*/  LDL.LU R5, [R1+0xb84] ;  /* 0x000b840001057983 */ /* 0x000ee80000300800 */
[----:B------:R-:W2:Y:S04]  /*b0f70*/  LDL.LU R6, [R1+0xb88] ;  /* 0x000b880001067983 */ /* 0x000ea80000300800 */
[----:B------:R-:W2:Y:S01]  /*b0f80*/  LDL.LU R7, [R1+0xb8c] ;  /* 0x000b8c0001077983 */ /* 0x000ea20000300800 */
[----:B------:R-:W-:Y:S01]  /*b0f90*/  HMMA.16816.F32 R8, R12, R28, R16 ;  /* 0x0000001c0c08723c */ /* 0x000fe20000001810 */
[----:B------:R-:W-:-:S02]  /*b0fa0*/  F2FP.F16.E5M2.UNPACK_B R26, R26.H1 ;  /* 0x0000001aff1a723e */ /* 0x000fc400030004ff */
[----:B----4-:R-:W-:Y:S01]  /*b0fb0*/  F2FP.F16.E5M2.UNPACK_B R27, R27.H1 ;  /* 0x0000001bff1b723e */ /* 0x010fe200030004ff */
[----:B--2---:R-:W-:Y:S04]  /*b0fc0*/  STL.64 [R1+0x8050], R6 ;  /* 0x0080500601007387 */ /* 0x004fe80000100a00 */
[----:B---3--:R0:W-:Y:S04]  /*b0fd0*/  STL.64 [R1+0x8048], R4 ;  /* 0x0080480401007387 */ /* 0x0081e80000100a00 */
[----:B0-----:R-:W2:Y:S04]  /*b0fe0*/  LDL.LU R4, [R1+0xb30] ;  /* 0x000b300001047983 */ /* 0x001ea80000300800 */
[----:B------:R-:W2:Y:S04]  /*b0ff0*/  LDL.LU R5, [R1+0xb34] ;  /* 0x000b340001057983 */ /* 0x000ea80000300800 */
[----:B------:R-:W2:Y:S04]  /*b1000*/  LDL.LU R6, [R1+0xb38] ;  /* 0x000b380001067983 */ /* 0x000ea80000300800 */
[----:B------:R-:W2:Y:S04]  /*b1010*/  LDL.LU R7, [R1+0xb3c] ;  /* 0x000b3c0001077983 */ /* 0x000ea80000300800 */
[----:B------:R-:W3:Y:S04]  /*b1020*/  LDL.LU R0, [R1+0x1c24] ;  /* 0x001c240001007983 */ /* 0x000ee80000300800 */
[----:B------:R-:W4:Y:S04]  /*b1030*/  LDL.LU R18, [R1+0x1c40] ;  /* 0x001c400001127983 */ /* 0x000f280000300800 */
[----:B------:R-:W3:Y:S04]  /*b1040*/  LDL.LU R19, [R1+0x1c44] ;  /* 0x001c440001137983 */ /* 0x000ee80000300800 */
[----:B------:R-:W-:Y:S04]  /*b1050*/  STL.64 [R1+0xc0], R8 ;  /* 0x0000c00801007387 */ /* 0x000fe80000100a00 */
[----:B------:R0:W-:Y:S04]  /*b1060*/  STL.64 [R1+0xc8], R10 ;  /* 0x0000c80a01007387 */ /* 0x0001e80000100a00 */
[----:B------:R-:W3:Y:S04]  /*b1070*/  LDL.LU R16, [R1+0x1c30] ;  /* 0x001c300001107983 */ /* 0x000ee80000300800 */
[----:B------:R-:W3:Y:S04]  /*b1080*/  LDL.LU R17, [R1+0x1c34] ;  /* 0x001c340001117983 */ /* 0x000ee80000300800 */
[----:B0-----:R-:W3:Y:S04]  /*b1090*/  LDL.LU R10, [R1+0x1c50] ;  /* 0x001c5000010a7983 */ /* 0x001ee80000300800 */
[----:B------:R-:W3:Y:S01]  /*b10a0*/  LDL.LU R11, [R1+0x1c54] ;  /* 0x001c5400010b7983 */ /* 0x000ee20000300800 */
[----:B------:R-:W-:-:S02]  /*b10b0*/  F2FP.F16.E5M2.UNPACK_B R24, R24.H1 ;  /* 0x00000018ff18723e */ /* 0x000fc400030004ff */
[----:B------:R-:W-:Y:S01]  /*b10c0*/  F2FP.F16.E5M2.UNPACK_B R25, R25.H1 ;  /* 0x00000019ff19723e */ /* 0x000fe200030004ff */
        /* <DEDUP_REMOVED lines=23> */
[----:B---3--:R-:W-:-:S02]  /*b1240*/  F2FP.F16.E5M2.UNPACK_B R22, R22.H1 ;  /* 0x00000016ff16723e */ /* 0x008fc400030004ff */
[----:B------:R-:W-:Y:S02]  /*b1250*/  F2FP.F16.E5M2.UNPACK_B R23, R23.H1 ;  /* 0x00000017ff17723e */ /* 0x000fe400030004ff */
[----:B--2---:R-:W-:Y:S02]  /*b1260*/  F2FP.F16.E5M2.UNPACK_B R20, R21.H1 ;  /* 0x00000015ff14723e */ /* 0x004fe400030004ff */
[----:B------:R-:W-:-:S03]  /*b1270*/  F2FP.F16.E5M2.UNPACK_B R21, R0.H1 ;  /* 0x00000000ff15723e */ /* 0x000fc600030004ff */
[C---:B----4-:R-:W-:Y:S08]  /*b1280*/  HMMA.16816.F32 R4, R12.reuse, R22, R4 ;  /* 0x000000160c04723c */ /* 0x050ff00000001804 */
[----:B------:R-:W-:Y:S11]  /*b1290*/  HMMA.16816.F32 R8, R12, R20, R8 ;  /* 0x000000140c08723c */ /* 0x000ff60000001808 */
[----:B------:R0:W-:Y:S04]  /*b12a0*/  STL.64 [R1+0x120], R4 ;  /* 0x0001200401007387 */ /* 0x0001e80000100a00 */
[----:B------:R1:W-:Y:S04]  /*b12b0*/  STL.64 [R1+0x128], R6 ;  /* 0x0001280601007387 */ /* 0x0003e80000100a00 */
[----:B0-----:R-:W2:Y:S04]  /*b12c0*/  LDL.LU R4, [R1+0xc50] ;  /* 0x000c500001047983 */ /* 0x001ea80000300800 */
[----:B------:R-:W2:Y:S04]  /*b12d0*/  LDL.LU R5, [R1+0xc54] ;  /* 0x000c540001057983 */ /* 0x000ea80000300800 */
[----:B-1----:R-:W2:Y:S04]  /*b12e0*/  LDL.LU R6, [R1+0xc58] ;  /* 0x000c580001067983 */ /* 0x002ea80000300800 */
[----:B------:R-:W2:Y:S04]  /*b12f0*/  LDL.LU R7, [R1+0xc5c] ;  /* 0x000c5c0001077983 */ /* 0x000ea80000300800 */
[----:B------:R-:W3:Y:S04]  /*b1300*/  LDL.LU R0, [R1+0x1c60] ;  /* 0x001c600001007983 */ /* 0x000ee80000300800 */
        /* <DEDUP_REMOVED lines=9> */
[----:B------:R-:W-:-:S02]  /*b13a0*/  F2FP.F16.E5M2.UNPACK_B R18, R18.H1 ;  /* 0x00000012ff12723e */ /* 0x000fc400030004ff */
        /* <DEDUP_REMOVED lines=8> */
[----:B------:R-:W-:Y:S04]  /*b1430*/  STL.64 [R1+0x7f88], R18 ;  /* 0x007f881201007387 */ /* 0x000fe80000100a00 */
[----:B------:R0:W-:-:S13]  /*b1440*/  STL.64 [R1+0x7f80], R16 ;  /* 0x007f801001007387 */ /* 0x0001da0000100a00 */
[----:B------:R-:W-:Y:S04]  /*b1450*/  STL.64 [R1+0x180], R20 ;  /* 0x0001801401007387 */ /* 0x000fe80000100a00 */
[----:B------:R-:W-:Y:S04]  /*b1460*/  STL.64 [R1+0x188], R22 ;  /* 0x0001881601007387 */ /* 0x000fe80000100a00 */
        /* <DEDUP_REMOVED lines=10> */
[----:B----4-:R-:W-:-:S02]  /*b1510*/  F2FP.F16.E5M2.UNPACK_B R10, R10.H1 ;  /* 0x0000000aff0a723e */ /* 0x010fc400030004ff */
[----:B------:R-:W-:-:S07]  /*b1520*/  F2FP.F16.E5M2.UNPACK_B R11, R11.H1 ;  /* 0x0000000bff0b723e */ /* 0x000fce00030004ff */
[----:B0-----:R-:W-:Y:S01]  /*b1530*/  HMMA.16816.F32 R16, R12, R10, R4 ;  /* 0x0000000a0c10723c */ /* 0x001fe20000001804 */
[----:B--2---:R-:W-:Y:S04]  /*b1540*/  STL.64 [R1+0x7fe0], R24 ;  /* 0x007fe01801007387 */ /* 0x004fe80000100a00 */
[----:B------:R-:W2:Y:S04]  /*b1550*/  LDL.LU R20, [R1+0x13b0] ;  /* 0x0013b00001147983 */ /* 0x000ea80000300800 */
[----:B------:R-:W2:Y:S04]  /*b1560*/  LDL.LU R21, [R1+0x13b4] ;  /* 0x0013b40001157983 */ /* 0x000ea80000300800 */
[----:B------:R-:W4:Y:S04]  /*b1570*/  LDL.LU R22, [R1+0x13b8] ;  /* 0x0013b80001167983 */ /* 0x000f280000300800 */
[----:B------:R-:W4:Y:S04]  /*b1580*/  LDL.LU R23, [R1+0x13bc] ;  /* 0x0013bc0001177983 */ /* 0x000f280000300800 */
[----:B----4-:R-:W-:Y:S04]  /*b1590*/  STL.64 [R1+0x7ff8], R22 ;  /* 0x007ff81601007387 */ /* 0x010fe80000100a00 */
[----:B--2---:R-:W-:Y:S04]  /*b15a0*/  STL.64 [R1+0x7ff0], R20 ;  /* 0x007ff01401007387 */ /* 0x004fe80000100a00 */
[----:B------:R-:W2:Y:S04]  /*b15b0*/  LDL.LU R9, [R1+0x1c64] ;  /* 0x001c640001097983 */ /* 0x000ea80000300800 */
[----:B------:R-:W4:Y:S04]  /*b15c0*/  LDL.LU R6, [R1+0x1c70] ;  /* 0x001c700001067983 */ /* 0x000f280000300800 */
[----:B------:R0:W-:Y:S04]  /*b15d0*/  STL.64 [R1+0x1a0], R16 ;  /* 0x0001a01001007387 */ /* 0x0001e80000100a00 */
[----:B------:R-:W-:Y:S04]  /*b15e0*/  STL.64 [R1+0x1a8], R18 ;  /* 0x0001a81201007387 */ /* 0x000fe80000100a00 */
[----:B------:R-:W2:Y:S04]  /*b15f0*/  LDL.LU R7, [R1+0x1c74] ;  /* 0x001c740001077983 */ /* 0x000ea80000300800 */
[----:B------:R-:W2:Y:S04]  /*b1600*/  LDL.LU R4, [R1+0x1c80] ;  /* 0x001c800001047983 */ /* 0x000ea80000300800 */
[----:B------:R-:W2:Y:S04]  /*b1610*/  LDL.LU R5, [R1+0x1c84] ;  /* 0x001c840001057983 */ /* 0x000ea80000300800 */
[----:B------:R-:W2:Y:S04]  /*b1620*/  LDL.LU R2, [R1+0x1c90] ;  /* 0x001c900001027983 */ /* 0x000ea80000300800 */
[----:B------:R-:W2:Y:S04]  /*b1630*/  LDL.LU R3, [R1+0x1c94] ;  /* 0x001c940001037983 */ /* 0x000ea80000300800 */
[----:B0-----:R-:W2:Y:S04]  /*b1640*/  LDL.LU R16, [R1+0x23a4] ;  /* 0x0023a40001107983 */ /* 0x001ea80000300800 */
[----:B------:R-:W2:Y:S01]  /*b1650*/  LDL.LU R28, [R1+0x23b0] ;  /* 0x0023b000011c7983 */ /* 0x000ea20000300800 */
[----:B---3--:R-:W-:-:S03]  /*b1660*/  F2FP.F16.E5M2.UNPACK_B R8, R0.H1 ;  /* 0x00000000ff08723e */ /* 0x008fc600030004ff */
        /* <DEDUP_REMOVED lines=21> */
[----:B------:R-:W-:-:S03]  /*b17c0*/  F2FP.F16.E5M2.UNPACK_B R9, R9.H1 ;  /* 0x00000009ff09723e */ /* 0x000fc600030004ff */
        /* <DEDUP_REMOVED lines=18> */
[----:B----4-:R-:W-:-:S02]  /*b18f0*/  F2FP.F16.E5M2.UNPACK_B R6, R6.H1 ;  /* 0x00000006ff06723e */ /* 0x010fc400030004ff */
[----:B------:R-:W-:Y:S01]  /*b1900*/  F2FP.F16.E5M2.UNPACK_B R7, R7.H1 ;  /* 0x00000007ff07723e */ /* 0x000fe200030004ff */
        /* <DEDUP_REMOVED lines=28> */
[----:B------:R-:W-:-:S02]  /*b1ad0*/  F2FP.F16.E5M2.UNPACK_B R2, R2.H1 ;  /* 0x00000002ff02723e */ /* 0x000fc400030004ff */
[----:B------:R-:W-:Y:S01]  /*b1ae0*/  F2FP.F16.E5M2.UNPACK_B R3, R3.H1 ;  /* 0x00000003ff03723e */ /* 0x000fe200030004ff */
        /* <DEDUP_REMOVED lines=2505> */
[----:B------:R-:W4:Y:S04]  /*bb780*/  LDL.LU R8, [R1+0x751c] ;  /* 0x00751c0001087983 */ /* 0x000f280000300800 */
[----:B------:R-:W4:Y:S04]  /*bb790*/  LDL.LU R9, [R1+0x7518] ;  /* 0x0075180001097983 */ /* 0x000f280000300800 */
[----:B------:R0:W-:Y:S04]  /*bb7a0*/  STL.64 [R1+0x7438], R16 ;  /* 0x0074381001007387 */ /* 0x0001e80000100a00 */
[----:B0-----:R-:W2:Y:S04]  /*bb7b0*/  LDL R16, [R1+0x8] ;  /* 0x0000080001107983 */ /* 0x001ea80000100800 */
[----:B------:R-:W2:Y:S04]  /*bb7c0*/  LDL R17, [R1+0xc] ;  /* 0x00000c0001117983 */ /* 0x000ea80000100800 */
        /* <DEDUP_REMOVED lines=29> */
[----:B------:R0:W-:Y:S01]  /*bb9a0*/  STL.64 [R1+0x73f8], R4 ;  /* 0x0073f80401007387 */ /* 0x0001e20000100a00 */
[----:B------:R-:W-:-:S03]  /*bb9b0*/  IMAD R0, R0, 0x100, R28 ;  /* 0x0000010000007824 */ /* 0x000fc600078e021c */
[----:B0-----:R-:W3:Y:S04]  /*bb9c0*/  LDL.LU R4, [R1+0x470] ;  /* 0x0004700001047983 */ /* 0x001ee80000300800 */
[----:B------:R-:W3:Y:S04]  /*bb9d0*/  LDL.LU R5, [R1+0x474] ;  /* 0x0004740001057983 */ /* 0x000ee80000300800 */
[----:B------:R-:W3:Y:S04]  /*bb9e0*/  LDL.LU R6, [R1+0x478] ;  /* 0x0004780001067983 */ /* 0x000ee80000300800 */
[----:B------:R-:W3:Y:S01]  /*bb9f0*/  LDL.LU R7, [R1+0x47c] ;  /* 0x00047c0001077983 */ /* 0x000ee20000300800 */
[----:B----4-:R-:W-:-:S02]  /*bba00*/  IMAD R29, R29, 0x100, R24 ;  /* 0x000001001d1d7824 */ /* 0x010fc400078e0218 */
[----:B--2---:R-:W-:Y:S01]  /*bba10*/  IMAD R27, R27, 0x100, R2 ;  /* 0x000001001b1b7824 */ /* 0x004fe200078e0202 */
[----:B------:R-:W2:Y:S04]  /*bba20*/  LDL.LU R24, [R1+0x74d4] ;  /* 0x0074d40001187983 */ /* 0x000ea80000300800 */
[----:B------:R-:W4:Y:S04]  /*bba30*/  LDL.LU R28, [R1+0x74d0] ;  /* 0x0074d000011c7983 */ /* 0x000f280000300800 */
[----:B------:R-:W3:Y:S01]  /*bba40*/  LDL.LU R2, [R1+0x74cc] ;  /* 0x0074cc0001027983 */ /* 0x000ee20000300800 */
[----:B------:R-:W-:-:S03]  /*bba50*/  IMAD R26, R26, 0x100, R3 ;  /* 0x000001001a1a7824 */ /* 0x000fc600078e0203 */
        /* <DEDUP_REMOVED lines=10> */
[----:B------:R-:W4:Y:S04]  /*bbb00*/  LDL.LU R29, [R1+0x74b4] ;  /* 0x0074b400011d7983 */ /* 0x000f280000300800 */
[----:B------:R-:W3:Y:S02]  /*bbb10*/  LDL.LU R0, [R1+0x74b0] ;  /* 0x0074b00001007983 */ /* 0x000ee40000300800 */
[----:B--2---:R-:W-:Y:S02]  /*bbb20*/  HMMA.16816.F32 R24, R12, R24, R20 ;  /* 0x000000180c18723c */ /* 0x004fe40000001814 */
[----:B------:R-:W2:Y:S04]  /*bbb30*/  LDL.LU.64 R22, [R1+0x74a8] ;  /* 0x0074a80001167983 */ /* 0x000ea80000300a00 */
[----:B------:R-:W2:-:S13]  /*bbb40*/  LDL.LU.64 R20, [R1+0x74a0] ;  /* 0x0074a00001147983 */ /* 0x000e9a0000300a00 */
[----:B------:R-:W-:Y:S04]  /*bbb50*/  STL.64 [R1+0x12f0], R24 ;  /* 0x0012f01801007387 */ /* 0x000fe80000100a00 */
[----:B------:R0:W-:Y:S04]  /*bbb60*/  STL.64 [R1+0x12f8], R26 ;  /* 0x0012f81a01007387 */ /* 0x0001e80000100a00 */
[----:B0-----:R-:W2:Y:S01]  /*bbb70*/  LDL.LU.64 R26, [R1+0x7498] ;  /* 0x00749800011a7983 */ /* 0x001ea20000300a00 */
[C---:B------:R-:W-:Y:S08]  /*bbb80*/  HMMA.16816.F32 R4, R12.reuse, R16, R4 ;  /* 0x000000100c04723c */ /* 0x040ff00000001804 */
[C---:B--2---:R-:W-:Y:S01]  /*bbb90*/  HMMA.16816.F32 R24, R12.reuse, R26, R20 ;  /* 0x0000001a0c18723c */ /* 0x044fe20000001814 */
[----:B------:R-:W4:Y:S04]  /*bbba0*/  LDL.LU.64 R22, [R1+0x7490] ;  /* 0x0074900001167983 */ /* 0x000f280000300a00 */
[----:B------:R-:W4:Y:S03]  /*bbbb0*/  LDL.LU.64 R20, [R1+0x7488] ;  /* 0x0074880001147983 */ /* 0x000f260000300a00 */
[C---:B------:R-:W-:Y:S11]  /*bbbc0*/  HMMA.16816.F32 R16, R12.reuse, R18, R8 ;  /* 0x000000120c10723c */ /* 0x040ff60000001808 */
[----:B------:R-:W-:Y:S04]  /*bbbd0*/  STL.64 [R1+0x12e0], R24 ;  /* 0x0012e01801007387 */ /* 0x000fe80000100a00 */
[----:B------:R0:W-:Y:S04]  /*bbbe0*/  STL.64 [R1+0x12e8], R26 ;  /* 0x0012e81a01007387 */ /* 0x0001e80000100a00 */
[----:B0-----:R-:W2:Y:S04]  /*bbbf0*/  LDL.LU.64 R26, [R1+0x7480] ;  /* 0x00748000011a7983 */ /* 0x001ea80000300a00 */
[----:B------:R-:W2:Y:S04]  /*bbc00*/  LDL.LU.64 R24, [R1+0x7478] ;  /* 0x0074780001187983 */ /* 0x000ea80000300a00 */
[----:B------:R0:W-:Y:S04]  /*bbc10*/  STL.64 [R1+0x12d0], R4 ;  /* 0x0012d00401007387 */ /* 0x0001e80000100a00 */
[----:B------:R1:W-:Y:S04]  /*bbc20*/  STL.64 [R1+0x12d8], R6 ;  /* 0x0012d80601007387 */ /* 0x0003e80000100a00 */
[----:B0-----:R-:W2:Y:S04]  /*bbc30*/  LDL.LU R4, [R1+0x3a0] ;  /* 0x0003a00001047983 */ /* 0x001ea80000300800 */
[----:B------:R-:W-:Y:S04]  /*bbc40*/  STL.64 [R1+0x12c0], R16 ;  /* 0x0012c01001007387 */ /* 0x000fe80000100a00 */
[----:B------:R-:W-:Y:S01]  /*bbc50*/  STL.64 [R1+0x12c8], R18 ;  /* 0x0012c81201007387 */ /* 0x000fe20000100a00 */
[----:B----4-:R-:W-:-:S15]  /*bbc60*/  HMMA.16816.F32 R8, R12, R28, R20 ;  /* 0x0000001c0c08723c */ /* 0x010fde0000001814 */
[----:B------:R-:W-:-:S04]  /*bbc70*/  NOP ;  /* 0x0000000000007918 */ /* 0x000fc80000000000 */
[----:B------:R-:W-:Y:S04]  /*bbc80*/  STL.64 [R1+0x12b0], R8 ;  /* 0x0012b00801007387 */ /* 0x000fe80000100a00 */
[----:B------:R-:W-:Y:S04]  /*bbc90*/  STL.64 [R1+0x12b8], R10 ;  /* 0x0012b80a01007387 */ /* 0x000fe80000100a00 */
[----:B------:R-:W4:Y:S04]  /*bbca0*/  LDL.LU R5, [R1+0x3a4] ;  /* 0x0003a40001057983 */ /* 0x000f280000300800 */
        /* <DEDUP_REMOVED lines=34> */
[----:B----4-:R0:W-:Y:S04]  /*bbed0*/  STL.64 [R1+0x7408], R4 ;  /* 0x0074080401007387 */ /* 0x0101e80000100a00 */
[----:B0-----:R-:W4:Y:S04]  /*bbee0*/  LDL.LU R4, [R1+0x3b0] ;  /* 0x0003b00001047983 */ /* 0x001f280000300800 */
[----:B------:R-:W4:Y:S04]  /*bbef0*/  LDL.LU R5, [R1+0x3b4] ;  /* 0x0003b40001057983 */ /* 0x000f280000300800 */
[----:B------:R-:W4:Y:S04]  /*bbf00*/  LDL.LU R6, [R1+0x3b8] ;  /* 0x0003b80001067983 */ /* 0x000f280000300800 */
        /* <DEDUP_REMOVED lines=71> */
[----:B------:R0:W-:Y:S04]  /*bc380*/  STL [R1+0x733c], R8 ;  /* 0x00733c0801007387 */ /* 0x0001e80000100800 */
[----:B------:R1:W-:Y:S04]  /*bc390*/  STL [R1+0x7338], R9 ;  /* 0x0073380901007387 */ /* 0x0003e80000100800 */
[----:B------:R3:W-:Y:S04]  /*bc3a0*/  STL.64 [R1+0x73a8], R10 ;  /* 0x0073a80a01007387 */ /* 0x0007e80000100a00 */
[----:B0-----:R-:W4:Y:S04]  /*bc3b0*/  LDL.LU R8, [R1+0x380] ;  /* 0x0003800001087983 */ /* 0x001f280000300800 */
[----:B-1----:R-:W4:Y:S04]  /*bc3c0*/  LDL.LU R9, [R1+0x384] ;  /* 0x0003840001097983 */ /* 0x002f280000300800 */
[----:B---3--:R-:W4:Y:S04]  /*bc3d0*/  LDL.LU R10, [R1+0x388] ;  /* 0x00038800010a7983 */ /* 0x008f280000300800 */
[----:B------:R-:W4:Y:S01]  /*bc3e0*/  LDL.LU R11, [R1+0x38c] ;  /* 0x00038c00010b7983 */ /* 0x000f220000300800 */
[----:B--2---:R-:W-:-:S15]  /*bc3f0*/  HMMA.16816.F32 R24, R12, R6, R24 ;  /* 0x000000060c18723c */ /* 0x004fde0000001818 */
[----:B------:R-:W-:-:S04]  /*bc400*/  NOP ;  /* 0x0000000000007918 */ /* 0x000fc80000000000 */
[----:B------:R-:W-:Y:S04]  /*bc410*/  STL.64 [R1+0x1220], R24 ;  /* 0x0012201801007387 */ /* 0x000fe80000100a00 */
[----:B------:R0:W-:Y:S04]  /*bc420*/  STL.64 [R1+0x1228], R26 ;  /* 0x0012281a01007387 */ /* 0x0001e80000100a00 */
[----:B0-----:R-:W2:Y:S04]  /*bc430*/  LDL.LU.64 R26, [R1+0x73f0] ;  /* 0x0073f000011a7983 */ /* 0x001ea80000300a00 */
[----:B------:R-:W2:Y:S01]  /*bc440*/  LDL.LU.64 R24, [R1+0x73e8] ;  /* 0x0073e80001187983 */ /* 0x000ea20000300a00 */
[----:B----4-:R-:W-:Y:S03]  /*bc450*/  HMMA.16816.F32 R8, R12, R4, R8 ;  /* 0x000000040c08723c */ /* 0x010fe60000001808 */
[----:B------:R0:W-:Y:S04]  /*bc460*/  STL.64 [R1+0x7330], R6 ;  /* 0x0073300601007387 */ /* 0x0001e80000100a00 */
[----:B------:R1:W-:Y:S01]  /*bc470*/  STL.64 [R1+0x7328], R4 ;  /* 0x0073280401007387 */ /* 0x0003e20000100a00 */
[----:B0-----:R-:W-:-:S11]  /*bc480*/  IMAD R6, R21, 0x100, R20 ;  /* 0x0000010015067824 */ /* 0x001fd600078e0214 */
[----:B------:R-:W-:Y:S04]  /*bc490*/  STL.64 [R1+0x1210], R8 ;  /* 0x0012100801007387 */ /* 0x000fe80000100a00 */
[----:B------:R-:W-:Y:S04]  /*bc4a0*/  STL.64 [R1+0x1218], R10 ;  /* 0x0012180a01007387 */ /* 0x000fe80000100a00 */
[----:B------:R-:W-:Y:S04]  /*bc4b0*/  STL [R1+0x72fc], R2 ;  /* 0x0072fc0201007387 */ /* 0x000fe80000100800 */
[----:B------:R-:W-:Y:S01]  /*bc4c0*/  STL [R1+0x72f8], R3 ;  /* 0x0072f80301007387 */ /* 0x000fe20000100800 */
[----:B-1----:R-:W-:Y:S01]  /*bc4d0*/  IMAD R5, R23, 0x100, R22 ;  /* 0x0000010017057824 */ /* 0x002fe200078e0216 */
        /* <DEDUP_REMOVED lines=9> */
[----:B------:R-:W4:Y:S01]  /*bc570*/  LDL.LU R25, [R1+0x334] ;  /* 0x0003340001197983 */ /* 0x000f220000300800 */
[----:B------:R-:W-:-:S03]  /*bc580*/  IMAD R4, R29, 0x100, R28 ;  /* 0x000001001d047824 */ /* 0x000fc600078e021c */
[----:B----4-:R0:W-:Y:S04]  /*bc590*/  STL.64 [R1+0x73b0], R24 ;  /* 0x0073b01801007387 */ /* 0x0101e80000100a00 */
[----:B0-----:R-:W4:Y:S04]  /*bc5a0*/  LDL.LU.64 R24, [R1+0x8] ;  /* 0x0000080001187983 */ /* 0x001f280000300a00 */
[----:B------:R-:W2:Y:S04]  /*bc5b0*/  LDL.LU R26, [R1+0x338] ;  /* 0x00033800011a7983 */ /* 0x000ea80000300800 */
[----:B------:R-:W2:Y:S01]  /*bc5c0*/  LDL.LU R27, [R1+0x33c] ;  /* 0x00033c00011b7983 */ /* 0x000ea20000300800 */
[----:B------:R-:W-:-:S02]  /*bc5d0*/  F2FP.F16.E5M2.UNPACK_B R14, R5 ;  /* 0x00000005ff0e723e */ /* 0x000fc400020004ff */
[----:B------:R-:W-:Y:S02]  /*bc5e0*/  F2FP.F16.E5M2.UNPACK_B R15, R4 ;  /* 0x00000004ff0f723e */ /* 0x000fe400020004ff */
[----:B------:R-:W3:Y:S04]  /*bc5f0*/  LDL.LU.64 R4, [R1+0x18] ;  /* 0x0000180001047983 */ /* 0x000ee80000300a00 */
[----:B--2---:R-:W-:Y:S04]  /*bc600*/  STL.64 [R1+0x73d0], R26 ;  /* 0x0073d01a01007387 */ /* 0x004fe80000100a00 */
[----:B----4-:R0:W-:Y:S04]  /*bc610*/  STL.64 [R1+0x73c8], R24 ;  /* 0x0073c81801007387 */ /* 0x0101e80000100a00 */
[----:B0-----:R-:W2:Y:S04]  /*bc620*/  LDL.LU R24, [R1+0x360] ;  /* 0x0003600001187983 */ /* 0x001ea80000300800 */
[----:B------:R-:W2:Y:S04]  /*bc630*/  LDL.LU R25, [R1+0x364] ;  /* 0x0003640001197983 */ /* 0x000ea80000300800 */
[----:B------:R-:W4:Y:S04]  /*bc640*/  LDL.LU R26, [R1+0x368] ;  /* 0x00036800011a7983 */ /* 0x000f280000300800 */
[----:B------:R-:W4:Y:S01]  /*bc650*/  LDL.LU R27, [R1+0x36c] ;  /* 0x00036c00011b7983 */ /* 0x000f220000300800 */
[----:B------:R-:W-:Y:S01]  /*bc660*/  IMAD R8, R19, 0x100, R18 ;  /* 0x0000010013087824 */ /* 0x000fe200078e0212 */
[----:B------:R-:W-:-:S04]  /*bc670*/  F2FP.F16.E5M2.UNPACK_B R13, R6 ;  /* 0x00000006ff0d723e */ /* 0x000fc800020004ff */
[----:B------:R-:W-:Y:S01]  /*bc680*/  F2FP.F16.E5M2.UNPACK_B R12, R8 ;  /* 0x00000008ff0c723e */ /* 0x000fe200020004ff */
[----:B----4-:R-:W-:Y:S04]  /*bc690*/  STL.64 [R1+0x73e0], R26 ;  /* 0x0073e01a01007387 */ /* 0x010fe80000100a00 */
[----:B--2---:R0:W-:Y:S04]  /*bc6a0*/  STL.64 [R1+0x73d8], R24 ;  /* 0x0073d81801007387 */ /* 0x0041e80000100a00 */
[----:B0-----:R-:W2:Y:S04]  /*bc6b0*/  LDL.LU R24, [R1+0x370] ;  /* 0x0003700001187983 */ /* 0x001ea80000300800 */
[----:B------:R-:W2:Y:S04]  /*bc6c0*/  LDL.LU R25, [R1+0x374] ;  /* 0x0003740001197983 */ /* 0x000ea80000300800 */
[----:B------:R-:W2:Y:S04]  /*bc6d0*/  LDL.LU R26, [R1+0x378] ;  /* 0x00037800011a7983 */ /* 0x000ea80000300800 */
[----:B------:R-:W2:Y:S04]  /*bc6e0*/  LDL.LU R27, [R1+0x37c] ;  /* 0x00037c00011b7983 */ /* 0x000ea80000300800 */
[----:B------:R-:W4:Y:S04]  /*bc6f0*/  LDL.LU.64 R6, [R1+0x10] ;  /* 0x0000100001067983 */ /* 0x000f280000300a00 */
        /* <DEDUP_REMOVED lines=10> */
[----:B------:R-:W2:Y:S04]  /*bc7a0*/  LDL.LU.64 R28, [R1] ;  /* 0x00000000011c7983 */ /* 0x000ea80000300a00 */
        /* <DEDUP_REMOVED lines=51> */
[----:B-1----:R-:W2:Y:S01]  /*bcae0*/  LDL.LU.64 R10, [R1+0x73a8] ;  /* 0x0073a800010a7983 */ /* 0x002ea20000300a00 */
[----:B------:R-:W-:-:S03]  /*bcaf0*/  IMAD.MOV.U32 R9, RZ, RZ, R29 ;  /* 0x000000ffff097224 */ /* 0x000fc600078e001d */
[----:B------:R-:W4:Y:S02]  /*bcb00*/  LDL.LU.64 R28, [R1+0x73a0] ;  /* 0x0073a000011c7983 */ /* 0x000f240000300a00 */
[----:B----4-:R-:W-:-:S15]  /*bcb10*/  HMMA.16816.F32 R24, R12, R28, R24 ;  /* 0x0000001c0c18723c */ /* 0x010fde0000001818 */
[----:B------:R-:W-:-:S04]  /*bcb20*/  NOP ;  /* 0x0000000000007918 */ /* 0x000fc80000000000 */
        /* <DEDUP_REMOVED lines=38> */
[----:B0-----:R-:W4:Y:S04]  /*bcd90*/  LDL.LU R20, [R1+0x2d0] ;  /* 0x0002d00001147983 */ /* 0x001f280000300800 */
[----:B------:R-:W4:Y:S04]  /*bcda0*/  LDL.LU R21, [R1+0x2d4] ;  /* 0x0002d40001157983 */ /* 0x000f280000300800 */
[----:B------:R-:W4:Y:S04]  /*bcdb0*/  LDL.LU R22, [R1+0x2d8] ;  /* 0x0002d80001167983 */ /* 0x000f280000300800 */
[----:B------:R-:W4:Y:S01]  /*bcdc0*/  LDL.LU R23, [R1+0x2dc] ;  /* 0x0002dc0001177983 */ /* 0x000f220000300800 */
        /* <DEDUP_REMOVED lines=8> */
[----:B------:R-:W-:Y:S04]  /*bce50*/  STL.64 [R1+0x1160], R20 ;  /* 0x0011601401007387 */ /* 0x000fe80000100a00 */
[----:B------:R2:W-:Y:S04]  /*bce60*/  STL.64 [R1+0x1168], R22 ;  /* 0x0011681601007387 */ /* 0x0005e80000100a00 */
[----:B0-----:R-:W3:Y:S04]  /*bce70*/  LDL.LU R16, [R1+0x130] ;  /* 0x0001300001107983 */ /* 0x001ee80000300800 */
[----:B------:R-:W3:Y:S04]  /*bce80*/  LDL.LU R17, [R1+0x134] ;  /* 0x0001340001117983 */ /* 0x000ee80000300800 */
[----:B------:R-:W3:Y:S01]  /*bce90*/  LDL.LU R18, [R1+0x138] ;  /* 0x0001380001127983 */ /* 0x000ee20000300800 */
[----:B--2---:R-:W-:Y:S01]  /*bcea0*/  HMMA.16816.F32 R20, R12, R10, R24 ;  /* 0x0000000a0c14723c */ /* 0x004fe20000001818 */
[----:B------:R-:W-:-:S02]  /*bceb0*/  IMAD.MOV.U32 R19, RZ, RZ, R0 ;  /* 0x000000ffff137224 */ /* 0x000fc400078e0000 */
[----:B------:R-:W-:Y:S02]  /*bcec0*/  IMAD.MOV.U32 R26, RZ, RZ, R8 ;  /* 0x000000ffff1a7224 */ /* 0x000fe400078e0008 */
[----:B------:R-:W-:-:S14]  /*bced0*/  IMAD.MOV.U32 R27, RZ, RZ, R9 ;  /* 0x000000ffff1b7224 */ /* 0x000fdc00078e0009 */
[----:B------:R-:W-:Y:S01]  /*bcee0*/  IMAD.MOV.U32 R0, RZ, RZ, R23 ;  /* 0x000000ffff007224 */ /* 0x000fe200078e0017 */
[----:B---3--:R-:W-:Y:S04]  /*bcef0*/  STL.64 [R1+0x72a0], R18 ;  /* 0x0072a01201007387 */ /* 0x008fe80000100a00 */
[----:B------:R-:W-:Y:S04]  /*bcf00*/  STL.64 [R1+0x7298], R16 ;  /* 0x0072981001007387 */ /* 0x000fe80000100a00 */
[----:B------:R0:W-:Y:S04]  /*bcf10*/  STL.64 [R1+0x1150], R20 ;  /* 0x0011501401007387 */ /* 0x0001e80000100a00 */
[----:B------:R1:W-:Y:S04]  /*bcf20*/  STL [R1+0x1158], R22 ;  /* 0x0011581601007387 */ /* 0x0003e80000100800 */
[----:B------:R-:W2:Y:S04]  /*bcf30*/  LDL.LU R8, [R1+0x733c] ;  /* 0x00733c0001087983 */ /* 0x000ea80000300800 */
[----:B------:R-:W2:Y:S04]  /*bcf40*/  LDL.LU R9, [R1+0x7338] ;  /* 0x0073380001097983 */ /* 0x000ea80000300800 */
[----:B0-----:R-:W3:Y:S04]  /*bcf50*/  LDL.LU R20, [R1+0x190] ;  /* 0x0001900001147983 */ /* 0x001ee80000300800 */
[----:B------:R-:W3:Y:S04]  /*bcf60*/  LDL.LU R21, [R1+0x194] ;  /* 0x0001940001157983 */ /* 0x000ee80000300800 */
[----:B-1----:R-:W2:Y:S04]  /*bcf70*/  LDL.LU R22, [R1+0x198] ;  /* 0x0001980001167983 */ /* 0x002ea80000300800 */
[----:B------:R-:W2:Y:S01]  /*bcf80*/  LDL.LU R23, [R1+0x19c] ;  /* 0x00019c0001177983 */ /* 0x000ea20000300800 */
[----:B------:R-:W-:-:S02]  /*bcf90*/  IMAD.MOV.U32 R24, RZ, RZ, R7 ;  /* 0x000000ffff187224 */ /* 0x000fc400078e0007 */
[----:B------:R-:W-:Y:S01]  /*bcfa0*/  IMAD.MOV.U32 R25, RZ, RZ, R6 ;  /* 0x000000ffff197224 */ /* 0x000fe200078e0006 */
[----:B--2---:R4:W-:Y:S04]  /*bcfb0*/  STL.64 [R1+0x72b0], R22 ;  /* 0x0072b01601007387 */ /* 0x0049e80000100a00 */
[----:B---3--:R-:W-:Y:S04]  /*bcfc0*/  STL.64 [R1+0x72a8], R20 ;  /* 0x0072a81401007387 */ /* 0x008fe80000100a00 */
[----:B------:R-:W-:Y:S04]  /*bcfd0*/  STL.64 [R1+0x72c0], R26 ;  /* 0x0072c01a01007387 */ /* 0x000fe80000100a00 */
[----:B------:R0:W-:Y:S01]  /*bcfe0*/  STL.64 [R1+0x72b8], R24 ;  /* 0x0072b81801007387 */ /* 0x0001e20000100a00 */
[----:B----4-:R-:W-:-:S02]  /*bcff0*/  IMAD.MOV.U32 R22, RZ, RZ, R5 ;  /* 0x000000ffff167224 */ /* 0x010fc400078e0005 */
[----:B------:R-:W-:-:S05]  /*bd000*/  IMAD.MOV.U32 R23, RZ, RZ, R4 ;  /* 0x000000ffff177224 */ /* 0x000fca00078e0004 */
        /* <DEDUP_REMOVED lines=9> */
[----:B------:R1:W-:Y:S04]  /*bd0a0*/  STL [R1+0x7304], R20 ;  /* 0x0073041401007387 */ /* 0x0003e80000100800 */
[----:B0-----:R-:W2:Y:S04]  /*bd0b0*/  LDL.LU R24, [R1+0x260] ;  /* 0x0002600001187983 */ /* 0x001ea80000300800 */
[----:B------:R-:W2:Y:S04]  /*bd0c0*/  LDL.LU R25, [R1+0x264] ;  /* 0x0002640001197983 */ /* 0x000ea80000300800 */
[----:B------:R-:W3:Y:S04]  /*bd0d0*/  LDL.LU R26, [R1+0x268] ;  /* 0x00026800011a7983 */ /* 0x000ee80000300800 */
[----:B------:R-:W3:Y:S04]  /*bd0e0*/  LDL.LU R27, [R1+0x26c] ;  /* 0x00026c00011b7983 */ /* 0x000ee80000300800 */
[----:B------:R-:W4:Y:S04]  /*bd0f0*/  LDL.LU R4, [R1+0x2b0] ;  /* 0x0002b00001047983 */ /* 0x000f280000300800 */
[----:B------:R-:W4:Y:S04]  /*bd100*/  LDL.LU R5, [R1+0x2b4] ;  /* 0x0002b40001057983 */ /* 0x000f280000300800 */
[----:B------:R-:W4:Y:S04]  /*bd110*/  LDL.LU R6, [R1+0x2b8] ;  /* 0x0002b80001067983 */ /* 0x000f280000300800 */
        /* <DEDUP_REMOVED lines=31> */
[----:B------:R-:W-:Y:S04]  /*bd310*/  STL [R1+0x64b0], R0 ;  /* 0x0064b00001007387 */ /* 0x000fe80000100800 */
        /* <DEDUP_REMOVED lines=13> */
[----:B------:R0:W-:Y:S01]  /*bd3f0*/  STL [R1+0x1138], R22 ;  /* 0x0011381601007387 */ /* 0x0001e20000100800 */
[----:B------:R-:W-:-:S03]  /*bd400*/  IMAD.MOV.U32 R0, RZ, RZ, R23 ;  /* 0x000000ffff007224 */ /* 0x000fc600078e0017 */
[----:B0-----:R-:W3:Y:S04]  /*bd410*/  LDL.LU.64 R22, [R1+0x7320] ;  /* 0x0073200001167983 */ /* 0x001ee80000300a00 */
[----:B------:R-:W3:Y:S04]  /*bd420*/  LDL.LU.64 R20, [R1+0x7318] ;  /* 0x0073180001147983 */ /* 0x000ee80000300a00 */
[----:B------:R0:W-:Y:S04]  /*bd430*/  STL [R1+0x6600], R0 ;  /* 0x0066000001007387 */ /* 0x0001e80000100800 */
[----:B0-----:R-:W4:Y:S01]  /*bd440*/  LDL.LU R0, [R1+0x4d3c] ;  /* 0x004d3c0001007983 */ /* 0x001f220000300800 */
        /* <DEDUP_REMOVED lines=56> */
[----:B----4-:R-:W-:Y:S03]  /*bd7d0*/  HMMA.16816.F32 R4, R12, R28, R4 ;  /* 0x0000001c0c04723c */ /* 0x010fe60000001804 */
[----:B------:R-:W4:-:S15]  /*bd7e0*/  LDL R29, [R1+0x1bbc] ;  /* 0x001bbc00011d7983 */ /* 0x000f1e0000100800 */
        /* <DEDUP_REMOVED lines=9> */
[----:B---3--:R-:W-:-:S15]  /*bd880*/  HMMA.16816.F32 R4, R12, R24, R16 ;  /* 0x000000180c04723c */ /* 0x008fde0000001810 */
        /* <DEDUP_REMOVED lines=53> */
[----:B------:R-:W3:Y:S04]  /*bdbe0*/  LDL.LU.64 R18, [R1+0x7260] ;  /* 0x0072600001127983 */ /* 0x000ee80000300a00 */
[----:B------:R-:W2:-:S12]  /*bdbf0*/  LDL.LU.64 R16, [R1+0x7258] ;  /* 0x0072580001107983 */ /* 0x000e980000300a00 */
        /* <DEDUP_REMOVED lines=68> */
[----:B------:R-:W2:Y:S04]  /*be040*/  LDL R25, [R1+0x1bcc] ;  /* 0x001bcc0001197983 */ /* 0x000ea80000100800 */
[----:B------:R-:W2:Y:S01]  /*be050*/  LDL R27, [R1+0x1bd8] ;  /* 0x001bd800011b7983 */ /* 0x000ea20000100800 */
[----:B------:R-:W-:Y:S03]  /*be060*/  HMMA.16816.F32 R20, R12, R2, R20 ;  /* 0x000000020c14723c */ /* 0x000fe60000001814 */
[----:B------:R-:W-:Y:S01]  /*be070*/  STL [R1+0x18], R2 ;  /* 0x0000180201007387 */ /* 0x000fe20000100800 */
[----:B------:R-:W-:-:S03]  /*be080*/  F2FP.F16.E5M2.UNPACK_B R6, R28 ;  /* 0x0000001cff06723e */ /* 0x000fc600020004ff */
[----:B------:R-:W-:Y:S04]  /*be090*/  STL [R1+0x1c], R3 ;  /* 0x00001c0301007387 */ /* 0x000fe80000100800 */
[----:B------:R-:W2:Y:S01]  /*be0a0*/  LDL.LU R16, [R1+0xc0] ;  /* 0x0000c00001107983 */ /* 0x000ea20000300800 */
[----:B----4-:R-:W-:-:S07]  /*be0b0*/  F2FP.F16.E5M2.UNPACK_B R7, R29 ;  /* 0x0000001dff07723e */ /* 0x010fce00020004ff */
[----:B------:R-:W-:Y:S04]  /*be0c0*/  STL.64 [R1+0x1000], R20 ;  /* 0x0010001401007387 */ /* 0x000fe80000100a00 */
[----:B------:R-:W-:Y:S04]  /*be0d0*/  STL.64 [R1+0x1008], R22 ;  /* 0x0010081601007387 */ /* 0x000fe80000100a00 */
[----:B------:R-:W-:Y:S04]  /*be0e0*/  STL [R1+0x10], R6 ;  /* 0x0000100601007387 */ /* 0x000fe80000100800 */
[----:B------:R-:W2:Y:S04]  /*be0f0*/  LDL.LU R17, [R1+0xc4] ;  /* 0x0000c40001117983 */ /* 0x000ea80000300800 */
[----:B------:R-:W4:Y:S04]  /*be100*/  LDL.LU R18, [R1+0xc8] ;  /* 0x0000c80001127983 */ /* 0x000f280000300800 */
[----:B------:R-:W-:Y:S04]  /*be110*/  STL [R1+0x14], R7 ;  /* 0x0000140701007387 */ /* 0x000fe80000100800 */
[----:B------:R-:W4:Y:S04]  /*be120*/  LDL.LU R19, [R1+0xcc] ;  /* 0x0000cc0001137983 */ /* 0x000f280000300800 */
[----:B----4-:R-:W-:Y:S04]  /*be130*/  STL.64 [R1+0x71e0], R18 ;  /* 0x0071e01201007387 */ /* 0x010fe80000100a00 */
[----:B--2---:R0:W-:Y:S04]  /*be140*/  STL.64 [R1+0x71d8], R16 ;  /* 0x0071d81001007387 */ /* 0x0041e80000100a00 */
[----:B0-----:R-:W2:Y:S04]  /*be150*/  LDL.LU R16, [R1+0xa0] ;  /* 0x0000a00001107983 */ /* 0x001ea80000300800 */
[----:B------:R-:W2:Y:S04]  /*be160*/  LDL.LU R17, [R1+0xa4] ;  /* 0x0000a40001117983 */ /* 0x000ea80000300800 */
[----:B------:R-:W4:Y:S04]  /*be170*/  LDL.LU R18, [R1+0xa8] ;  /* 0x0000a80001127983 */ /* 0x000f280000300800 */
[----:B------:R-:W4:Y:S01]  /*be180*/  LDL.LU R19, [R1+0xac] ;  /* 0x0000ac0001137983 */ /* 0x000f220000300800 */
[----:B------:R-:W-:-:S02]  /*be190*/  F2FP.F16.E5M2.UNPACK_B R4, R0 ;  /* 0x00000000ff04723e */ /* 0x000fc400020004ff */
[----:B------:R-:W-:Y:S01]  /*be1a0*/  F2FP.F16.E5M2.UNPACK_B R5, R25 ;  /* 0x00000019ff05723e */ /* 0x000fe200020004ff */
[----:B----4-:R-:W-:Y:S04]  /*be1b0*/  STL.64 [R1+0x71f0], R18 ;  /* 0x0071f01201007387 */ /* 0x010fe80000100a00 */
[----:B--2---:R0:W-:Y:S04]  /*be1c0*/  STL.64 [R1+0x71e8], R16 ;  /* 0x0071e81001007387 */ /* 0x0041e80000100a00 */
        /* <DEDUP_REMOVED lines=2734> */
[----:B------:R-:W2:Y:S01]  /*c8cb0*/  LDL.LU R7, [R1+0x132c] ;  /* 0x00132c0001077983 */ /* 0x000ea20000300800 */
[----:B------:R-:W-:-:S03]  /*c8cc0*/  IMAD.MOV.U32 R25, RZ, RZ, R0 ;  /* 0x000000ffff197224 */ /* 0x000fc600078e0000 */
        /* <DEDUP_REMOVED lines=69> */
[----:B------:R-:W-:-:S03]  /*c9120*/  IMAD R0, R0, 0x100, R28 ;  /* 0x0000010000007824 */ /* 0x000fc600078e021c */
[----:B0-----:R-:W4:Y:S04]  /*c9130*/  LDL.LU R4, [R1+0x12b0] ;  /* 0x0012b00001047983 */ /* 0x001f280000300800 */
[----:B------:R-:W4:Y:S04]  /*c9140*/  LDL.LU R5, [R1+0x12b4] ;  /* 0x0012b40001057983 */ /* 0x000f280000300800 */
[----:B------:R-:W4:Y:S04]  /*c9150*/  LDL.LU R6, [R1+0x12b8] ;  /* 0x0012b80001067983 */ /* 0x000f280000300800 */
[----:B------:R-:W4:Y:S01]  /*c9160*/  LDL.LU R7, [R1+0x12bc] ;  /* 0x0012bc0001077983 */ /* 0x000f220000300800 */
[----:B---3--:R-:W-:-:S02]  /*c9170*/  IMAD R29, R29, 0x100, R24 ;  /* 0x000001001d1d7824 */ /* 0x008fc400078e0218 */
        /* <DEDUP_REMOVED lines=170> */
[----:B------:R4:W-:Y:S01]  /*c9c20*/  STL.64 [R1+0x6510], R6 ;  /* 0x0065100601007387 */ /* 0x0009e20000100a00 */
[----:B---3--:R-:W-:-:S03]  /*c9c30*/  IMAD R8, R9, 0x100, R8 ;  /* 0x0000010009087824 */ /* 0x008fc600078e0208 */
[----:B------:R-:W-:Y:S04]  /*c9c40*/  STL [R1+0x643c], R2 ;  /* 0x00643c0201007387 */ /* 0x000fe80000100800 */
[----:B------:R-:W-:Y:S01]  /*c9c50*/  STL [R1+0x6438], R3 ;  /* 0x0064380301007387 */ /* 0x000fe20000100800 */
[----:B0-----:R-:W-:Y:S02]  /*c9c60*/  IMAD R4, R19, 0x100, R18 ;  /* 0x0000010013047824 */ /* 0x001fe400078e0212 */
[----:B-1----:R-:W-:Y:S02]  /*c9c70*/  IMAD R5, R17, 0x100, R16 ;  /* 0x0000010011057824 */ /* 0x002fe400078e0210 */
[----:B----4-:R-:W-:Y:S01]  /*c9c80*/  IMAD R6, R11, 0x100, R10 ;  /* 0x000001000b067824 */ /* 0x010fe200078e020a */
        /* <DEDUP_REMOVED lines=70> */
[----:B0-----:R-:W-:Y:S02]  /*ca0f0*/  IMAD.MOV.U32 R5, RZ, RZ, R3 ;  /* 0x000000ffff057224 */ /* 0x001fe400078e0003 */
[----:B------:R-:W-:Y:S01]  /*ca100*/  IMAD.MOV.U32 R4, RZ, RZ, R2 ;  /* 0x000000ffff047224 */ /* 0x000fe200078e0002 */
[----:B-1----:R-:W2:Y:S04]  /*ca110*/  LDL.LU.64 R6, [R1+0x6510] ;  /* 0x0065100001067983 */ /* 0x002ea80000300a00 */
[----:B------:R-:W-:Y:S04]  /*ca120*/  STL [R1+0x646c], R5 ;  /* 0x00646c0501007387 */ /* 0x000fe80000100800 */
        /* <DEDUP_REMOVED lines=43> */
[----:B------:R-:W3:Y:S01]  /*ca3e0*/  LDL.LU R26, [R1+0x1138] ;  /* 0x00113800011a7983 */ /* 0x000ee20000300800 */
[----:B------:R-:W-:-:S03]  /*ca3f0*/  IMAD.MOV.U32 R27, RZ, RZ, R0 ;  /* 0x000000ffff1b7224 */ /* 0x000fc600078e0000 */
        /* <DEDUP_REMOVED lines=35> */
[----:B------:R-:W2:Y:S01]  /*ca630*/  LDL.LU R18, [R1+0x1158] ;  /* 0x0011580001127983 */ /* 0x000ea20000300800 */
[----:B------:R-:W-:-:S07]  /*ca640*/  IMAD.MOV.U32 R19, RZ, RZ, R0 ;  /* 0x000000ffff137224 */ /* 0x000fce00078e0000 */
[----:B--2---:R-:W-:-:S15]  /*ca650*/  HMMA.16816.F32 R16, R12, R10, R16 ;  /* 0x0000000a0c10723c */ /* 0x004fde0000001810 */
[----:B------:R-:W-:-:S04]  /*ca660*/  NOP ;  /* 0x0000000000007918 */ /* 0x000fc80000000000 */
[----:B------:R-:W-:Y:S04]  /*ca670*/  STL.64 [R1+0x1e0], R16 ;  /* 0x0001e01001007387 */ /* 0x000fe80000100a00 */
[----:B------:R4:W-:Y:S02]  /*ca680*/  STL.64 [R1+0x1e8], R18 ;  /* 0x0001e81201007387 */ /* 0x0009e40000100a00 */
[----:B----4-:R-:W-:Y:S02]  /*ca690*/  HMMA.16816.F32 R16, R12, R8, R20 ;  /* 0x000000080c10723c */ /* 0x010fe40000001814 */
[----:B------:R-:W-:Y:S04]  /*ca6a0*/  STL.64 [R1+0x6350], R10 ;  /* 0x0063500a01007387 */ /* 0x000fe80000100a00 */
[----:B------:R-:W-:-:S13]  /*ca6b0*/  STL.64 [R1+0x6348], R8 ;  /* 0x0063480801007387 */ /* 0x000fda0000100a00 */
[----:B------:R-:W-:Y:S04]  /*ca6c0*/  STL.64 [R1+0x1d0], R16 ;  /* 0x0001d01001007387 */ /* 0x000fe80000100a00 */
[----:B------:R0:W-:Y:S02]  /*ca6d0*/  STL.64 [R1+0x1d8], R18 ;  /* 0x0001d81201007387 */ /* 0x0001e40000100a00 */
[----:B0-----:R-:W-:-:S15]  /*ca6e0*/  HMMA.16816.F32 R16, R12, R6, R24 ;  /* 0x000000060c10723c */ /* 0x001fde0000001818 */
[----:B------:R-:W-:-:S04]  /*ca6f0*/  NOP ;  /* 0x0000000000007918 */ /* 0x000fc80000000000 */
[----:B------:R0:W-:Y:S04]  /*ca700*/  STL.64 [R1+0x1c0], R16 ;  /* 0x0001c01001007387 */ /* 0x0001e80000100a00 */
[----:B------:R1:W-:Y:S04]  /*ca710*/  STL [R1+0x1c8], R18 ;  /* 0x0001c81201007387 */ /* 0x0003e80000100800 */
[----:B------:R-:W-:Y:S04]  /*ca720*/  STL [R1+0x6444], R7 ;  /* 0x0064440701007387 */ /* 0x000fe80000100800 */
[----:B------:R-:W2:Y:S04]  /*ca730*/  LDL.LU R8, [R1+0x1050] ;  /* 0x0010500001087983 */ /* 0x000ea80000300800 */
[----:B------:R-:W2:Y:S04]  /*ca740*/  LDL.LU R9, [R1+0x1054] ;  /* 0x0010540001097983 */ /* 0x000ea80000300800 */
[----:B------:R-:W3:Y:S04]  /*ca750*/  LDL.LU R10, [R1+0x1058] ;  /* 0x00105800010a7983 */ /* 0x000ee80000300800 */
[----:B------:R-:W3:Y:S01]  /*ca760*/  LDL.LU R11, [R1+0x105c] ;  /* 0x00105c00010b7983 */ /* 0x000ee20000300800 */
[----:B------:R-:W-:-:S03]  /*ca770*/  IMAD.MOV.U32 R0, RZ, RZ, R19 ;  /* 0x000000ffff007224 */ /* 0x000fc600078e0013 */
[----:B0-----:R-:W4:Y:S04]  /*ca780*/  LDL.LU R16, [R1+0x1070] ;  /* 0x0010700001107983 */ /* 0x001f280000300800 */
[----:B------:R-:W4:Y:S04]  /*ca790*/  LDL.LU R17, [R1+0x1074] ;  /* 0x0010740001117983 */ /* 0x000f280000300800 */
        /* <DEDUP_REMOVED lines=10> */
[----:B--2---:R0:W-:Y:S02]  /*ca840*/  STL.64 [R1+0x63c0], R26 ;  /* 0x0063c01a01007387 */ /* 0x0041e40000100a00 */
[----:B0-----:R-:W-:-:S02]  /*ca850*/  IMAD.MOV.U32 R26, RZ, RZ, R5 ;  /* 0x000000ffff1a7224 */ /* 0x001fc400078e0005 */
[----:B------:R-:W-:Y:S01]  /*ca860*/  IMAD.MOV.U32 R27, RZ, RZ, R4 ;  /* 0x000000ffff1b7224 */ /* 0x000fe200078e0004 */
[----:B------:R-:W2:Y:S04]  /*ca870*/  LDL.LU R5, [R1+0x646c] ;  /* 0x00646c0001057983 */ /* 0x000ea80000300800 */
[----:B------:R-:W2:Y:S04]  /*ca880*/  LDL.LU R4, [R1+0x6468] ;  /* 0x0064680001047983 */ /* 0x000ea80000300800 */
[----:B------:R-:W-:Y:S04]  /*ca890*/  STL.64 [R1+0x63b8], R24 ;  /* 0x0063b81801007387 */ /* 0x000fe80000100a00 */
[----:B------:R-:W-:Y:S04]  /*ca8a0*/  STL.64 [R1+0x63d8], R26 ;  /* 0x0063d81a01007387 */ /* 0x000fe80000100a00 */
[----:B------:R-:W-:Y:S04]  /*ca8b0*/  STL.64 [R1+0x63a0], R22 ;  /* 0x0063a01601007387 */ /* 0x000fe80000100a00 */
[----:B------:R0:W-:Y:S04]  /*ca8c0*/  STL.64 [R1+0x6398], R20 ;  /* 0x0063981401007387 */ /* 0x0001e80000100a00 */
[----:B0-----:R-:W2:Y:S04]  /*ca8d0*/  LDL.LU R20, [R1+0x10a0] ;  /* 0x0010a00001147983 */ /* 0x001ea80000300800 */
[----:B------:R-:W2:Y:S04]  /*ca8e0*/  LDL.LU R21, [R1+0x10a4] ;  /* 0x0010a40001157983 */ /* 0x000ea80000300800 */
[----:B------:R-:W2:Y:S04]  /*ca8f0*/  LDL.LU R22, [R1+0x10a8] ;  /* 0x0010a80001167983 */ /* 0x000ea80000300800 */
[----:B------:R-:W2:Y:S01]  /*ca900*/  LDL.LU R23, [R1+0x10ac] ;  /* 0x0010ac0001177983 */ /* 0x000ea20000300800 */
[----:B------:R-:W-:-:S02]  /*ca910*/  IMAD.MOV.U32 R24, RZ, RZ, R2 ;  /* 0x000000ffff187224 */ /* 0x000fc400078e0002 */
        /* <DEDUP_REMOVED lines=21> */
[----:B---3--:R-:W-:-:S03]  /*caa70*/  IMAD.MOV.U32 R25, RZ, RZ, R2 ;  /* 0x000000ffff197224 */ /* 0x008fc600078e0002 */
[----:B--2---:R-:W-:Y:S04]  /*caa80*/  STL.64 [R1+0x6400], R22 ;  /* 0x0064001601007387 */ /* 0x004fe80000100a00 */
[----:B------:R0:W-:Y:S04]  /*caa90*/  STL.64 [R1+0x63f8], R20 ;  /* 0x0063f81401007387 */ /* 0x0001e80000100a00 */
        /* <DEDUP_REMOVED lines=43> */
[----:B------:R0:W-:Y:S04]  /*cad50*/  STL [R1+0x55e8], R0 ;  /* 0x0055e80001007387 */ /* 0x0001e80000100800 */
[----:B0-----:R-:W2:Y:S04]  /*cad60*/  LDL.LU R0, [R1+0x4f3c] ;  /* 0x004f3c0001007983 */ /* 0x001ea80000300800 */
[----:B------:R-:W-:Y:S04]  /*cad70*/  STL.64 [R1+0x1b0], R24 ;  /* 0x0001b01801007387 */ /* 0x000fe80000100a00 */
[----:B------:R0:W-:Y:S04]  /*cad80*/  STL.64 [R1+0x1b8], R26 ;  /* 0x0001b81a01007387 */ /* 0x0001e80000100a00 */
[----:B0-----:R-:W3:Y:S04]  /*cad90*/  LDL.LU.64 R26, [R1+0x6450] ;  /* 0x00645000011a7983 */ /* 0x001ee80000300a00 */
[----:B------:R-:W4:Y:S01]  /*cada0*/  LDL.LU.64 R24, [R1+0x6448] ;  /* 0x0064480001187983 */ /* 0x000f220000300a00 */
[----:B------:R-:W-:-:S03]  /*cadb0*/  IMAD R29, R29, 0x100, R7 ;  /* 0x000001001d1d7824 */ /* 0x000fc600078e0207 */
[----:B------:R-:W4:Y:S01]  /*cadc0*/  LDL.LU R7, [R1+0x6444] ;  /* 0x0064440001077983 */ /* 0x000f220000300800 */
[----:B--2---:R-:W-:Y:S02]  /*cadd0*/  IMAD R0, R0, 0x100, R3 ;  /* 0x0000010000007824 */ /* 0x004fe400078e0203 */
[----:B---3--:R-:W-:Y:S02]  /*cade0*/  IMAD R27, R27, 0x100, R28 ;  /* 0x000001001b1b7824 */ /* 0x008fe400078e021c */
[----:B------:R-:W-:Y:S01]  /*cadf0*/  IMAD R26, R26, 0x100, R2 ;  /* 0x000001001a1a7824 */ /* 0x000fe200078e0202 */
[----:B------:R-:W2:Y:S04]  /*cae00*/  LDL.LU R28, [R1+0x6440] ;  /* 0x00644000011c7983 */ /* 0x000ea80000300800 */
[----:B------:R-:W3:Y:S04]  /*cae10*/  LDL.LU R2, [R1+0x643c] ;  /* 0x00643c0001027983 */ /* 0x000ee80000300800 */
[----:B------:R-:W3:Y:S02]  /*cae20*/  LDL.LU R3, [R1+0x6438] ;  /* 0x0064380001037983 */ /* 0x000ee40000300800 */
[----:B---3--:R-:W-:Y:S02]  /*cae30*/  HMMA.16816.F32 R12, R12, R2, R20 ;  /* 0x000000020c0c723c */ /* 0x008fe40000001814 */
[----:B------:R-:W4:Y:S04]  /*cae40*/  LDL.LU.64 R22, [R1+0x6430] ;  /* 0x0064300001167983 */ /* 0x000f280000300a00 */
[----:B------:R-:W4:Y:S04]  /*cae50*/  LDL.LU.64 R20, [R1+0x6428] ;  /* 0x0064280001147983 */ /* 0x000f280000300a00 */
        /* <DEDUP_REMOVED lines=51> */
[----:B0-----:R-:W4:Y:S04]  /*cb190*/  LDL.LU R24, [R1+0x1010] ;  /* 0x0010100001187983 */ /* 0x001f280000300800 */
[----:B------:R-:W4:Y:S04]  /*cb1a0*/  LDL.LU R25, [R1+0x1014] ;  /* 0x0010140001197983 */ /* 0x000f280000300800 */
[----:B-1----:R-:W4:Y:S04]  /*cb1b0*/  LDL.LU R26, [R1+0x1018] ;  /* 0x00101800011a7983 */ /* 0x002f280000300800 */
[----:B------:R-:W4:Y:S01]  /*cb1c0*/  LDL.LU R27, [R1+0x101c] ;  /* 0x00101c00011b7983 */ /* 0x000f220000300800 */
        /* <DEDUP_REMOVED lines=26> */
[----:B0-----:R-:W2:Y:S04]  /*cb370*/  LDL.LU R16, [R1+0x1040] ;  /* 0x0010400001107983 */ /* 0x001ea80000300800 */
[----:B------:R-:W2:Y:S04]  /*cb380*/  LDL.LU R17, [R1+0x1044] ;  /* 0x0010440001117983 */ /* 0x000ea80000300800 */
[----:B-1----:R-:W2:Y:S04]  /*cb390*/  LDL.LU R18, [R1+0x1048] ;  /* 0x0010480001127983 */ /* 0x002ea80000300800 */
[----:B------:R-:W2:Y:S01]  /*cb3a0*/  LDL.LU R19, [R1+0x104c] ;  /* 0x00104c0001137983 */ /* 0x000ea20000300800 */
[C---:B---3--:R-:W-:Y:S08]  /*cb3b0*/  HMMA.16816.F32 R20, R12.reuse, R8, R20 ;  /* 0x000000080c14723c */ /* 0x048ff00000001814 */
[----:B--2---:R-:W-:-:S15]  /*cb3c0*/  HMMA.16816.F32 R16, R12, R10, R16 ;  /* 0x0000000a0c10723c */ /* 0x004fde0000001810 */
[----:B------:R-:W-:-:S04]  /*cb3d0*/  NOP ;  /* 0x0000000000007918 */ /* 0x000fc80000000000 */
[----:B------:R-:W-:Y:S04]  /*cb3e0*/  STL.64 [R1+0x60], R16 ;  /* 0x0000601001007387 */ /* 0x000fe80000100a00 */
[----:B------:R4:W-:Y:S04]  /*cb3f0*/  STL.64 [R1+0x68], R18 ;  /* 0x0000681201007387 */ /* 0x0009e80000100a00 */
[----:B------:R-:W2:Y:S01]  /*cb400*/  LDL.LU R8, [R1+0xfe0] ;  /* 0x000fe00001087983 */ /* 0x000ea20000300800 */
[----:B----4-:R-:W-:Y:S03]  /*cb410*/  HMMA.16816.F32 R16, R12, R6, R24 ;  /* 0x000000060c10723c */ /* 0x010fe60000001818 */
[----:B------:R-:W-:Y:S04]  /*cb420*/  STL.64 [R1+0x50], R20 ;  /* 0x0000501401007387 */ /* 0x000fe80000100a00 */
[----:B------:R-:W-:-:S12]  /*cb430*/  STL.64 [R1+0x58], R22 ;  /* 0x0000581601007387 */ /* 0x000fd80000100a00 */
        /* <DEDUP_REMOVED lines=11> */
[----:B------:R-:W4:Y:S04]  /*cb4f0*/  LDL.LU R27, [R1+0x4f44] ;  /* 0x004f4400011b7983 */ /* 0x000f280000300800 */
[----:B------:R-:W2:Y:S04]  /*cb500*/  LDL.LU R2, [R1+0x4f58] ;  /* 0x004f580001027983 */ /* 0x000ea80000300800 */
[----:B--2---:R0:W-:Y:S04]  /*cb510*/  STL [R1+0x6330], R2 ;  /* 0x0063300201007387 */ /* 0x0041e80000100800 */
[----:B0-----:R-:W2:Y:S04]  /*cb520*/  LDL.LU R2, [R1+0x4f50] ;  /* 0x004f500001027983 */ /* 0x001ea80000300800 */
[----:B------:R-:W2:Y:S04]  /*cb530*/  LDL.LU R6, [R1+0x4f54] ;  /* 0x004f540001067983 */ /* 0x000ea80000300800 */
[----:B------:R-:W2:Y:S04]  /*cb540*/  LDL.LU R3, [R1+0x4f60] ;  /* 0x004f600001037983 */ /* 0x000ea80000300800 */
[----:B------:R-:W2:Y:S04]  /*cb550*/  LDL.LU R7, [R1+0x4f5c] ;  /* 0x004f5c0001077983 */ /* 0x000ea80000300800 */
[----:B---3--:R0:W-:Y:S04]  /*cb560*/  STL.64 [R1+0x6300], R10 ;  /* 0x0063000a01007387 */ /* 0x0081e80000100a00 */
[----:B0-----:R-:W3:Y:S04]  /*cb570*/  LDL.LU R10, [R1+0x1bac] ;  /* 0x001bac00010a7983 */ /* 0x001ee80000300800 */
        /* <DEDUP_REMOVED lines=8> */
[----:B------:R-:W3:Y:S04]  /*cb600*/  LDL.LU R11, [R1+0x1bb8] ;  /* 0x001bb800010b7983 */ /* 0x000ee80000300800 */
[----:B---3--:R-:W-:Y:S04]  /*cb610*/  STL.64 [R1+0x6320], R10 ;  /* 0x0063200a01007387 */ /* 0x008fe80000100a00 */
[----:B--2---:R0:W-:Y:S04]  /*cb620*/  STL [R1+0x6318], R9 ;  /* 0x0063180901007387 */ /* 0x0041e80000100800 */
[----:B------:R-:W2:Y:S04]  /*cb630*/  LDL.LU R8, [R1+0x20] ;  /* 0x0000200001087983 */ /* 0x000ea80000300800 */
[----:B0-----:R-:W2:Y:S04]  /*cb640*/  LDL.LU R9, [R1+0x24] ;  /* 0x0000240001097983 */ /* 0x001ea80000300800 */
        /* <DEDUP_REMOVED lines=28> */
[----:B------:R-:W4:Y:S04]  /*cb810*/  LDL.LU R4, [R1+0x4f48] ;  /* 0x004f480001047983 */ /* 0x000f280000300800 */
[----:B------:R-:W2:Y:S01]  /*cb820*/  LDL.LU R5, [R1+0x4f4c] ;  /* 0x004f4c0001057983 */ /* 0x000ea20000300800 */
[----:B----4-:R-:W-:-:S02]  /*cb830*/  IMAD R4, R27, 0x100, R4 ;  /* 0x000001001b047824 */ /* 0x010fc400078e0204 */
[----:B--2---:R-:W-:Y:S01]  /*cb840*/  IMAD R5, R5, 0x100, R2 ;  /* 0x0000010005057824 */ /* 0x004fe200078e0202 */
[----:B------:R-:W2:Y:S04]  /*cb850*/  LDL.LU R27, [R1+0x1bfc] ;  /* 0x001bfc00011b7983 */ /* 0x000ea80000300800 */
[----:B------:R-:W4:Y:S01]  /*cb860*/  LDL.LU R2, [R1+0x6330] ;  /* 0x0063300001027983 */ /* 0x000f220000300800 */
[----:B------:R-:W-:Y:S02]  /*cb870*/  IMAD R7, R7, 0x100, R3 ;  /* 0x0000010007077824 */ /* 0x000fe400078e0203 */
[----:B----4-:R-:W-:Y:S02]  /*cb880*/  IMAD R6, R6, 0x100, R2 ;  /* 0x0000010006067824 */ /* 0x010fe400078e0202 */
[----:B------:R-:W4:Y:S04]  /*cb890*/  LDL.LU R2, [R1+0x632c] ;  /* 0x00632c0001027983 */ /* 0x000f280000300800 */
[----:B------:R-:W4:Y:S02]  /*cb8a0*/  LDL.LU R3, [R1+0x6328] ;  /* 0x0063280001037983 */ /* 0x000f240000300800 */
[----:B----4-:R-:W-:Y:S02]  /*cb8b0*/  HMMA.16816.F32 R12, R12, R2, R8 ;  /* 0x000000020c0c723c */ /* 0x010fe40000001808 */
[----:B------:R-:W4:Y:S04]  /*cb8c0*/  LDL.LU.64 R10, [R1+0x6320] ;  /* 0x00632000010a7983 */ /* 0x000f280000300a00 */
[----:B------:R-:W2:Y:S04]  /*cb8d0*/  LDL.LU R9, [R1+0x6318] ;  /* 0x0063180001097983 */ /* 0x000ea80000300800 */
[----:B------:R-:W3:Y:S09]  /*cb8e0*/  LDL.LU R3, [R1+0x1bbc] ;  /* 0x001bbc0001037983 */ /* 0x000ef20000300800 */
[----:B------:R0:W-:Y:S04]  /*cb8f0*/  STL.64 [R1+0x20], R12 ;  /* 0x0000200c01007387 */ /* 0x0001e80000100a00 */
[----:B------:R1:W-:Y:S01]  /*cb900*/  STL.64 [R1+0x28], R14 ;  /* 0x0000280e01007387 */ /* 0x0003e20000100a00 */
[----:B0-----:R-:W-:-:S02]  /*cb910*/  F2FP.F16.E5M2.UNPACK_B R12, R4 ;  /* 0x00000004ff0c723e */ /* 0x001fc400020004ff */
[----:B------:R-:W-:Y:S02]  /*cb920*/  F2FP.F16.E5M2.UNPACK_B R13, R5 ;  /* 0x00000005ff0d723e */ /* 0x000fe400020004ff */
[----:B-1----:R-:W-:Y:S02]  /*cb930*/  F2FP.F16.E5M2.UNPACK_B R14, R6 ;  /* 0x00000006ff0e723e */ /* 0x002fe400020004ff */
[----:B------:R-:W-:Y:S01]  /*cb940*/  F2FP.F16.E5M2.UNPACK_B R15, R7 ;  /* 0x00000007ff0f723e */ /* 0x000fe200020004ff */
[----:B------:R-:W3:Y:S01]  /*cb950*/  LDL.LU R4, [R1+0x1bc8] ;  /* 0x001bc80001047983 */ /* 0x000ee20000300800 */
[----:B--2---:R-:W-:Y:S02]  /*cb960*/  F2FP.F16.E5M2.UNPACK_B R8, R9.H1 ;  /* 0x00000009ff08723e */ /* 0x004fe400030004ff */
[----:B----4-:R-:W-:Y:S02]  /*cb970*/  F2FP.F16.E5M2.UNPACK_B R9, R10.H1 ;  /* 0x0000000aff09723e */ /* 0x010fe400030004ff */
[----:B------:R-:W-:Y:S01]  /*cb980*/  F2FP.F16.E5M2.UNPACK_B R2, R11.H1 ;  /* 0x0000000bff02723e */ /* 0x000fe200030004ff */
[----:B------:R-:W-:Y:S04]  /*cb990*/  STL [R1+0x18], R8 ;  /* 0x0000180801007387 */ /* 0x000fe80000100800 */
[----:B------:R3:W-:Y:S02]  /*cb9a0*/  STL [R1+0x1c], R9 ;  /* 0x00001c0901007387 */ /* 0x0007e40000100800 */
[----:B---3--:R-:W-:Y:S02]  /*cb9b0*/  HMMA.16816.F32 R8, R12, R8, R16 ;  /* 0x000000080c08723c */ /* 0x008fe40000001810 */
[----:B------:R-:W2:Y:S04]  /*cb9c0*/  LDL.LU.64 R18, [R1+0x6310] ;  /* 0x0063100001127983 */ /* 0x000ea80000300a00 */
[----:B------:R-:W2:-:S13]  /*cb9d0*/  LDL.LU.64 R16, [R1+0x6308] ;  /* 0x0063080001107983 */ /* 0x000e9a0000300a00 */
[----:B------:R-:W-:Y:S04]  /*cb9e0*/  STL.64 [R1+0x1000], R8 ;  /* 0x0010000801007387 */ /* 0x000fe80000100a00 */
[----:B------:R0:W-:Y:S04]  /*cb9f0*/  STL.64 [R1+0x1008], R10 ;  /* 0x0010080a01007387 */ /* 0x0001e80000100a00 */
[----:B0-----:R-:W3:Y:S04]  /*cba00*/  LDL.LU.64 R10, [R1+0x6300] ;  /* 0x00630000010a7983 */ /* 0x001ee80000300a00 */
[----:B------:R-:W3:Y:S01]  /*cba10*/  LDL.LU.64 R8, [R1+0x62f8] ;  /* 0x0062f80001087983 */ /* 0x000ee20000300a00 */
[----:B------:R-:W-:-:S05]  /*cba20*/  F2FP.F16.E5M2.UNPACK_B R3, R3.H1 ;  /* 0x00000003ff03723e */ /* 0x000fca00030004ff */
[----:B------:R-:W-:Y:S02]  /*cba30*/  STL.64 [R1+0x10], R2 ;  /* 0x0000100201007387 */ /* 0x000fe40000100a00 */
[----:B---3--:R-:W-:-:S15]  /*cba40*/  HMMA.16816.F32 R8, R12, R2, R8 ;  /* 0x000000020c08723c */ /* 0x008fde0000001808 */
[----:B------:R-:W-:-:S04]  /*cba50*/  NOP ;  /* 0x0000000000007918 */ /* 0x000fc80000000000 */
[----:B------:R-:W-:Y:S04]  /*cba60*/  STL.64 [R1+0xff0], R8 ;  /* 0x000ff00801007387 */ /* 0x000fe80000100a00 */
[----:B------:R0:W-:Y:S04]  /*cba70*/  STL.64 [R1+0xff8], R10 ;  /* 0x000ff80a01007387 */ /* 0x0001e80000100a00 */
[----:B0-----:R-:W3:Y:S04]  /*cba80*/  LDL.LU.64 R10, [R1+0x62f0] ;  /* 0x0062f000010a7983 */ /* 0x001ee80000300a00 */
[----:B------:R-:W3:Y:S01]  /*cba90*/  LDL.LU.64 R8, [R1+0x62e8] ;  /* 0x0062e80001087983 */ /* 0x000ee20000300a00 */
[----:B------:R-:W-:-:S02]  /*cbaa0*/  F2FP.F16.E5M2.UNPACK_B R4, R4.H1 ;  /* 0x00000004ff04723e */ /* 0x000fc400030004ff */
[----:B------:R-:W-:Y:S02]  /*cbab0*/  F2FP.F16.E5M2.UNPACK_B R5, R24.H1 ;  /* 0x00000018ff05723e */ /* 0x000fe400030004ff */
[----:B------:R-:W-:Y:S02]  /*cbac0*/  F2FP.F16.E5M2.UNPACK_B R6, R0.H1 ;  /* 0x00000000ff06723e */ /* 0x000fe400030004ff */
[----:B------:R-:W-:Y:S01]  /*cbad0*/  F2FP.F16.E5M2.UNPACK_B R7, R25.H1 ;  /* 0x00000019ff07723e */ /* 0x000fe200030004ff */
[----:B------:R-:W-:Y:S01]  /*cbae0*/  STL.64 [R1+0x8], R4 ;  /* 0x0000080401007387 */ /* 0x000fe20000100a00 */
[----:B------:R-:W-:Y:S02]  /*cbaf0*/  F2FP.F16.E5M2.UNPACK_B R28, R28.H1 ;  /* 0x0000001cff1c723e */ /* 0x000fe400030004ff */
[----:B------:R-:W-:Y:S01]  /*cbb00*/  F2FP.F16.E5M2.UNPACK_B R29, R29.H1 ;  /* 0x0000001dff1d723e */ /* 0x000fe200030004ff */
[----:B---3--:R-:W-:-:S15]  /*cbb10*/  HMMA.16816.F32 R8, R12, R4, R8 ;  /* 0x000000040c08723c */ /* 0x008fde0000001808 */
[----:B------:R-:W-:-:S04]  /*cbb20*/  NOP ;  /* 0x0000000000007918 */ /* 0x000fc80000000000 */
[----:B------:R-:W-:Y:S04]  /*cbb30*/  STL.64 [R1+0xfe0], R8 ;  /* 0x000fe00801007387 */ /* 0x000fe80000100a00 */
[----:B------:R2:W-:Y:S02]  /*cbb40*/  STL.64 [R1+0xfe8], R10 ;  /* 0x000fe80a01007387 */ /* 0x0005e40000100a00 */
[----:B--2---:R-:W-:Y:S02]  /*cbb50*/  HMMA.16816.F32 R8, R12, R6, R16 ;  /* 0x000000060c08723c */ /* 0x004fe40000001810 */
[----:B------:R-:W-:Y:S04]  /*cbb60*/  STL [R1], R6 ;  /* 0x0000000601007387 */ /* 0x000fe80000100800 */
[----:B------:R-:W-:-:S13]  /*cbb70*/  STL [R1+0x4], R7 ;  /* 0x0000040701007387 */ /* 0x000fda0000100800 */
[----:B------:R-:W-:Y:S04]  /*cbb80*/  STL.64 [R1+0xfd0], R8 ;  /* 0x000fd00801007387 */ /* 0x000fe80000100a00 */
[----:B------:R0:W-:Y:S02]  /*cbb90*/  STL.64 [R1+0xfd8], R10 ;  /* 0x000fd80a01007387 */ /* 0x0001e40000100a00 */
[----:B0-----:R-:W-:Y:S02]  /*cbba0*/  HMMA.16816.F32 R8, R12, R28, R20 ;  /* 0x0000001c0c08723c */ /* 0x001fe40000001814 */
[----:B------:R-:W-:Y:S04]  /*cbbb0*/  STL [R1+0x6260], R28 ;  /* 0x0062601c01007387 */ /* 0x000fe80000100800 */
[----:B------:R-:W-:-:S13]  /*cbbc0*/  STL [R1+0x6248], R29 ;  /* 0x0062481d01007387 */ /* 0x000fda0000100800 */
[----:B------:R-:W-:Y:S04]  /*cbbd0*/  STL.64 [R1+0xfc0], R8 ;  /* 0x000fc00801007387 */ /* 0x000fe80000100a00 */
[----:B------:R0:W-:Y:S04]  /*cbbe0*/  STL.64 [R1+0xfc8], R10 ;  /* 0x000fc80a01007387 */ /* 0x0001e80000100a00 */
[----:B------:R-:W2:Y:S04]  /*cbbf0*/  LDL.LU R17, [R1+0x1c3c] ;  /* 0x001c3c0001117983 */ /* 0x000ea80000300800 */
[----:B0-----:R-:W3:Y:S04]  /*cbc00*/  LDL.LU R10, [R1+0x1c58] ;  /* 0x001c5800010a7983 */ /* 0x001ee80000300800 */
[----:B------:R-:W4:Y:S01]  /*cbc10*/  LDL.LU R9, [R1+0x1c6c] ;  /* 0x001c6c0001097983 */ /* 0x000f220000300800 */
[----:B------:R-:W-:-:S02]  /*cbc20*/  IMAD.MOV.U32 R2, RZ, RZ, R4 ;  /* 0x000000ffff027224 */ /* 0x000fc400078e0004 */
[----:B------:R-:W-:Y:S02]  /*cbc30*/  IMAD.MOV.U32 R4, RZ, RZ, R6 ;  /* 0x000000ffff047224 */ /* 0x000fe400078e0006 */
[----:B------:R-:W-:Y:S01]  /*cbc40*/  IMAD.MOV.U32 R0, RZ, RZ, R5 ;  /* 0x000000ffff007224 */ /* 0x000fe200078e0005 */
[----:B---3--:R-:W-:Y:S04]  /*cbc50*/  STL [R1+0x62e4], R10 ;  /* 0x0062e40a01007387 */ /* 0x008fe80000100800 */
[----:B----4-:R-:W-:Y:S04]  /*cbc60*/  STL [R1+0x62e0], R9 ;  /* 0x0062e00901007387 */ /* 0x010fe80000100800 */
[----:B------:R-:W3:Y:S04]  /*cbc70*/  LDL.LU R6, [R1+0x1c78] ;  /* 0x001c780001067983 */ /* 0x000ee80000300800 */
[----:B------:R-:W4:Y:S01]  /*cbc80*/  LDL.LU R5, [R1+0x1c7c] ;  /* 0x001c7c0001057983 */ /* 0x000f220000300800 */
[----:B------:R-:W-:-:S03]  /*cbc90*/  IMAD.MOV.U32 R3, RZ, RZ, R7 ;  /* 0x000000ffff037224 */ /* 0x000fc600078e0007 */
[----:B---3--:R-:W-:Y:S04]  /*cbca0*/  STL [R1+0x6298], R6 ;  /* 0x0062980601007387 */ /* 0x008fe80000100800 */
[----:B----4-:R0:W-:Y:S04]  /*cbcb0*/  STL.64 [R1+0x6290], R4 ;  /* 0x0062900401007387 */ /* 0x0101e80000100a00 */
[----:B0-----:R-:W3:Y:S04]  /*cbcc0*/  LDL.LU R4, [R1+0xf60] ;  /* 0x000f600001047983 */ /* 0x001ee80000300800 */
        /* <DEDUP_REMOVED lines=15> */
[----:B------:R-:W3:Y:S04]  /*cbdc0*/  LDL.LU R16, [R1+0x1c38] ;  /* 0x001c380001107983 */ /* 0x000ee80000300800 */
[----:B--2---:R-:W-:Y:S04]  /*cbdd0*/  STL.64 [R1+0x62c8], R18 ;  /* 0x0062c81201007387 */ /* 0x004fe80000100a00 */
[----:B---3--:R0:W-:Y:S04]  /*cbde0*/  STL.64 [R1+0x62c0], R16 ;  /* 0x0062c01001007387 */ /* 0x0081e80000100a00 */
        /* <DEDUP_REMOVED lines=12> */
[----:B----4-:R-:W-:Y:S04]  /*cbeb0*/  STL.64 [R1+0x62a8], R6 ;  /* 0x0062a80601007387 */ /* 0x010fe80000100a00 */
[----:B------:R0:W-:Y:S04]  /*cbec0*/  STL.64 [R1+0x62a0], R4 ;  /* 0x0062a00401007387 */ /* 0x0001e80000100a00 */
[----:B0-----:R-:W3:Y:S04]  /*cbed0*/  LDL.LU R4, [R1+0xf70] ;  /* 0x000f700001047983 */ /* 0x001ee80000300800 */
[----:B------:R-:W3:Y:S04]  /*cbee0*/  LDL.LU R5, [R1+0xf74] ;  /* 0x000f740001057983 */ /* 0x000ee80000300800 */
[----:B------:R-:W4:Y:S04]  /*cbef0*/  LDL.LU R6, [R1+0xf78] ;  /* 0x000f780001067983 */ /* 0x000f280000300800 */
[----:B------:R-:W4:Y:S01]  /*cbf00*/  LDL.LU R7, [R1+0xf7c] ;  /* 0x000f7c0001077983 */ /* 0x000f220000300800 */
[----:B------:R-:W-:-:S02]  /*cbf10*/  F2FP.F16.E5M2.UNPACK_B R24, R24.H1 ;  /* 0x00000018ff18723e */ /* 0x000fc400030004ff */
[----:B------:R-:W-:Y:S01]  /*cbf20*/  F2FP.F16.E5M2.UNPACK_B R25, R25.H1 ;  /* 0x00000019ff19723e */ /* 0x000fe200030004ff */
[C---:B------:R-:W-:Y:S08]  /*cbf30*/  HMMA.16816.F32 R8, R12.reuse, R26, R8 ;  /* 0x0000001a0c08723c */ /* 0x040ff00000001808 */
[----:B--2---:R-:W-:Y:S01]  /*cbf40*/  HMMA.16816.F32 R16, R12, R24, R16 ;  /* 0x000000180c10723c */ /* 0x004fe20000001810 */
[----:B----4-:R-:W-:Y:S04]  /*cbf50*/  STL.64 [R1+0x62b8], R6 ;  /* 0x0062b80601007387 */ /* 0x010fe80000100a00 */
[----:B---3--:R0:W-:Y:S04]  /*cbf60*/  STL.64 [R1+0x62b0], R4 ;  /* 0x0062b00401007387 */ /* 0x0081e80000100a00 */
[----:B0-----:R-:W2:Y:S04]  /*cbf70*/  LDL.LU R4, [R1+0xf80] ;  /* 0x000f800001047983 */ /* 0x001ea80000300800 */
[----:B------:R-:W2:Y:S04]  /*cbf80*/  LDL.LU R5, [R1+0xf84] ;  /* 0x000f840001057983 */ /* 0x000ea80000300800 */
[----:B------:R-:W2:Y:S04]  /*cbf90*/  LDL.LU R6, [R1+0xf88] ;  /* 0x000f880001067983 */ /* 0x000ea80000300800 */
[----:B------:R-:W2:Y:S04]  /*cbfa0*/  LDL.LU R7, [R1+0xf8c] ;  /* 0x000f8c0001077983 */ /* 0x000ea80000300800 */
[----:B------:R-:W-:Y:S04]  /*cbfb0*/  STL.64 [R1+0xfb0], R8 ;  /* 0x000fb00801007387 */ /* 0x000fe80000100a00 */
[----:B------:R0:W-:Y:S04]  /*cbfc0*/  STL.64 [R1+0xfb8], R10 ;  /* 0x000fb80a01007387 */ /* 0x0001e80000100a00 */
[----:B0-----:R-:W3:Y:S04]  /*cbfd0*/  LDL.LU R10, [R1+0x62e4] ;  /* 0x0062e400010a7983 */ /* 0x001ee80000300800 */
[----:B------:R-:W4:Y:S04]  /*cbfe0*/  LDL.LU R9, [R1+0x62e0] ;  /* 0x0062e00001097983 */ /* 0x000f280000300800 */
[----:B------:R-:W3:Y:S04]  /*cbff0*/  LDL.LU R11, [R1+0x1c5c] ;  /* 0x001c5c00010b7983 */ /* 0x000ee80000300800 */
[----:B------:R-:W3:Y:S04]  /*cc000*/  LDL.LU R8, [R1+0x1c68] ;  /* 0x001c680001087983 */ /* 0x000ee80000300800 */
        /* <DEDUP_REMOVED lines=8> */
[----:B------:R-:W-:Y:S04]  /*cc090*/  STL.64 [R1+0x61e8], R26 ;  /* 0x0061e81a01007387 */ /* 0x000fe80000100a00 */
[----:B------:R0:W-:Y:S04]  /*cc0a0*/  STL.64 [R1+0x61e0], R24 ;  /* 0x0061e01801007387 */ /* 0x0001e80000100a00 */
[----:B0-----:R-:W4:Y:S04]  /*cc0b0*/  LDL.LU R24, [R1+0xf40] ;  /* 0x000f400001187983 */ /* 0x001f280000300800 */
[----:B------:R-:W4:Y:S04]  /*cc0c0*/  LDL.LU R25, [R1+0xf44] ;  /* 0x000f440001197983 */ /* 0x000f280000300800 */
[----:B------:R-:W4:Y:S04]  /*cc0d0*/  LDL.LU R26, [R1+0xf48] ;  /* 0x000f4800011a7983 */ /* 0x000f280000300800 */
[----:B------:R-:W4:Y:S01]  /*cc0e0*/  LDL.LU R27, [R1+0xf4c] ;  /* 0x000f4c00011b7983 */ /* 0x000f220000300800 */
[C---:B--2---:R-:W-:Y:S08]  /*cc0f0*/  HMMA.16816.F32 R4, R12.reuse, R20, R4 ;  /* 0x000000140c04723c */ /* 0x044ff00000001804 */
        /* <DEDUP_REMOVED lines=10> */
[----:B------:R-:W-:Y:S04]  /*cc1a0*/  STL.64 [R1+0x61d8], R22 ;  /* 0x0061d81601007387 */ /* 0x000fe80000100a00 */
[----:B------:R0:W-:Y:S04]  /*cc1b0*/  STL.64 [R1+0x61d0], R20 ;  /* 0x0061d01401007387 */ /* 0x0001e80000100a00 */
[----:B0-----:R-:W4:Y:S04]  /*cc1c0*/  LDL.LU R20, [R1+0xf50] ;  /* 0x000f500001147983 */ /* 0x001f280000300800 */
[----:B------:R-:W4:Y:S04]  /*cc1d0*/  LDL.LU R21, [R1+0xf54] ;  /* 0x000f540001157983 */ /* 0x000f280000300800 */
[----:B------:R-:W4:Y:S04]  /*cc1e0*/  LDL.LU R22, [R1+0xf58] ;  /* 0x000f580001167983 */ /* 0x000f280000300800 */
[----:B------:R-:W4:Y:S01]  /*cc1f0*/  LDL.LU R23, [R1+0xf5c] ;  /* 0x000f5c0001177983 */ /* 0x000f220000300800 */
[----:B--2---:R-:W-:-:S02]  /*cc200*/  F2FP.F16.E5M2.UNPACK_B R18, R18.H1 ;  /* 0x00000012ff12723e */ /* 0x004fc400030004ff */
[----:B------:R-:W-:-:S07]  /*cc210*/  F2FP.F16.E5M2.UNPACK_B R19, R19.H1 ;  /* 0x00000013ff13723e */ /* 0x000fce00030004ff */
[----:B---3--:R-:W-:-:S15]  /*cc220*/  HMMA.16816.F32 R4, R12, R18, R4 ;  /* 0x000000120c04723c */ /* 0x008fde0000001804 */
        /* <DEDUP_REMOVED lines=8> */
[----:B------:R-:W-:Y:S02]  /*cc2b0*/  F2FP.F16.E5M2.UNPACK_B R11, R11.H1 ;  /* 0x0000000bff0b723e */ /* 0x000fe400030004ff */
[----:B------:R-:W-:Y:S02]  /*cc2c0*/  F2FP.F16.E5M2.UNPACK_B R8, R8.H1 ;  /* 0x00000008ff08723e */ /* 0x000fe400030004ff */
[----:B----4-:R-:W-:Y:S01]  /*cc2d0*/  F2FP.F16.E5M2.UNPACK_B R9, R9.H1 ;  /* 0x00000009ff09723e */ /* 0x010fe200030004ff */
[----:B--2---:R-:W-:-:S15]  /*cc2e0*/  HMMA.16816.F32 R4, R12, R16, R4 ;  /* 0x000000100c04723c */ /* 0x004fde0000001804 */
[----:B------:R-:W-:-:S04]  /*cc2f0*/  NOP ;  /* 0x0000000000007918 */ /* 0x000fc80000000000 */
[----:B------:R-:W-:Y:S04]  /*cc300*/  STL.64 [R1+0xf60], R4 ;  /* 0x000f600401007387 */ /* 0x000fe80000100a00 */
[----:B------:R0:W-:Y:S04]  /*cc310*/  STL.64 [R1+0xf68], R6 ;  /* 0x000f680601007387 */ /* 0x0001e80000100a00 */
[----:B0-----:R-:W2:Y:S04]  /*cc320*/  LDL.LU R6, [R1+0x6298] ;  /* 0x0062980001067983 */ /* 0x001ea80000300800 */
[----:B------:R-:W3:Y:S04]  /*cc330*/  LDL.LU.64 R4, [R1+0x6290] ;  /* 0x0062900001047983 */ /* 0x000ee80000300a00 */
[----:B------:R-:W-:Y:S04]  /*cc340*/  STL.64 [R1+0x61c8], R18 ;  /* 0x0061c81201007387 */ /* 0x000fe80000100a00 */
[----:B------:R0:W-:Y:S02]  /*cc350*/  STL.64 [R1+0x61c0], R16 ;  /* 0x0061c01001007387 */ /* 0x0001e40000100a00 */
[----:B0-----:R-:W-:-:S15]  /*cc360*/  HMMA.16816.F32 R16, R12, R10, R20 ;  /* 0x0000000a0c10723c */ /* 0x001fde0000001814 */
        /* <DEDUP_REMOVED lines=8> */
[----:B0-----:R-:W4:Y:S04]  /*cc3f0*/  LDL.LU R8, [R1+0xec0] ;  /* 0x000ec00001087983 */ /* 0x001f280000300800 */
[----:B------:R-:W4:Y:S04]  /*cc400*/  LDL.LU R9, [R1+0xec4] ;  /* 0x000ec40001097983 */ /* 0x000f280000300800 */
[----:B------:R-:W2:Y:S04]  /*cc410*/  LDL.LU R10, [R1+0xec8] ;  /* 0x000ec800010a7983 */ /* 0x000ea80000300800 */
[----:B------:R-:W2:Y:S04]  /*cc420*/  LDL.LU R11, [R1+0xecc] ;  /* 0x000ecc00010b7983 */ /* 0x000ea80000300800 */
[----:B--2---:R3:W-:Y:S04]  /*cc430*/  STL.64 [R1+0x61f8], R10 ;  /* 0x0061f80a01007387 */ /* 0x0047e80000100a00 */
[----:B----4-:R-:W-:Y:S04]  /*cc440*/  STL.64 [R1+0x61f0], R8 ;  /* 0x0061f00801007387 */ /* 0x010fe80000100a00 */
[----:B------:R-:W2:Y:S04]  /*cc450*/  LDL.LU R24, [R1+0xee0] ;  /* 0x000ee00001187983 */ /* 0x000ea80000300800 */
[----:B------:R-:W2:Y:S04]  /*cc460*/  LDL.LU R25, [R1+0xee4] ;  /* 0x000ee40001197983 */ /* 0x000ea80000300800 */
[----:B------:R-:W4:Y:S04]  /*cc470*/  LDL.LU R26, [R1+0xee8] ;  /* 0x000ee800011a7983 */ /* 0x000f280000300800 */
[----:B------:R-:W4:Y:S01]  /*cc480*/  LDL.LU R27, [R1+0xeec] ;  /* 0x000eec00011b7983 */ /* 0x000f220000300800 */
[----:B---3--:R-:W-:-:S02]  /*cc490*/  IMAD.MOV.U32 R10, RZ, RZ, R4 ;  /* 0x000000ffff0a7224 */ /* 0x008fc400078e0004 */
[----:B------:R-:W-:Y:S01]  /*cc4a0*/  IMAD.MOV.U32 R11, RZ, RZ, R3 ;  /* 0x000000ffff0b7224 */ /* 0x000fe200078e0003 */
[----:B----4-:R-:W-:Y:S04]  /*cc4b0*/  STL.64 [R1+0x6208], R26 ;  /* 0x0062081a01007387 */ /* 0x010fe80000100a00 */
        /* <DEDUP_REMOVED lines=11> */
[----:B------:R-:W-:-:S03]  /*cc570*/  F2FP.F16.E5M2.UNPACK_B R7, R5.H1 ;  /* 0x00000005ff07723e */ /* 0x000fc600030004ff */
[----:B--2---:R-:W-:Y:S04]  /*cc580*/  STL.64 [R1+0x6240], R10 ;  /* 0x0062400a01007387 */ /* 0x004fe80000100a00 */
[----:B------:R1:W-:Y:S04]  /*cc590*/  STL.64 [R1+0x6238], R8 ;  /* 0x0062380801007387 */ /* 0x0003e80000100a00 */
[----:B0-----:R-:W2:Y:S04]  /*cc5a0*/  LDL.LU R24, [R1+0xf00] ;  /* 0x000f000001187983 */ /* 0x001ea80000300800 */
[----:B------:R-:W2:Y:S04]  /*cc5b0*/  LDL.LU R25, [R1+0xf04] ;  /* 0x000f040001197983 */ /* 0x000ea80000300800 */
[----:B------:R-:W3:Y:S04]  /*cc5c0*/  LDL.LU R26, [R1+0xf08] ;  /* 0x000f0800011a7983 */ /* 0x000ee80000300800 */
[----:B------:R-:W3:Y:S04]  /*cc5d0*/  LDL.LU R27, [R1+0xf0c] ;  /* 0x000f0c00011b7983 */ /* 0x000ee80000300800 */
[----:B-1----:R-:W4:Y:S04]  /*cc5e0*/  LDL.LU R8, [R1+0xf20] ;  /* 0x000f200001087983 */ /* 0x002f280000300800 */
        /* <DEDUP_REMOVED lines=9> */
[----:B--2---:R0:W-:Y:S04]  /*cc680*/  STL [R1+0x6264], R28 ;  /* 0x0062641c01007387 */ /* 0x0041e80000100800 */
[----:B0-----:R-:W2:Y:S04]  /*cc690*/  LDL.LU R28, [R1+0x4f78] ;  /* 0x004f7800011c7983 */ /* 0x001ea80000300800 */
[----:B--2---:R0:W-:Y:S04]  /*cc6a0*/  STL [R1+0x6268], R28 ;  /* 0x0062681c01007387 */ /* 0x0041e80000100800 */
[----:B0-----:R-:W2:Y:S04]  /*cc6b0*/  LDL.LU R28, [R1+0x4f70] ;  /* 0x004f7000011c7983 */ /* 0x001ea80000300800 */
[----:B--2---:R0:W-:Y:S04]  /*cc6c0*/  STL [R1+0x626c], R28 ;  /* 0x00626c1c01007387 */ /* 0x0041e80000100800 */
[----:B0-----:R-:W2:Y:S04]  /*cc6d0*/  LDL.LU R28, [R1+0x4f68] ;  /* 0x004f6800011c7983 */ /* 0x001ea80000300800 */
        /* <DEDUP_REMOVED lines=13> */
[----:B------:R-:W-:-:S03]  /*cc7b0*/  F2FP.F16.E5M2.UNPACK_B R6, R6.H1 ;  /* 0x00000006ff06723e */ /* 0x000fc600030004ff */
        /* <DEDUP_REMOVED lines=35> */
[----:B------:R0:W-:Y:S04]  /*cc9f0*/  STL.64 [R1+0x6188], R6 ;  /* 0x0061880601007387 */ /* 0x0001e80000100a00 */
[----:B0-----:R-:W2:Y:S04]  /*cca00*/  LDL.64 R6, [R1+0x18] ;  /* 0x0000180001067983 */ /* 0x001ea80000100a00 */
[----:B------:R0:W-:Y:S04]  /*cca10*/  STL.64 [R1+0x6180], R4 ;  /* 0x0061800401007387 */ /* 0x0001e80000100a00 */
[----:B0-----:R-:W2:Y:S04]  /*cca20*/  LDL.LU R5, [R1+0x4f6c] ;  /* 0x004f6c0001057983 */ /* 0x001ea80000300800 */
[----:B------:R-:W2:Y:S04]  /*cca30*/  LDL.LU R4, [R1+0x4f74] ;  /* 0x004f740001047983 */ /* 0x000ea80000300800 */
[----:B------:R-:W2:Y:S02]  /*cca40*/  LDL.LU R28, [R1+0x626c] ;  /* 0x00626c00011c7983 */ /* 0x000ea40000300800 */
[----:B--2---:R-:W-:-:S02]  /*cca50*/  IMAD R5, R5, 0x100, R28 ;  /* 0x0000010005057824 */ /* 0x004fc400078e021c */
[----:B------:R-:W2:Y:S01]  /*cca60*/  LDL.LU R28, [R1+0x6268] ;  /* 0x00626800011c7983 */ /* 0x000ea20000300800 */
[----:B------:R-:W-:Y:S02]  /*cca70*/  F2FP.F16.E5M2.UNPACK_B R2, R2.H1 ;  /* 0x00000002ff02723e */ /* 0x000fe400030004ff */
[----:B------:R-:W-:Y:S01]  /*cca80*/  F2FP.F16.E5M2.UNPACK_B R3, R3.H1 ;  /* 0x00000003ff03723e */ /* 0x000fe200030004ff */
[----:B--2---:R-:W-:Y:S02]  /*cca90*/  IMAD R4, R4, 0x100, R28 ;  /* 0x0000010004047824 */ /* 0x004fe400078e021c */
[----:B------:R-:W2:Y:S04]  /*ccaa0*/  LDL.LU R28, [R1+0x6264] ;  /* 0x00626400011c7983 */ /* 0x000ea80000300800 */
[----:B------:R-:W-:Y:S01]  /*ccab0*/  HMMA.16816.F32 R12, R12, R2, R8 ;  /* 0x000000020c0c723c */ /* 0x000fe20000001808 */
[----:B--2---:R-:W-:-:S02]  /*ccac0*/  IMAD R0, R0, 0x100, R28 ;  /* 0x0000010000007824 */ /* 0x004fc400078e021c */
[----:B------:R-:W2:Y:S04]  /*ccad0*/  LDL.LU R28, [R1+0x6260] ;  /* 0x00626000011c7983 */ /* 0x000ea80000300800 */
[----:B------:R-:W2:Y:S04]  /*ccae0*/  LDL.LU.64 R10, [R1+0x6258] ;  /* 0x00625800010a7983 */ /* 0x000ea80000300a00 */
[----:B------:R-:W2:Y:S08]  /*ccaf0*/  LDL.LU.64 R8, [R1+0x6250] ;  /* 0x0062500001087983 */ /* 0x000eb00000300a00 */
[----:B------:R0:W-:Y:S04]  /*ccb00*/  STL.64 [R1+0xe30], R12 ;  /* 0x000e300c01007387 */ /* 0x0001e80000100a00 */
[----:B------:R1:W-:Y:S01]  /*ccb10*/  STL.64 [R1+0xe38], R14 ;  /* 0x000e380e01007387 */ /* 0x0003e20000100a00 */
[----:B0-----:R-:W-:-:S02]  /*ccb20*/  F2FP.F16.E5M2.UNPACK_B R12, R29 ;  /* 0x0000001dff0c723e */ /* 0x001fc400020004ff */
[----:B------:R-:W-:Y:S02]  /*ccb30*/  F2FP.F16.E5M2.UNPACK_B R13, R5 ;  /* 0x00000005ff0d723e */ /* 0x000fe400020004ff */
[----:B-1----:R-:W-:Y:S02]  /*ccb40*/  F2FP.F16.E5M2.UNPACK_B R14, R4 ;  /* 0x00000004ff0e723e */ /* 0x002fe400020004ff */
[----:B------:R-:W-:Y:S01]  /*ccb50*/  F2FP.F16.E5M2.UNPACK_B R15, R0 ;  /* 0x00000000ff0f723e */ /* 0x000fe200020004ff */
[----:B------:R-:W3:Y:S06]  /*ccb60*/  LDL.LU R29, [R1+0x6248] ;  /* 0x00624800011d7983 */ /* 0x000eec0000300800 */
        /* <DEDUP_REMOVED lines=32> */
[----:B0-----:R-:W4:Y:S04]  /*ccd70*/  LDL.LU.64 R26, [R1+0x61e8] ;  /* 0x0061e800011a7983 */ /* 0x001f280000300a00 */
[----:B------:R-:W3:Y:S01]  /*ccd80*/  LDL.LU.64 R24, [R1+0x61e0] ;  /* 0x0061e00001187983 */ /* 0x000ee20000300a00 */
[----:B----4-:R-:W-:-:S15]  /*ccd90*/  HMMA.16816.F32 R20, R12, R26, R20 ;  /* 0x0000001a0c14723c */ /* 0x010fde0000001814 */
[----:B------:R-:W-:-:S04]  /*ccda0*/  NOP ;  /* 0x0000000000007918 */ /* 0x000fc80000000000 */
[----:B------:R-:W-:Y:S04]  /*ccdb0*/  STL.64 [R1+0x15c0], R20 ;  /* 0x0015c01401007387 */ /* 0x000fe80000100a00 */
[----:B------:R0:W-:Y:S04]  /*ccdc0*/  STL.64 [R1+0x15c8], R22 ;  /* 0x0015c81601007387 */ /* 0x0001e80000100a00 */
[----:B0-----:R-:W2:Y:S01]  /*ccdd0*/  LDL.LU.64 R22, [R1+0x61d8] ;  /* 0x0061d80001167983 */ /* 0x001ea20000300a00 */
[----:B---3--:R-:W-:Y:S03]  /*ccde0*/  HMMA.16816.F32 R8, R12, R24, R8 ;  /* 0x000000180c08723c */ /* 0x008fe60000001808 */
[----:B------:R-:W3:Y:S04]  /*ccdf0*/  LDL.LU.64 R20, [R1+0x61d0] ;  /* 0x0061d00001147983 */ /* 0x000ee80000300a00 */
        /* <DEDUP_REMOVED lines=8> */
[----:B--2---:R-:W-:-:S15]  /*cce80*/  HMMA.16816.F32 R8, R12, R22, R16 ;  /* 0x000000160c08723c */ /* 0x004fde0000001810 */
[----:B------:R-:W-:-:S04]  /*cce90*/  NOP ;  /* 0x0000000000007918 */ /* 0x000fc80000000000 */
[----:B------:R0:W-:Y:S04]  /*ccea0*/  STL.64 [R1+0x15a0], R8 ;  /* 0x0015a00801007387 */ /* 0x0001e80000100a00 */
[----:B------:R1:W-:Y:S04]  /*cceb0*/  STL.64 [R1+0x15a8], R10 ;  /* 0x0015a80a01007387 */ /* 0x0003e80000100a00 */
[----:B------:R-:W2:Y:S04]  /*ccec0*/  LDL.LU R4, [R1+0xe60] ;  /* 0x000e600001047983 */ /* 0x000ea80000300800 */
[----:B------:R-:W2:Y:S04]  /*cced0*/  LDL.LU R5, [R1+0xe64] ;  /* 0x000e640001057983 */ /* 0x000ea80000300800 */
        /* <DEDUP_REMOVED lines=24> */
[----:B------:R-:W-:Y:S04]  /*cd060*/  STL.64 [R1+0x6158], R26 ;  /* 0x0061581a01007387 */ /* 0x000fe80000100a00 */
[----:B------:R0:W-:Y:S04]  /*cd070*/  STL.64 [R1+0x6150], R24 ;  /* 0x0061501801007387 */ /* 0x0001e80000100a00 */
[----:B0-----:R-:W2:Y:S04]  /*cd080*/  LDL.LU R24, [R1+0xd30] ;  /* 0x000d300001187983 */ /* 0x001ea80000300800 */
        /* <DEDUP_REMOVED lines=74> */
[----:B------:R0:W-:Y:S04]  /*cd530*/  STL.64 [R1+0x6098], R6 ;  /* 0x0060980601007387 */ /* 0x0001e80000100a00 */
[----:B0-----:R-:W4:Y:S04]  /*cd540*/  LDL.LU R6, [R1+0x4f90] ;  /* 0x004f900001067983 */ /* 0x001f280000300800 */
[----:B------:R-:W4:Y:S04]  /*cd550*/  LDL.LU R7, [R1+0x4f8c] ;  /* 0x004f8c0001077983 */ /* 0x000f280000300800 */
[----:B------:R0:W-:Y:S04]  /*cd560*/  STL.64 [R1+0x6090], R4 ;  /* 0x0060900401007387 */ /* 0x0001e80000100a00 */
[----:B0-----:R-:W4:Y:S01]  /*cd570*/  LDL.LU R5, [R1+0x4f88] ;  /* 0x004f880001057983 */ /* 0x001f220000300800 */
[----:B--2---:R-:W-:Y:S03]  /*cd580*/  HMMA.16816.F32 R12, R12, R2, R24 ;  /* 0x000000020c0c723c */ /* 0x004fe60000001818 */
[----:B------:R-:W2:Y:S04]  /*cd590*/  LDL.LU.64 R26, [R1+0x6158] ;  /* 0x00615800011a7983 */ /* 0x000ea80000300a00 */
[----:B------:R-:W2:Y:S01]  /*cd5a0*/  LDL.LU.64 R24, [R1+0x6150] ;  /* 0x0061500001187983 */ /* 0x000ea20000300a00 */
[----:B---3--:R-:W-:-:S02]  /*cd5b0*/  IMAD R4, R10, 0x100, R9 ;  /* 0x000001000a047824 */ /* 0x008fc400078e0209 */
[----:B------:R-:W-:Y:S01]  /*cd5c0*/  IMAD R0, R0, 0x100, R11 ;  /* 0x0000010000007824 */ /* 0x000fe200078e020b */
[----:B------:R-:W-:Y:S04]  /*cd5d0*/  STL [R1+0x608c], R2 ;  /* 0x00608c0201007387 */ /* 0x000fe80000100800 */
[----:B------:R0:W-:Y:S04]  /*cd5e0*/  STL [R1+0x6088], R3 ;  /* 0x0060880301007387 */ /* 0x0001e80000100800 */
[----:B------:R1:W-:Y:S04]  /*cd5f0*/  STL.64 [R1+0xe40], R12 ;  /* 0x000e400c01007387 */ /* 0x0003e80000100a00 */
[----:B------:R3:W-:Y:S04]  /*cd600*/  STL.64 [R1+0xe48], R14 ;  /* 0x000e480e01007387 */ /* 0x0007e80000100a00 */
[----:B0-----:R-:W2:Y:S01]  /*cd610*/  LDL.LU R3, [R1+0x4fb8] ;  /* 0x004fb80001037983 */ /* 0x001ea20000300800 */
[----:B----4-:R-:W-:-:S02]  /*cd620*/  IMAD R8, R8, 0x100, R5 ;  /* 0x0000010008087824 */ /* 0x010fc400078e0205 */
[----:B------:R-:W-:-:S03]  /*cd630*/  IMAD R5, R7, 0x100, R6 ;  /* 0x0000010007057824 */ /* 0x000fc600078e0206 */
[----:B-1----:R-:W-:Y:S02]  /*cd640*/  F2FP.F16.E5M2.UNPACK_B R12, R8 ;  /* 0x00000008ff0c723e */ /* 0x002fe400020004ff */
[----:B------:R-:W-:Y:S02]  /*cd650*/  F2FP.F16.E5M2.UNPACK_B R13, R5 ;  /* 0x00000005ff0d723e */ /* 0x000fe400020004ff */
[----:B---3--:R-:W-:Y:S02]  /*cd660*/  F2FP.F16.E5M2.UNPACK_B R14, R4 ;  /* 0x00000004ff0e723e */ /* 0x008fe400020004ff */
        /* <DEDUP_REMOVED lines=1020> */
[----:B------:R-:W-:Y:S04]  /*d1630*/  STL [R1+0x5bfc], R6 ;  /* 0x005bfc0601007387 */ /* 0x000fe80000100800 */
[----:B------:R-:W-:Y:S04]  /*d1640*/  STL [R1+0x5bf8], R7 ;  /* 0x005bf80701007387 */ /* 0x000fe80000100800 */
[----:B------:R0:W-:Y:S08]  /*d1650*/  STL.64 [R1+0x5c88], R4 ;  /* 0x005c880401007387 */ /* 0x0001f00000100a00 */
[----:B------:R-:W-:Y:S04]  /*d1660*/  STL.64 [R1+0xe90], R8 ;  /* 0x000e900801007387 */ /* 0x000fe80000100a00 */
[----:B------:R2:W-:Y:S01]  /*d1670*/  STL.64 [R1+0xe98], R10 ;  /* 0x000e980a01007387 */ /* 0x0005e20000100a00 */
[----:B0-----:R-:W-:-:S02]  /*d1680*/  IMAD R5, R22, 0x100, R21 ;  /* 0x0000010016057824 */ /* 0x001fc400078e0215 */
[----:B------:R-:W-:-:S03]  /*d1690*/  IMAD R4, R28, 0x100, R23 ;  /* 0x000001001c047824 */ /* 0x000fc600078e0217 */
[----:B------:R-:W-:Y:S04]  /*d16a0*/  STL [R1+0x954], R5 ;  /* 0x0009540501007387 */ /* 0x000fe80000100800 */
[----:B------:R0:W-:Y:S04]  /*d16b0*/  STL [R1+0x958], R4 ;  /* 0x0009580401007387 */ /* 0x0001e80000100800 */
[----:B------:R-:W-:Y:S04]  /*d16c0*/  STL [R1+0x5bcc], R2 ;  /* 0x005bcc0201007387 */ /* 0x000fe80000100800 */
[----:B------:R-:W-:Y:S01]  /*d16d0*/  STL [R1+0x5bc8], R3 ;  /* 0x005bc80301007387 */ /* 0x000fe20000100800 */
[----:B------:R-:W-:Y:S01]  /*d16e0*/  IMAD R6, R20, 0x100, R19 ;  /* 0x0000010014067824 */ /* 0x000fe200078e0213 */
[----:B--2---:R-:W-:Y:S04]  /*d16f0*/  HMMA.16816.F32 R8, R12, R2, R24 ;  /* 0x000000020c08723c */ /* 0x004fe80000001818 */
[----:B------:R-:W-:-:S15]  /*d1700*/  F2FP.F16.E5M2.UNPACK_B R12, R6 ;  /* 0x00000006ff0c723e */ /* 0x000fde00020004ff */
        /* <DEDUP_REMOVED lines=14> */
[----:B0-----:R-:W2:Y:S04]  /*d17f0*/  LDL.LU R4, [R1+0x900] ;  /* 0x0009000001047983 */ /* 0x001ea80000300800 */
[----:B------:R-:W2:Y:S04]  /*d1800*/  LDL.LU R5, [R1+0x904] ;  /* 0x0009040001057983 */ /* 0x000ea80000300800 */
[----:B------:R-:W2:Y:S04]  /*d1810*/  LDL.LU R6, [R1+0x908] ;  /* 0x0009080001067983 */ /* 0x000ea80000300800 */
[----:B------:R-:W2:Y:S04]  /*d1820*/  LDL.LU R7, [R1+0x90c] ;  /* 0x00090c0001077983 */ /* 0x000ea80000300800 */
[----:B--2---:R0:W-:Y:S04]  /*d1830*/  STL.64 [R1+0x5c98], R6 ;  /* 0x005c980601007387 */ /* 0x0041e80000100a00 */
[----:B0-----:R-:W2:Y:S04]  /*d1840*/  LDL R6, [R1+0x10] ;  /* 0x0000100001067983 */ /* 0x001ea80000100800 */
[----:B------:R-:W2:Y:S04]  /*d1850*/  LDL R7, [R1+0x14] ;  /* 0x0000140001077983 */ /* 0x000ea80000100800 */
[----:B------:R-:W-:Y:S04]  /*d1860*/  STL.64 [R1+0x5c90], R4 ;  /* 0x005c900401007387 */ /* 0x000fe80000100a00 */
[----:B--2---:R-:W-:Y:S04]  /*d1870*/  STL.64 [R1+0x5cb0], R6 ;  /* 0x005cb00601007387 */ /* 0x004fe80000100a00 */
[----:B------:R-:W2:Y:S04]  /*d1880*/  LDL.64 R2, [R1+0x8] ;  /* 0x0000080001027983 */ /* 0x000ea80000100a00 */
[----:B------:R-:W-:Y:S04]  /*d1890*/  STL.64 [R1+0x5c80], R26 ;  /* 0x005c801a01007387 */ /* 0x000fe80000100a00 */
[----:B------:R0:W-:Y:S04]  /*d18a0*/  STL.64 [R1+0x5c78], R24 ;  /* 0x005c781801007387 */ /* 0x0001e80000100a00 */
[----:B0-----:R-:W2:Y:S04]  /*d18b0*/  LDL.LU R24, [R1+0x8f0] ;  /* 0x0008f00001187983 */ /* 0x001ea80000300800 */
[----:B------:R-:W2:Y:S04]  /*d18c0*/  LDL.LU R25, [R1+0x8f4] ;  /* 0x0008f40001197983 */ /* 0x000ea80000300800 */
[----:B------:R-:W2:Y:S04]  /*d18d0*/  LDL.LU R26, [R1+0x8f8] ;  /* 0x0008f800011a7983 */ /* 0x000ea80000300800 */
[----:B------:R-:W2:Y:S04]  /*d18e0*/  LDL.LU R27, [R1+0x8fc] ;  /* 0x0008fc00011b7983 */ /* 0x000ea80000300800 */
[----:B------:R-:W3:Y:S04]  /*d18f0*/  LDL R4, [R1+0x18] ;  /* 0x0000180001047983 */ /* 0x000ee80000100800 */
[----:B------:R-:W3:Y:S04]  /*d1900*/  LDL R5, [R1+0x1c] ;  /* 0x00001c0001057983 */ /* 0x000ee80000100800 */
[----:B--2---:R-:W-:Y:S04]  /*d1910*/  STL.64 [R1+0x5ca8], R26 ;  /* 0x005ca81a01007387 */ /* 0x004fe80000100a00 */
[----:B------:R0:W-:Y:S04]  /*d1920*/  STL.64 [R1+0x5ca0], R24 ;  /* 0x005ca01801007387 */ /* 0x0001e80000100a00 */
[----:B0-----:R-:W2:Y:S04]  /*d1930*/  LDL.LU R24, [R1+0x910] ;  /* 0x0009100001187983 */ /* 0x001ea80000300800 */
[----:B------:R-:W2:Y:S04]  /*d1940*/  LDL.LU R25, [R1+0x914] ;  /* 0x0009140001197983 */ /* 0x000ea80000300800 */
[----:B------:R-:W2:Y:S04]  /*d1950*/  LDL.LU R26, [R1+0x918] ;  /* 0x00091800011a7983 */ /* 0x000ea80000300800 */
[----:B------:R-:W2:Y:S04]  /*d1960*/  LDL.LU R27, [R1+0x91c] ;  /* 0x00091c00011b7983 */ /* 0x000ea80000300800 */
        /* <DEDUP_REMOVED lines=9> */
[----:B------:R-:W2:Y:S04]  /*d1a00*/  LDL.64 R28, [R1] ;  /* 0x00000000011c7983 */ /* 0x000ea80000100a00 */
        /* <DEDUP_REMOVED lines=37> */
[----:B------:R-:W2:Y:S01]  /*d1c60*/  LDL.LU.64 R4, [R1+0x5c90] ;  /* 0x005c900001047983 */ /* 0x000ea20000300a00 */
[----:B------:R-:W-:Y:S01]  /*d1c70*/  IMAD.MOV.U32 R0, RZ, RZ, R29 ;  /* 0x000000ffff007224 */ /* 0x000fe200078e001d */
[C---:B---3--:R-:W-:Y:S08]  /*d1c80*/  HMMA.16816.F32 R24, R12.reuse, R28, R24 ;  /* 0x0000001c0c18723c */ /* 0x048ff00000001818 */
[----:B--2---:R-:W-:-:S15]  /*d1c90*/  HMMA.16816.F32 R4, R12, R2, R4 ;  /* 0x000000020c04723c */ /* 0x004fde0000001804 */
[----:B------:R-:W-:-:S04]  /*d1ca0*/  NOP ;  /* 0x0000000000007918 */ /* 0x000fc80000000000 */
[----:B------:R0:W-:Y:S04]  /*d1cb0*/  STL.64 [R1+0xe70], R4 ;  /* 0x000e700401007387 */ /* 0x0001e80000100a00 */
[----:B------:R1:W-:Y:S04]  /*d1cc0*/  STL.64 [R1+0xe78], R6 ;  /* 0x000e780601007387 */ /* 0x0003e80000100a00 */
[----:B0-----:R-:W2:Y:S04]  /*d1cd0*/  LDL.LU.64 R4, [R1+0x5c88] ;  /* 0x005c880001047983 */ /* 0x001ea80000300a00 */
[----:B------:R-:W-:Y:S04]  /*d1ce0*/  STL.64 [R1+0xe60], R24 ;  /* 0x000e601801007387 */ /* 0x000fe80000100a00 */
[----:B------:R0:W-:Y:S01]  /*d1cf0*/  STL.64 [R1+0xe68], R26 ;  /* 0x000e681a01007387 */ /* 0x0001e20000100a00 */
[----:B-1----:R-:W-:-:S02]  /*d1d00*/  IMAD.MOV.U32 R6, RZ, RZ, R2 ;  /* 0x000000ffff067224 */ /* 0x002fc400078e0002 */
[----:B------:R-:W-:Y:S01]  /*d1d10*/  IMAD.MOV.U32 R2, RZ, RZ, R28 ;  /* 0x000000ffff027224 */ /* 0x000fe200078e001c */
        /* <DEDUP_REMOVED lines=9> */
[----:B------:R-:W-:Y:S01]  /*d1db0*/  STL.64 [R1+0x5b90], R28 ;  /* 0x005b901c01007387 */ /* 0x000fe20000100a00 */
        /* <DEDUP_REMOVED lines=48> */
[----:B------:R-:W-:Y:S04]  /*d20c0*/  STL [R1+0x5b20], R17 ;  /* 0x005b201101007387 */ /* 0x000fe80000100800 */
[----:B------:R-:W-:Y:S04]  /*d20d0*/  STL.64 [R1+0x5ba0], R18 ;  /* 0x005ba01201007387 */ /* 0x000fe80000100a00 */
[----:B------:R3:W-:Y:S01]  /*d20e0*/  STL [R1+0x5b98], R16 ;  /* 0x005b981001007387 */ /* 0x0007e20000100800 */
[C---:B--2---:R-:W-:Y:S08]  /*d20f0*/  HMMA.16816.F32 R20, R12.reuse, R10, R20 ;  /* 0x0000000a0c14723c */ /* 0x044ff00000001814 */
[----:B---3--:R-:W-:Y:S01]  /*d2100*/  HMMA.16816.F32 R16, R12, R8, R24 ;  /* 0x000000080c10723c */ /* 0x008fe20000001818 */
[----:B------:R-:W2:Y:S10]  /*d2110*/  LDL.LU R24, [R1+0x7f0] ;  /* 0x0007f00001187983 */ /* 0x000eb40000300800 */
[----:B------:R-:W-:Y:S04]  /*d2120*/  STL.64 [R1+0x880], R20 ;  /* 0x0008801401007387 */ /* 0x000fe80000100a00 */
[----:B------:R0:W-:Y:S04]  /*d2130*/  STL.64 [R1+0x888], R22 ;  /* 0x0008881601007387 */ /* 0x0001e80000100a00 */
[----:B------:R-:W-:Y:S04]  /*d2140*/  STL.64 [R1+0x890], R16 ;  /* 0x0008901001007387 */ /* 0x000fe80000100a00 */
[----:B------:R-:W-:Y:S04]  /*d2150*/  STL.64 [R1+0x898], R18 ;  /* 0x0008981201007387 */ /* 0x000fe80000100a00 */
[----:B------:R-:W2:Y:S04]  /*d2160*/  LDL.LU R25, [R1+0x7f4] ;  /* 0x0007f40001197983 */ /* 0x000ea80000300800 */
[----:B------:R-:W3:Y:S04]  /*d2170*/  LDL.LU R26, [R1+0x7f8] ;  /* 0x0007f800011a7983 */ /* 0x000ee80000300800 */
[----:B------:R-:W3:Y:S01]  /*d2180*/  LDL.LU R27, [R1+0x7fc] ;  /* 0x0007fc00011b7983 */ /* 0x000ee20000300800 */
[----:B0-----:R-:W-:-:S02]  /*d2190*/  IMAD.MOV.U32 R22, RZ, RZ, R2 ;  /* 0x000000ffff167224 */ /* 0x001fc400078e0002 */
        /* <DEDUP_REMOVED lines=15> */
[----:B--2---:R-:W-:Y:S04]  /*d2290*/  STL [R1+0x5bd0], R16 ;  /* 0x005bd01001007387 */ /* 0x004fe80000100800 */
[----:B------:R-:W2:Y:S04]  /*d22a0*/  LDL.LU R17, [R1+0x194] ;  /* 0x0001940001117983 */ /* 0x000ea80000300800 */
[----:B--2---:R0:W-:Y:S04]  /*d22b0*/  STL [R1+0x5bd4], R17 ;  /* 0x005bd41101007387 */ /* 0x0041e80000100800 */
[----:B------:R-:W2:Y:S04]  /*d22c0*/  LDL.LU R18, [R1+0x198] ;  /* 0x0001980001127983 */ /* 0x000ea80000300800 */
[----:B------:R-:W2:Y:S04]  /*d22d0*/  LDL.LU R19, [R1+0x19c] ;  /* 0x00019c0001137983 */ /* 0x000ea80000300800 */
[----:B0-----:R-:W4:Y:S04]  /*d22e0*/  LDL.LU R17, [R1+0x5048] ;  /* 0x0050480001117983 */ /* 0x001f280000300800 */
[----:B------:R-:W4:Y:S04]  /*d22f0*/  LDL.LU R16, [R1+0x5050] ;  /* 0x0050500001107983 */ /* 0x000f280000300800 */
[----:B--2---:R-:W-:Y:S04]  /*d2300*/  STL.64 [R1+0x5be0], R18 ;  /* 0x005be01201007387 */ /* 0x004fe80000100a00 */
[----:B----4-:R0:W-:Y:S04]  /*d2310*/  STL.64 [R1+0x5bd8], R16 ;  /* 0x005bd81001007387 */ /* 0x0101e80000100a00 */
[----:B0-----:R-:W2:Y:S04]  /*d2320*/  LDL.LU R16, [R1+0x840] ;  /* 0x0008400001107983 */ /* 0x001ea80000300800 */
[----:B------:R-:W2:Y:S04]  /*d2330*/  LDL.LU R17, [R1+0x844] ;  /* 0x0008440001117983 */ /* 0x000ea80000300800 */
[----:B------:R-:W4:Y:S04]  /*d2340*/  LDL.LU R18, [R1+0x848] ;  /* 0x0008480001127983 */ /* 0x000f280000300800 */
[----:B------:R-:W4:Y:S01]  /*d2350*/  LDL.LU R19, [R1+0x84c] ;  /* 0x00084c0001137983 */ /* 0x000f220000300800 */
[----:B------:R-:W-:-:S02]  /*d2360*/  IMAD.MOV.U32 R7, RZ, RZ, R3 ;  /* 0x000000ffff077224 */ /* 0x000fc400078e0003 */
[----:B------:R-:W-:Y:S02]  /*d2370*/  IMAD.MOV.U32 R20, RZ, RZ, R6 ;  /* 0x000000ffff147224 */ /* 0x000fe400078e0006 */
[----:B------:R-:W-:Y:S01]  /*d2380*/  IMAD.MOV.U32 R21, RZ, RZ, R7 ;  /* 0x000000ffff157224 */ /* 0x000fe200078e0007 */
[----:B----4-:R-:W-:Y:S04]  /*d2390*/  STL.64 [R1+0x5bf0], R18 ;  /* 0x005bf01201007387 */ /* 0x010fe80000100a00 */
[----:B--2---:R0:W-:Y:S04]  /*d23a0*/  STL.64 [R1+0x5be8], R16 ;  /* 0x005be81001007387 */ /* 0x0041e80000100a00 */
[----:B0-----:R-:W2:Y:S04]  /*d23b0*/  LDL.LU R16, [R1+0x850] ;  /* 0x0008500001107983 */ /* 0x001ea80000300800 */
[----:B------:R-:W2:Y:S04]  /*d23c0*/  LDL.LU R17, [R1+0x854] ;  /* 0x0008540001117983 */ /* 0x000ea80000300800 */
[----:B------:R-:W2:Y:S04]  /*d23d0*/  LDL.LU R18, [R1+0x858] ;  /* 0x0008580001127983 */ /* 0x000ea80000300800 */
[----:B------:R-:W2:Y:S04]  /*d23e0*/  LDL.LU R19, [R1+0x85c] ;  /* 0x00085c0001137983 */ /* 0x000ea80000300800 */
[----:B------:R-:W4:Y:S04]  /*d23f0*/  LDL.LU R2, [R1+0x5058] ;  /* 0x0050580001027983 */ /* 0x000f280000300800 */
[----:B------:R-:W2:Y:S04]  /*d2400*/  LDL.LU R3, [R1+0x5060] ;  /* 0x0050600001037983 */ /* 0x000ea80000300800 */
[----:B------:R-:W2:Y:S04]  /*d2410*/  LDL.LU R0, [R1+0x505c] ;  /* 0x00505c0001007983 */ /* 0x000ea80000300800 */
[----:B------:R-:W2:Y:S04]  /*d2420*/  LDL.64 R28, [R1+0x18] ;  /* 0x00001800011c7983 */ /* 0x000ea80000100a00 */
[----:B---3--:R-:W-:Y:S04]  /*d2430*/  STL.64 [R1+0x5b88], R26 ;  /* 0x005b881a01007387 */ /* 0x008fe80000100a00 */
[----:B------:R-:W-:Y:S04]  /*d2440*/  STL.64 [R1+0x5b80], R24 ;  /* 0x005b801801007387 */ /* 0x000fe80000100a00 */
[----:B------:R-:W2:Y:S04]  /*d2450*/  LDL.LU R6, [R1+0x5bfc] ;  /* 0x005bfc0001067983 */ /* 0x000ea80000300800 */
[----:B------:R0:W-:Y:S04]  /*d2460*/  STL [R1+0x5ba8], R20 ;  /* 0x005ba81401007387 */ /* 0x0001e80000100800 */
[----:B0-----:R-:W4:Y:S04]  /*d2470*/  LDL.LU R20, [R1+0x5054] ;  /* 0x0050540001147983 */ /* 0x001f280000300800 */
[----:B------:R-:W2:Y:S04]  /*d2480*/  LDL.LU R7, [R1+0x5bf8] ;  /* 0x005bf80001077983 */ /* 0x000ea80000300800 */
[----:B------:R0:W-:Y:S04]  /*d2490*/  STL [R1+0x5bac], R21 ;  /* 0x005bac1501007387 */ /* 0x0001e80000100800 */
[----:B0-----:R-:W3:Y:S04]  /*d24a0*/  LDL.LU R21, [R1+0x504c] ;  /* 0x00504c0001157983 */ /* 0x001ee80000300800 */
[----:B------:R-:W3:Y:S01]  /*d24b0*/  LDL.64 R22, [R1+0x10] ;  /* 0x0000100001167983 */ /* 0x000ee20000100a00 */
[C---:B--2---:R-:W-:Y:S03]  /*d24c0*/  HMMA.16816.F32 R16, R12.reuse, R6, R16 ;  /* 0x000000060c10723c */ /* 0x044fe60000001810 */
[----:B---3--:R0:W-:Y:S04]  /*d24d0*/  STL [R1+0x5bb0], R23 ;  /* 0x005bb01701007387 */ /* 0x0081e80000100800 */
[----:B0-----:R-:W2:Y:S04]  /*d24e0*/  LDL.LU R23, [R1+0x5044] ;  /* 0x0050440001177983 */ /* 0x001ea80000300800 */
[----:B------:R-:W3:Y:S04]  /*d24f0*/  LDL.LU R24, [R1+0x810] ;  /* 0x0008100001187983 */ /* 0x000ee80000300800 */
        /* <DEDUP_REMOVED lines=21> */
[----:B----4-:R-:W-:-:S02]  /*d2650*/  IMAD R20, R20, 0x100, R2 ;  /* 0x0000010014147824 */ /* 0x010fc400078e0202 */
[----:B------:R-:W-:Y:S01]  /*d2660*/  IMAD R0, R0, 0x100, R3 ;  /* 0x0000010000007824 */ /* 0x000fe200078e0203 */
[----:B0-----:R-:W4:Y:S04]  /*d2670*/  LDL.LU R4, [R1+0x820] ;  /* 0x0008200001047983 */ /* 0x001f280000300800 */
[----:B------:R-:W4:Y:S04]  /*d2680*/  LDL.LU R5, [R1+0x824] ;  /* 0x0008240001057983 */ /* 0x000f280000300800 */
[----:B------:R-:W4:Y:S04]  /*d2690*/  LDL.LU R6, [R1+0x828] ;  /* 0x0008280001067983 */ /* 0x000f280000300800 */
[----:B------:R-:W4:Y:S01]  /*d26a0*/  LDL.LU R7, [R1+0x82c] ;  /* 0x00082c0001077983 */ /* 0x000f220000300800 */
[----:B--2---:R-:W-:-:S02]  /*d26b0*/  IMAD R23, R23, 0x100, R17 ;  /* 0x0000010017177824 */ /* 0x004fc400078e0211 */
[----:B------:R-:W-:Y:S01]  /*d26c0*/  IMAD R21, R21, 0x100, R16 ;  /* 0x0000010015157824 */ /* 0x000fe200078e0210 */
        /* <DEDUP_REMOVED lines=14> */
[----:B------:R-:W3:Y:S04]  /*d27b0*/  LDL.LU R21, [R1+0x5bac] ;  /* 0x005bac0001157983 */ /* 0x000ee80000300800 */
[----:B------:R-:W3:Y:S01]  /*d27c0*/  LDL.LU R20, [R1+0x5ba8] ;  /* 0x005ba80001147983 */ /* 0x000ee20000300800 */
[----:B--2---:R-:W-:-:S15]  /*d27d0*/  HMMA.16816.F32 R16, R12, R28, R16 ;  /* 0x0000001c0c10723c */ /* 0x004fde0000001810 */
[----:B------:R-:W-:-:S04]  /*d27e0*/  NOP ;  /* 0x0000000000007918 */ /* 0x000fc80000000000 */
[----:B------:R-:W-:Y:S04]  /*d27f0*/  STL.64 [R1+0x8d0], R16 ;  /* 0x0008d01001007387 */ /* 0x000fe80000100a00 */
[----:B------:R0:W-:Y:S04]  /*d2800*/  STL.64 [R1+0x8d8], R18 ;  /* 0x0008d81201007387 */ /* 0x0001e80000100a00 */
[----:B0-----:R-:W2:Y:S04]  /*d2810*/  LDL.LU.64 R18, [R1+0x5ba0] ;  /* 0x005ba00001127983 */ /* 0x001ea80000300a00 */
[----:B------:R-:W3:Y:S01]  /*d2820*/  LDL.LU R16, [R1+0x5b98] ;  /* 0x005b980001107983 */ /* 0x000ee20000300800 */
[----:B----4-:R-:W-:Y:S01]  /*d2830*/  HMMA.16816.F32 R4, R12, R22, R4 ;  /* 0x000000160c04723c */ /* 0x010fe20000001804 */
[----:B------:R-:W-:-:S02]  /*d2840*/  IMAD.MOV.U32 R17, RZ, RZ, R28 ;  /* 0x000000ffff117224 */ /* 0x000fc400078e001c */
[----:B------:R-:W4:Y:S01]  /*d2850*/  LDL.LU.64 R28, [R1+0x5b90] ;  /* 0x005b9000011c7983 */ /* 0x000f220000300a00 */
[----:B------:R-:W-:-:S03]  /*d2860*/  IMAD.MOV.U32 R0, RZ, RZ, R23 ;  /* 0x000000ffff007224 */ /* 0x000fc600078e0017 */
[----:B--2---:R-:W-:Y:S04]  /*d2870*/  STL.64 [R1+0x5b30], R18 ;  /* 0x005b301201007387 */ /* 0x004fe80000100a00 */
[----:B---3--:R0:W-:Y:S04]  /*d2880*/  STL.64 [R1+0x5b28], R16 ;  /* 0x005b281001007387 */ /* 0x0081e80000100a00 */
[----:B0-----:R-:W2:Y:S04]  /*d2890*/  LDL.LU R16, [R1+0x7e0] ;  /* 0x0007e00001107983 */ /* 0x001ea80000300800 */
[----:B------:R-:W2:Y:S04]  /*d28a0*/  LDL.LU R17, [R1+0x7e4] ;  /* 0x0007e40001117983 */ /* 0x000ea80000300800 */
[----:B------:R-:W2:Y:S04]  /*d28b0*/  LDL.LU R18, [R1+0x7e8] ;  /* 0x0007e80001127983 */ /* 0x000ea80000300800 */
[----:B------:R-:W2:Y:S04]  /*d28c0*/  LDL.LU R19, [R1+0x7ec] ;  /* 0x0007ec0001137983 */ /* 0x000ea80000300800 */
[----:B------:R0:W-:Y:S02]  /*d28d0*/  STL.64 [R1+0x8e0], R4 ;  /* 0x0008e00401007387 */ /* 0x0001e40000100a00 */
[----:B0-----:R-:W-:-:S02]  /*d28e0*/  IMAD.MOV.U32 R4, RZ, RZ, R22 ;  /* 0x000000ffff047224 */ /* 0x001fc400078e0016 */
[C---:B------:R-:W-:Y:S01]  /*d28f0*/  HMMA.16816.F32 R20, R12.reuse, R20, R24 ;  /* 0x000000140c14723c */ /* 0x040fe20000001818 */
[----:B------:R-:W-:Y:S04]  /*d2900*/  STL.64 [R1+0x8e8], R6 ;  /* 0x0008e80601007387 */ /* 0x000fe80000100a00 */
[----:B------:R-:W3:Y:S04]  /*d2910*/  LDL.LU.64 R26, [R1+0x5b88] ;  /* 0x005b8800011a7983 */ /* 0x000ee80000300a00 */
[----:B------:R-:W3:Y:S10]  /*d2920*/  LDL.LU.64 R24, [R1+0x5b80] ;  /* 0x005b800001187983 */ /* 0x000ef40000300a00 */
[----:B------:R-:W-:Y:S04]  /*d2930*/  STL.64 [R1+0x8f0], R20 ;  /* 0x0008f01401007387 */ /* 0x000fe80000100a00 */
[----:B------:R0:W-:Y:S04]  /*d2940*/  STL.64 [R1+0x8f8], R22 ;  /* 0x0008f81601007387 */ /* 0x0001e80000100a00 */
[----:B0-----:R-:W3:Y:S02]  /*d2950*/  LDL.LU.64 R22, [R1+0x5b78] ;  /* 0x005b780001167983 */ /* 0x001ee40000300a00 */
[----:B---3--:R-:W-:Y:S02]  /*d2960*/  HMMA.16816.F32 R20, R12, R22, R24 ;  /* 0x000000160c14723c */ /* 0x008fe40000001818 */
[----:B------:R-:W4:Y:S04]  /*d2970*/  LDL.LU.64 R26, [R1+0x5b70] ;  /* 0x005b7000011a7983 */ /* 0x000f280000300a00 */
[----:B------:R-:W4:-:S13]  /*d2980*/  LDL.LU.64 R24, [R1+0x5b68] ;  /* 0x005b680001187983 */ /* 0x000f1a0000300a00 */
[----:B------:R-:W-:Y:S04]  /*d2990*/  STL.64 [R1+0x900], R20 ;  /* 0x0009001401007387 */ /* 0x000fe80000100a00 */
[----:B------:R0:W-:Y:S04]  /*d29a0*/  STL.64 [R1+0x908], R22 ;  /* 0x0009081601007387 */ /* 0x0001e80000100a00 */
[----:B0-----:R-:W3:Y:S04]  /*d29b0*/  LDL.LU.64 R22, [R1+0x5b60] ;  /* 0x005b600001167983 */ /* 0x001ee80000300a00 */
[----:B------:R-:W2:Y:S01]  /*d29c0*/  LDL.LU.64 R20, [R1+0x5b58] ;  /* 0x005b580001147983 */ /* 0x000ea20000300a00 */
[----:B----4-:R-:W-:-:S15]  /*d29d0*/  HMMA.16816.F32 R24, R12, R28, R24 ;  /* 0x0000001c0c18723c */ /* 0x010fde0000001818 */
[----:B------:R-:W-:-:S04]  /*d29e0*/  NOP ;  /* 0x0000000000007918 */ /* 0x000fc80000000000 */
[----:B------:R-:W-:Y:S04]  /*d29f0*/  STL.64 [R1+0x910], R24 ;  /* 0x0009101801007387 */ /* 0x000fe80000100a00 */
[----:B------:R0:W-:Y:S04]  /*d2a00*/  STL.64 [R1+0x918], R26 ;  /* 0x0009181a01007387 */ /* 0x0001e80000100a00 */
[----:B0-----:R-:W2:Y:S04]  /*d2a10*/  LDL.LU.64 R26, [R1+0x5b50] ;  /* 0x005b5000011a7983 */ /* 0x001ea80000300a00 */
[----:B------:R-:W4:Y:S04]  /*d2a20*/  LDL.LU.64 R24, [R1+0x5b48] ;  /* 0x005b480001187983 */ /* 0x000f280000300a00 */
[----:B------:R0:W-:Y:S02]  /*d2a30*/  STL.64 [R1+0x5a88], R28 ;  /* 0x005a881c01007387 */ /* 0x0001e40000100a00 */
[----:B0-----:R-:W-:Y:S01]  /*d2a40*/  IMAD.MOV.U32 R28, RZ, RZ, R4 ;  /* 0x000000ffff1c7224 */ /* 0x001fe200078e0004 */
[C---:B--2---:R-:W-:Y:S08]  /*d2a50*/  HMMA.16816.F32 R16, R12.reuse, R26, R16 ;  /* 0x0000001a0c10723c */ /* 0x044ff00000001810 */
[----:B----4-:R-:W-:Y:S11]  /*d2a60*/  HMMA.16816.F32 R8, R12, R24, R8 ;  /* 0x000000180c08723c */ /* 0x010ff60000001808 */
[----:B------:R-:W-:Y:S04]  /*d2a70*/  STL.64 [R1+0xdc0], R16 ;  /* 0x000dc01001007387 */ /* 0x000fe80000100a00 */
[----:B------:R-:W-:Y:S04]  /*d2a80*/  STL.64 [R1+0xdc8], R18 ;  /* 0x000dc81201007387 */ /* 0x000fe80000100a00 */
[----:B------:R-:W-:Y:S04]  /*d2a90*/  STL.64 [R1+0xdb0], R8 ;  /* 0x000db00801007387 */ /* 0x000fe80000100a00 */
[----:B------:R-:W-:Y:S04]  /*d2aa0*/  STL.64 [R1+0xdb8], R10 ;  /* 0x000db80a01007387 */ /* 0x000fe80000100a00 */
[----:B------:R-:W-:Y:S04]  /*d2ab0*/  STL.64 [R1+0x5a80], R26 ;  /* 0x005a801a01007387 */ /* 0x000fe80000100a00 */
[----:B------:R0:W-:Y:S04]  /*d2ac0*/  STL.64 [R1+0x5a78], R24 ;  /* 0x005a781801007387 */ /* 0x0001e80000100a00 */
        /* <DEDUP_REMOVED lines=35> */
[----:B------:R-:W2:Y:S04]  /*d2d00*/  LDL.LU R0, [R1+0x507c] ;  /* 0x00507c0001007983 */ /* 0x000ea80000300800 */
[----:B----4-:R-:W-:Y:S04]  /*d2d10*/  STL.64 [R1+0x5ab8], R26 ;  /* 0x005ab81a01007387 */ /* 0x010fe80000100a00 */
[----:B------:R0:W-:Y:S04]  /*d2d20*/  STL.64 [R1+0x5ab0], R24 ;  /* 0x005ab01801007387 */ /* 0x0001e80000100a00 */
        /* <DEDUP_REMOVED lines=10> */
[C---:B---3--:R-:W-:Y:S03]  /*d2dd0*/  HMMA.16816.F32 R16, R12.reuse, R22, R16 ;  /* 0x000000160c10723c */ /* 0x048fe60000001810 */
        /* <DEDUP_REMOVED lines=16> */
[----:B------:R4:W-:Y:S01]  /*d2ee0*/  STL.64 [R1+0x5a60], R22 ;  /* 0x005a601601007387 */ /* 0x0009e20000100a00 */
[----:B---3--:R-:W-:Y:S01]  /*d2ef0*/  HMMA.16816.F32 R8, R12, R18, R8 ;  /* 0x000000120c08723c */ /* 0x008fe20000001808 */
[----:B----4-:R-:W-:-:S02]  /*d2f00*/  IMAD.MOV.U32 R22, RZ, RZ, R17 ;  /* 0x000000ffff167224 */ /* 0x010fc400078e0011 */
[----:B------:R-:W3:Y:S04]  /*d2f10*/  LDL.LU R17, [R1+0x5b20] ;  /* 0x005b200001117983 */ /* 0x000ee80000300800 */
[----:B------:R-:W4:Y:S04]  /*d2f20*/  LDL R23, [R1+0x1c] ;  /* 0x00001c0001177983 */ /* 0x000f280000100800 */
[----:B------:R0:W-:Y:S04]  /*d2f30*/  STL.64 [R1+0x5a58], R20 ;  /* 0x005a581401007387 */ /* 0x0001e80000100a00 */
[----:B0-----:R-:W2:Y:S04]  /*d2f40*/  LDL.LU R20, [R1+0x5074] ;  /* 0x0050740001147983 */ /* 0x001ea80000300800 */
        /* <DEDUP_REMOVED lines=49> */
[----:B------:R0:W-:Y:S01]  /*d3260*/  STL.64 [R1+0x5a08], R4 ;  /* 0x005a080401007387 */ /* 0x0001e20000100a00 */
[----:B--2---:R-:W-:Y:S03]  /*d3270*/  HMMA.16816.F32 R12, R12, R2, R24 ;  /* 0x000000020c0c723c */ /* 0x004fe60000001818 */
[----:B------:R-:W2:Y:S04]  /*d3280*/  LDL.LU.64 R26, [R1+0x5ab8] ;  /* 0x005ab800011a7983 */ /* 0x000ea80000300a00 */
[----:B------:R-:W2:Y:S01]  /*d3290*/  LDL.LU.64 R24, [R1+0x5ab0] ;  /* 0x005ab00001187983 */ /* 0x000ea20000300a00 */
[----:B0-----:R-:W-:-:S02]  /*d32a0*/  IMAD R5, R10, 0x100, R9 ;  /* 0x000001000a057824 */ /* 0x001fc400078e0209 */
[----:B------:R-:W-:Y:S02]  /*d32b0*/  IMAD R4, R20, 0x100, R11 ;  /* 0x0000010014047824 */ /* 0x000fe400078e020b */
[----:B------:R-:W-:Y:S01]  /*d32c0*/  IMAD R0, R0, 0x100, R21 ;  /* 0x0000010000007824 */ /* 0x000fe200078e0215 */
[----:B------:R-:W-:Y:S04]  /*d32d0*/  STL [R1+0x59fc], R2 ;  /* 0x0059fc0201007387 */ /* 0x000fe80000100800 */
[----:B------:R-:W-:Y:S01]  /*d32e0*/  STL [R1+0x59f8], R3 ;  /* 0x0059f80301007387 */ /* 0x000fe20000100800 */
[----:B---3--:R-:W-:-:S03]  /*d32f0*/  IMAD R8, R8, 0x100, R7 ;  /* 0x0000010008087824 */ /* 0x008fc600078e0207 */
[----:B------:R0:W-:Y:S04]  /*d3300*/  STL.64 [R1+0x9b0], R12 ;  /* 0x0009b00c01007387 */ /* 0x0001e80000100a00 */
[----:B------:R1:W-:Y:S01]  /*d3310*/  STL.64 [R1+0x9b8], R14 ;  /* 0x0009b80e01007387 */ /* 0x0003e20000100a00 */
[----:B0-----:R-:W-:Y:S02]  /*d3320*/  F2FP.F16.E5M2.UNPACK_B R12, R8 ;  /* 0x00000008ff0c723e */ /* 0x001fe400020004ff */
[----:B------:R-:W-:Y:S02]  /*d3330*/  F2FP.F16.E5M2.UNPACK_B R13, R5 ;  /* 0x00000005ff0d723e */ /* 0x000fe400020004ff */
[----:B-1----:R-:W-:Y:S02]  /*d3340*/  F2FP.F16.E5M2.UNPACK_B R14, R4 ;  /* 0x00000004ff0e723e */ /* 0x002fe400020004ff */
[----:B------:R-:W-:-:S07]  /*d3350*/  F2FP.F16.E5M2.UNPACK_B R15, R0 ;  /* 0x00000000ff0f723e */ /* 0x000fce00020004ff */
[----:B----4-:R-:W-:Y:S01]  /*d3360*/  HMMA.16816.F32 R8, R12, R22, R16 ;  /* 0x000000160c08723c */ /* 0x010fe20000001810 */
[----:B------:R-:W3:-:S15]  /*d3370*/  LDL.LU R16, [R1+0x6c0] ;  /* 0x0006c00001107983 */ /* 0x000ede0000300800 */
[----:B------:R-:W-:-:S03]  /*d3380*/  NOP ;  /* 0x0000000000007918 */ /* 0x000fc60000000000 */
[----:B------:R-:W-:Y:S04]  /*d3390*/  STL.64 [R1+0x9d0], R8 ;  /* 0x0009d00801007387 */ /* 0x000fe80000100a00 */
[----:B------:R-:W-:Y:S01]  /*d33a0*/  STL.64 [R1+0x9d8], R10 ;  /* 0x0009d80a01007387 */ /* 0x000fe20000100a00 */
[----:B--2---:R-:W-:-:S15]  /*d33b0*/  HMMA.16816.F32 R4, R12, R28, R24 ;  /* 0x0000001c0c04723c */ /* 0x004fde0000001818 */
[----:B------:R-:W-:-:S04]  /*d33c0*/  NOP ;  /* 0x0000000000007918 */ /* 0x000fc80000000000 */
[----:B------:R-:W-:Y:S04]  /*d33d0*/  STL.64 [R1+0x9e0], R4 ;  /* 0x0009e00401007387 */ /* 0x000fe80000100a00 */
[----:B------:R0:W-:Y:S04]  /*d33e0*/  STL.64 [R1+0x9e8], R6 ;  /* 0x0009e80601007387 */ /* 0x0001e80000100a00 */
[----:B------:R-:W3:Y:S04]  /*d33f0*/  LDL.LU R17, [R1+0x6c4] ;  /* 0x0006c40001117983 */ /* 0x000ee80000300800 */
[----:B------:R-:W2:Y:S04]  /*d3400*/  LDL.LU R18, [R1+0x6c8] ;  /* 0x0006c80001127983 */ /* 0x000ea80000300800 */
[----:B------:R-:W2:Y:S04]  /*d3410*/  LDL.LU R19, [R1+0x6cc] ;  /* 0x0006cc0001137983 */ /* 0x000ea80000300800 */
[----:B------:R-:W4:Y:S04]  /*d3420*/  LDL.LU R20, [R1+0x6e0] ;  /* 0x0006e00001147983 */ /* 0x000f280000300800 */
[----:B------:R-:W4:Y:S04]  /*d3430*/  LDL.LU R21, [R1+0x6e4] ;  /* 0x0006e40001157983 */ /* 0x000f280000300800 */
[----:B------:R-:W2:Y:S04]  /*d3440*/  LDL.LU R22, [R1+0x6e8] ;  /* 0x0006e80001167983 */ /* 0x000ea80000300800 */
[----:B------:R-:W2:Y:S04]  /*d3450*/  LDL.LU R23, [R1+0x6ec] ;  /* 0x0006ec0001177983 */ /* 0x000ea80000300800 */
[----:B------:R-:W2:Y:S04]  /*d3460*/  LDL.64 R28, [R1] ;  /* 0x00000000011c7983 */ /* 0x000ea80000100a00 */
[----:B0-----:R-:W2:Y:S04]  /*d3470*/  LDL.64 R6, [R1+0x8] ;  /* 0x0000080001067983 */ /* 0x001ea80000100a00 */
        /* <DEDUP_REMOVED lines=42> */
[----:B------:R-:W3:Y:S04]  /*d3720*/  LDL.LU.64 R24, [R1+0x5aa0] ;  /* 0x005aa00001187983 */ /* 0x000ee80000300a00 */
[----:B------:R-:W2:Y:S01]  /*d3730*/  LDL.LU R4, [R1+0x690] ;  /* 0x0006900001047983 */ /* 0x000ea20000300800 */
[----:B------:R-:W-:-:S03]  /*d3740*/  IMAD.MOV.U32 R2, RZ, RZ, R6 ;  /* 0x000000ffff027224 */ /* 0x000fc600078e0006 */
[----:B------:R-:W2:Y:S01]  /*d3750*/  LDL.LU R5, [R1+0x694] ;  /* 0x0006940001057983 */ /* 0x000ea20000300800 */
[----:B------:R-:W-:-:S03]  /*d3760*/  IMAD.MOV.U32 R0, RZ, RZ, R7 ;  /* 0x000000ffff007224 */ /* 0x000fc600078e0007 */
[----:B------:R-:W2:Y:S04]  /*d3770*/  LDL.LU R6, [R1+0x698] ;  /* 0x0006980001067983 */ /* 0x000ea80000300800 */
[----:B------:R-:W2:Y:S01]  /*d3780*/  LDL.LU R7, [R1+0x69c] ;  /* 0x00069c0001077983 */ /* 0x000ea20000300800 */
[----:B------:R-:W-:Y:S01]  /*d3790*/  IMAD.MOV.U32 R3, RZ, RZ, R29 ;  /* 0x000000ffff037224 */ /* 0x000fe200078e001d */
[----:B---3--:R-:W-:-:S15]  /*d37a0*/  HMMA.16816.F32 R24, R12, R28, R24 ;  /* 0x0000001c0c18723c */ /* 0x008fde0000001818 */
[----:B------:R-:W-:-:S04]  /*d37b0*/  NOP ;  /* 0x0000000000007918 */ /* 0x000fc80000000000 */
        /* <DEDUP_REMOVED lines=11> */
[----:B------:R0:W-:Y:S04]  /*d3870*/  STL.64 [R1+0x59c8], R28 ;  /* 0x0059c81c01007387 */ /* 0x0001e80000100a00 */
[----:B0-----:R-:W2:Y:S04]  /*d3880*/  LDL.LU R28, [R1+0x5088] ;  /* 0x00508800011c7983 */ /* 0x001ea80000300800 */
[----:B------:R-:W2:Y:S01]  /*d3890*/  LDL.LU R29, [R1+0x5084] ;  /* 0x00508400011d7983 */ /* 0x000ea20000300800 */
        /* <DEDUP_REMOVED lines=59> */
[----:B------:R-:W2:Y:S01]  /*d3c50*/  LDL.LU.64 R4, [R1+0x5a08] ;  /* 0x005a080001047983 */ /* 0x000ea20000300a00 */
[----:B---3--:R-:W-:Y:S03]  /*d3c60*/  HMMA.16816.F32 R16, R12, R8, R16 ;  /* 0x000000080c10723c */ /* 0x008fe60000001810 */
[----:B------:R-:W-:Y:S04]  /*d3c70*/  STL.64 [R1+0x5958], R10 ;  /* 0x0059580a01007387 */ /* 0x000fe80000100a00 */
[----:B------:R-:W-:-:S12]  /*d3c80*/  STL.64 [R1+0x5950], R8 ;  /* 0x0059500801007387 */ /* 0x000fd80000100a00 */
[----:B------:R-:W-:Y:S04]  /*d3c90*/  STL.64 [R1+0xa90], R16 ;  /* 0x000a901001007387 */ /* 0x000fe80000100a00 */
[----:B------:R4:W-:Y:S04]  /*d3ca0*/  STL.64 [R1+0xa98], R18 ;  /* 0x000a981201007387 */ /* 0x0009e80000100a00 */
[----:B------:R-:W-:Y:S01]  /*d3cb0*/  STL [R1+0x5a04], R14 ;  /* 0x005a040e01007387 */ /* 0x000fe20000100800 */
[C---:B----4-:R-:W-:Y:S08]  /*d3cc0*/  HMMA.16816.F32 R16, R12.reuse, R6, R20 ;  /* 0x000000060c10723c */ /* 0x050ff00000001814 */
[----:B--2---:R-:W-:Y:S11]  /*d3cd0*/  HMMA.16816.F32 R8, R12, R4, R24 ;  /* 0x000000040c08723c */ /* 0x004ff60000001818 */
[----:B------:R-:W-:Y:S04]  /*d3ce0*/  STL.64 [R1+0xaa0], R16 ;  /* 0x000aa01001007387 */ /* 0x000fe80000100a00 */
[----:B------:R-:W-:Y:S04]  /*d3cf0*/  STL.64 [R1+0xaa8], R18 ;  /* 0x000aa81201007387 */ /* 0x000fe80000100a00 */
[----:B------:R-:W-:Y:S04]  /*d3d00*/  STL [R1+0x5a00], R15 ;  /* 0x005a000f01007387 */ /* 0x000fe80000100800 */
[----:B------:R-:W-:Y:S04]  /*d3d10*/  STL.64 [R1+0xac0], R8 ;  /* 0x000ac00801007387 */ /* 0x000fe80000100a00 */
[----:B------:R-:W-:Y:S04]  /*d3d20*/  STL.64 [R1+0xac8], R10 ;  /* 0x000ac80a01007387 */ /* 0x000fe80000100a00 */
[----:B------:R-:W-:Y:S04]  /*d3d30*/  STL.64 [R1+0x5928], R6 ;  /* 0x0059280601007387 */ /* 0x000fe80000100a00 */
[----:B------:R0:W-:Y:S04]  /*d3d40*/  STL.64 [R1+0x5920], R4 ;  /* 0x0059200401007387 */ /* 0x0001e80000100a00 */
[----:B------:R-:W2:Y:S01]  /*d3d50*/  LDL.LU R20, [R1+0x5f0] ;  /* 0x0005f00001147983 */ /* 0x000ea20000300800 */
[----:B0-----:R-:W-:-:S05]  /*d3d60*/  IMAD R4, R29, 0x100, R28 ;  /* 0x000001001d047824 */ /* 0x001fca00078e021c */
        /* <DEDUP_REMOVED lines=8> */
[----:B------:R-:W2:Y:S01]  /*d3df0*/  LDL R6, [R1] ;  /* 0x0000000001067983 */ /* 0x000ea20000100800 */
[----:B------:R-:W-:-:S05]  /*d3e00*/  IMAD.MOV.U32 R7, RZ, RZ, R3 ;  /* 0x000000ffff077224 */ /* 0x000fca00078e0003 */
[----:B--2---:R-:W-:Y:S04]  /*d3e10*/  STL.64 [R1+0x59c0], R6 ;  /* 0x0059c00601007387 */ /* 0x004fe80000100a00 */
[----:B------:R-:W-:Y:S04]  /*d3e20*/  STL.64 [R1+0x5998], R26 ;  /* 0x0059981a01007387 */ /* 0x000fe80000100a00 */
[----:B----4-:R0:W-:Y:S04]  /*d3e30*/  STL.64 [R1+0x5990], R24 ;  /* 0x0059901801007387 */ /* 0x0101e80000100a00 */
[----:B0-----:R-:W2:Y:S04]  /*d3e40*/  LDL.LU R24, [R1+0x620] ;  /* 0x0006200001187983 */ /* 0x001ea80000300800 */
[----:B------:R-:W2:Y:S04]  /*d3e50*/  LDL.LU R25, [R1+0x624] ;  /* 0x0006240001197983 */ /* 0x000ea80000300800 */
[----:B------:R-:W4:Y:S04]  /*d3e60*/  LDL.LU R26, [R1+0x628] ;  /* 0x00062800011a7983 */ /* 0x000f280000300800 */
[----:B------:R-:W4:Y:S04]  /*d3e70*/  LDL.LU R27, [R1+0x62c] ;  /* 0x00062c00011b7983 */ /* 0x000f280000300800 */
[----:B----4-:R0:W-:Y:S02]  /*d3e80*/  STL.64 [R1+0x59a8], R26 ;  /* 0x0059a81a01007387 */ /* 0x0101e40000100a00 */
[----:B0-----:R-:W-:-:S05]  /*d3e90*/  IMAD.MOV.U32 R26, RZ, RZ, R2 ;  /* 0x000000ffff1a7224 */ /* 0x001fca00078e0002 */
[----:B------:R-:W-:Y:S04]  /*d3ea0*/  STL [R1+0x59e0], R26 ;  /* 0x0059e01a01007387 */ /* 0x000fe80000100800 */
        /* <DEDUP_REMOVED lines=21> */
[----:B------:R-:W2:Y:S04]  /*d4000*/  LDL.LU R6, [R1+0x178] ;  /* 0x0001780001067983 */ /* 0x000ea80000300800 */
[----:B------:R-:W2:Y:S04]  /*d4010*/  LDL.LU R7, [R1+0x17c] ;  /* 0x00017c0001077983 */ /* 0x000ea80000300800 */
[----:B------:R-:W4:Y:S04]  /*d4020*/  LDL.64 R28, [R1+0x18] ;  /* 0x00001800011c7983 */ /* 0x000f280000100a00 */
[----:B------:R0:W-:Y:S04]  /*d4030*/  STL.64 [R1+0x59a0], R24 ;  /* 0x0059a01801007387 */ /* 0x0001e80000100a00 */
[----:B0-----:R-:W2:Y:S04]  /*d4040*/  LDL.64 R24, [R1+0x10] ;  /* 0x0000100001187983 */ /* 0x001ea80000100a00 */
[----:B---3--:R-:W-:Y:S04]  /*d4050*/  STL.64 [R1+0x5978], R22 ;  /* 0x0059781601007387 */ /* 0x008fe80000100a00 */
[----:B------:R0:W-:Y:S04]  /*d4060*/  STL.64 [R1+0x5970], R20 ;  /* 0x0059701401007387 */ /* 0x0001e80000100a00 */
[----:B0-----:R-:W3:Y:S04]  /*d4070*/  LDL.LU R20, [R1+0x600] ;  /* 0x0006000001147983 */ /* 0x001ee80000300800 */
[----:B------:R-:W3:Y:S04]  /*d4080*/  LDL.LU R21, [R1+0x604] ;  /* 0x0006040001157983 */ /* 0x000ee80000300800 */
[----:B------:R-:W2:Y:S04]  /*d4090*/  LDL.LU R22, [R1+0x608] ;  /* 0x0006080001167983 */ /* 0x000ea80000300800 */
[----:B------:R-:W2:Y:S01]  /*d40a0*/  LDL.LU R23, [R1+0x60c] ;  /* 0x00060c0001177983 */ /* 0x000ea20000300800 */
[----:B------:R-:W-:-:S02]  /*d40b0*/  IMAD R15, R15, 0x100, R14 ;  /* 0x000001000f0f7824 */ /* 0x000fc400078e020e */
[----:B------:R-:W-:Y:S02]  /*d40c0*/  IMAD R26, R26, 0x100, R2 ;  /* 0x000001001a1a7824 */ /* 0x000fe400078e0202 */
[----:B------:R-:W-:Y:S01]  /*d40d0*/  IMAD R0, R0, 0x100, R3 ;  /* 0x0000010000007824 */ /* 0x000fe200078e0203 */
        /* <DEDUP_REMOVED lines=15> */
[----:B------:R0:W-:Y:S04]  /*d41d0*/  STL [R1+0x184], R15 ;  /* 0x0001840f01007387 */ /* 0x0001e80000100800 */
[----:B0-----:R-:W2:Y:S04]  /*d41e0*/  LDL.LU R15, [R1+0x5a00] ;  /* 0x005a0000010f7983 */ /* 0x001ea80000300800 */
[----:B------:R-:W2:Y:S04]  /*d41f0*/  LDL.LU R2, [R1+0x59fc] ;  /* 0x0059fc0001027983 */ /* 0x000ea80000300800 */
[----:B------:R-:W2:Y:S02]  /*d4200*/  LDL.LU R3, [R1+0x59f8] ;  /* 0x0059f80001037983 */ /* 0x000ea40000300800 */
[----:B--2---:R-:W-:Y:S02]  /*d4210*/  HMMA.16816.F32 R12, R12, R2, R4 ;  /* 0x000000020c0c723c */ /* 0x004fe40000001804 */
[----:B------:R-:W4:Y:S04]  /*d4220*/  LDL.LU.64 R6, [R1+0x59f0] ;  /* 0x0059f00001067983 */ /* 0x000f280000300a00 */
[----:B------:R-:W4:-:S13]  /*d4230*/  LDL.LU.64 R4, [R1+0x59e8] ;  /* 0x0059e80001047983 */ /* 0x000f1a0000300a00 */
[----:B------:R-:W-:Y:S04]  /*d4240*/  STL.64 [R1+0xab0], R12 ;  /* 0x000ab00c01007387 */ /* 0x000fe80000100a00 */
[----:B------:R0:W-:Y:S04]  /*d4250*/  STL.64 [R1+0xab8], R14 ;  /* 0x000ab80e01007387 */ /* 0x0001e80000100a00 */
[----:B0-----:R-:W2:Y:S04]  /*d4260*/  LDL.LU R14, [R1+0x180] ;  /* 0x00018000010e7983 */ /* 0x001ea80000300800 */
[----:B------:R-:W3:Y:S04]  /*d4270*/  LDL.LU R15, [R1+0x184] ;  /* 0x00018400010f7983 */ /* 0x000ee80000300800 */
[----:B------:R-:W-:Y:S04]  /*d4280*/  STL [R1+0x58f4], R2 ;  /* 0x0058f40201007387 */ /* 0x000fe80000100800 */
[----:B------:R-:W-:Y:S01]  /*d4290*/  STL [R1+0x58f0], R3 ;  /* 0x0058f00301007387 */ /* 0x000fe20000100800 */
[----:B--2---:R-:W-:-:S02]  /*d42a0*/  F2FP.F16.E5M2.UNPACK_B R12, R14 ;  /* 0x0000000eff0c723e */ /* 0x004fc400020004ff */
[----:B---3--:R-:W-:Y:S02]  /*d42b0*/  F2FP.F16.E5M2.UNPACK_B R13, R15 ;  /* 0x0000000fff0d723e */ /* 0x008fe400020004ff */
[----:B------:R-:W-:Y:S02]  /*d42c0*/  F2FP.F16.E5M2.UNPACK_B R14, R26 ;  /* 0x0000001aff0e723e */ /* 0x000fe400020004ff */
[----:B------:R-:W-:Y:S01]  /*d42d0*/  F2FP.F16.E5M2.UNPACK_B R15, R0 ;  /* 0x00000000ff0f723e */ /* 0x000fe200020004ff */
[----:B------:R-:W2:Y:S06]  /*d42e0*/  LDL.LU R26, [R1+0x59e0] ;  /* 0x0059e000011a7983 */ /* 0x000eac0000300800 */
[----:B----4-:R-:W-:-:S15]  /*d42f0*/  HMMA.16816.F32 R4, R12, R28, R4 ;  /* 0x0000001c0c04723c */ /* 0x010fde0000001804 */
[----:B------:R-:W-:-:S04]  /*d4300*/  NOP ;  /* 0x0000000000007918 */ /* 0x000fc80000000000 */
[----:B------:R-:W-:Y:S04]  /*d4310*/  STL.64 [R1+0xad0], R4 ;  /* 0x000ad00401007387 */ /* 0x000fe80000100a00 */
[----:B------:R0:W-:Y:S04]  /*d4320*/  STL.64 [R1+0xad8], R6 ;  /* 0x000ad80601007387 */ /* 0x0001e80000100a00 */
[----:B0-----:R-:W3:Y:S04]  /*d4330*/  LDL.LU.64 R6, [R1+0x59d8] ;  /* 0x0059d80001067983 */ /* 0x001ee80000300a00 */
[----:B------:R-:W3:Y:S01]  /*d4340*/  LDL.LU.64 R4, [R1+0x59d0] ;  /* 0x0059d00001047983 */ /* 0x000ee20000300a00 */
[----:B------:R-:W-:-:S02]  /*d4350*/  IMAD.MOV.U32 R2, RZ, RZ, R28 ;  /* 0x000000ffff027224 */ /* 0x000fc400078e001c */
[----:B------:R-:W-:Y:S02]  /*d4360*/  IMAD.MOV.U32 R0, RZ, RZ, R29 ;  /* 0x000000ffff007224 */ /* 0x000fe400078e001d */
[----:B------:R-:W4:Y:S01]  /*d4370*/  LDL.LU.64 R28, [R1+0x59c8] ;  /* 0x0059c800011c7983 */ /* 0x000f220000300a00 */
[----:B------:R-:W-:Y:S01]  /*d4380*/  IMAD.MOV.U32 R3, RZ, RZ, R25 ;  /* 0x000000ffff037224 */ /* 0x000fe200078e0019 */
[----:B---3--:R-:W-:-:S15]  /*d4390*/  HMMA.16816.F32 R4, R12, R24, R4 ;  /* 0x000000180c04723c */ /* 0x008fde0000001804 */
[----:B------:R-:W-:-:S04]  /*d43a0*/  NOP ;  /* 0x0000000000007918 */ /* 0x000fc80000000000 */
[----:B------:R0:W-:Y:S02]  /*d43b0*/  STL.64 [R1+0xae0], R4 ;  /* 0x000ae00401007387 */ /* 0x0001e40000100a00 */
[----:B0-----:R-:W-:Y:S02]  /*d43c0*/  IMAD.MOV.U32 R4, RZ, RZ, R24 ;  /* 0x000000ffff047224 */ /* 0x001fe400078e0018 */
[C---:B--2---:R-:W-:Y:S01]  /*d43d0*/  HMMA.16816.F32 R24, R12.reuse, R26, R20 ;  /* 0x0000001a0c18723c */ /* 0x044fe20000001814 */
[----:B------:R0:W-:Y:S04]  /*d43e0*/  STL.64 [R1+0xae8], R6 ;  /* 0x000ae80601007387 */ /* 0x0001e80000100a00 */
[----:B0-----:R-:W2:Y:S04]  /*d43f0*/  LDL.LU.64 R6, [R1+0x59c0] ;  /* 0x0059c00001067983 */ /* 0x001ea80000300a00 */
[----:B------:R-:W3:Y:S04]  /*d4400*/  LDL.LU.64 R22, [R1+0x59b8] ;  /* 0x0059b80001167983 */ /* 0x000ee80000300a00 */
[----:B------:R-:W3:Y:S06]  /*d4410*/  LDL.LU.64 R20, [R1+0x59b0] ;  /* 0x0059b00001147983 */ /* 0x000eec0000300a00 */
        /* <DEDUP_REMOVED lines=36> */
[C---:B--2---:R-:W-:Y:S08]  /*d4660*/  HMMA.16816.F32 R8, R12.reuse, R22, R8 ;  /* 0x000000160c08723c */ /* 0x044ff00000001808 */
[C---:B---3--:R-:W-:Y:S11]  /*d4670*/  HMMA.16816.F32 R16, R12.reuse, R20, R16 ;  /* 0x000000140c10723c */ /* 0x048ff60000001810 */
[----:B------:R-:W-:Y:S04]  /*d4680*/  STL.64 [R1+0xb50], R8 ;  /* 0x000b500801007387 */ /* 0x000fe80000100a00 */
[----:B------:R0:W-:Y:S04]  /*d4690*/  STL.64 [R1+0xb58], R10 ;  /* 0x000b580a01007387 */ /* 0x0001e80000100a00 */
[----:B0-----:R-:W2:Y:S04]  /*d46a0*/  LDL.LU.64 R10, [R1+0x5958] ;  /* 0x00595800010a7983 */ /* 0x001ea80000300a00 */
[----:B------:R-:W3:Y:S04]  /*d46b0*/  LDL.LU.64 R8, [R1+0x5950] ;  /* 0x0059500001087983 */ /* 0x000ee80000300a00 */
        /* <DEDUP_REMOVED lines=29> */
[----:B-1----:R-:W4:Y:S04]  /*d4890*/  LDL.LU R22, [R1+0x558] ;  /* 0x0005580001167983 */ /* 0x002f280000300800 */
[----:B------:R-:W4:Y:S01]  /*d48a0*/  LDL.LU R23, [R1+0x55c] ;  /* 0x00055c0001177983 */ /* 0x000f220000300800 */
[----:B------:R-:W-:-:S03]  /*d48b0*/  IMAD.MOV.U32 R24, RZ, RZ, R2 ;  /* 0x000000ffff187224 */ /* 0x000fc600078e0002 */
[----:B----4-:R-:W-:Y:S04]  /*d48c0*/  STL.64 [R1+0x58d0], R22 ;  /* 0x0058d01601007387 */ /* 0x010fe80000100a00 */
[----:B--2---:R0:W-:Y:S04]  /*d48d0*/  STL.64 [R1+0x58c8], R20 ;  /* 0x0058c81401007387 */ /* 0x0041e80000100a00 */
[----:B------:R-:W-:Y:S04]  /*d48e0*/  STL [R1+0x58fc], R24 ;  /* 0x0058fc1801007387 */ /* 0x000fe80000100800 */
        /* <DEDUP_REMOVED lines=42> */
[----:B------:R0:W-:Y:S04]  /*d4b90*/  STL.64 [R1+0x5868], R18 ;  /* 0x0058681201007387 */ /* 0x0001e80000100a00 */
[----:B0-----:R-:W2:Y:S04]  /*d4ba0*/  LDL R18, [R1] ;  /* 0x0000000001127983 */ /* 0x001ea80000100800 */
[----:B------:R-:W2:Y:S04]  /*d4bb0*/  LDL R19, [R1+0x4] ;  /* 0x0000040001137983 */ /* 0x000ea80000100800 */
[----:B------:R0:W-:Y:S04]  /*d4bc0*/  STL.64 [R1+0x5860], R16 ;  /* 0x0058601001007387 */ /* 0x0001e80000100a00 */
[----:B0-----:R-:W2:Y:S04]  /*d4bd0*/  LDL.64 R16, [R1+0x8] ;  /* 0x0000080001107983 */ /* 0x001ea80000100a00 */
        /* <DEDUP_REMOVED lines=40> */
[----:B------:R-:W4:Y:S04]  /*d4e60*/  LDL.LU R2, [R1+0x58f4] ;  /* 0x0058f40001027983 */ /* 0x000f280000300800 */
[----:B------:R-:W4:Y:S02]  /*d4e70*/  LDL.LU R3, [R1+0x58f0] ;  /* 0x0058f00001037983 */ /* 0x000f240000300800 */
[----:B----4-:R-:W-:Y:S02]  /*d4e80*/  HMMA.16816.F32 R12, R12, R2, R20 ;  /* 0x000000020c0c723c */ /* 0x010fe40000001814 */
        /* <DEDUP_REMOVED lines=15> */
[C---:B------:R-:W-:Y:S08]  /*d4f80*/  HMMA.16816.F32 R4, R12.reuse, R16, R4 ;  /* 0x000000100c04723c */ /* 0x040ff00000001804 */
[----:B--2---:R-:W-:Y:S01]  /*d4f90*/  HMMA.16816.F32 R24, R12, R26, R20 ;  /* 0x0000001a0c18723c */ /* 0x004fe20000001814 */
[----:B------:R-:W3:Y:S04]  /*d4fa0*/  LDL.LU.64 R22, [R1+0x58b8] ;  /* 0x0058b80001167983 */ /* 0x000ee80000300a00 */
[----:B------:R-:W3:Y:S01]  /*d4fb0*/  LDL.LU.64 R20, [R1+0x58b0] ;  /* 0x0058b00001147983 */ /* 0x000ee20000300a00 */
[----:B------:R-:W-:-:S02]  /*d4fc0*/  IMAD.MOV.U32 R0, RZ, RZ, R17 ;  /* 0x000000ffff007224 */ /* 0x000fc400078e0011 */
        /* <DEDUP_REMOVED lines=138> */
[----:B------:R0:W-:Y:S04]  /*d5870*/  STL [R1+0x5738], R7 ;  /* 0x0057380701007387 */ /* 0x0001e80000100800 */
[----:B------:R1:W-:Y:S04]  /*d5880*/  STL [R1+0x5740], R5 ;  /* 0x0057400501007387 */ /* 0x0003e80000100800 */
[----:B------:R3:W-:Y:S04]  /*d5890*/  STL [R1+0x57f0], R4 ;  /* 0x0057f00401007387 */ /* 0x0007e80000100800 */
[----:B------:R-:W-:Y:S04]  /*d58a0*/  STL.64 [R1+0xcd0], R8 ;  /* 0x000cd00801007387 */ /* 0x000fe80000100a00 */
[----:B------:R2:W-:Y:S04]  /*d58b0*/  STL.64 [R1+0xcd8], R10 ;  /* 0x000cd80a01007387 */ /* 0x0005e80000100a00 */
[----:B------:R-:W-:Y:S04]  /*d58c0*/  STL [R1+0x570c], R2 ;  /* 0x00570c0201007387 */ /* 0x000fe80000100800 */
[----:B------:R-:W-:Y:S01]  /*d58d0*/  STL [R1+0x5708], R3 ;  /* 0x0057080301007387 */ /* 0x000fe20000100800 */
[----:B0-----:R-:W-:-:S02]  /*d58e0*/  IMAD R7, R19, 0x100, R18 ;  /* 0x0000010013077824 */ /* 0x001fc400078e0212 */
[----:B------:R-:W-:Y:S02]  /*d58f0*/  IMAD R6, R21, 0x100, R20 ;  /* 0x0000010015067824 */ /* 0x000fe400078e0214 */
[----:B-1----:R-:W-:Y:S02]  /*d5900*/  IMAD R5, R23, 0x100, R22 ;  /* 0x0000010017057824 */ /* 0x002fe400078e0216 */
[----:B---3--:R-:W-:Y:S01]  /*d5910*/  IMAD R4, R29, 0x100, R28 ;  /* 0x000001001d047824 */ /* 0x008fe200078e021c */
        /* <DEDUP_REMOVED lines=12> */
[----:B------:R-:W2:Y:S04]  /*d59e0*/  LDL.64 R28, [R1] ;  /* 0x00000000011c7983 */ /* 0x000ea80000100a00 */
[----:B--2---:R-:W-:Y:S04]  /*d59f0*/  STL.64 [R1+0x57f8], R28 ;  /* 0x0057f81c01007387 */ /* 0x004fe80000100a00 */
        /* <DEDUP_REMOVED lines=13> */
[----:B------:R-:W-:Y:S01]  /*d5ad0*/  F2FP.F16.E5M2.UNPACK_B R12, R7 ;  /* 0x00000007ff0c723e */ /* 0x000fe200020004ff */
[----:B--2---:R0:W-:Y:S04]  /*d5ae0*/  STL.64 [R1+0x57d8], R26 ;  /* 0x0057d81a01007387 */ /* 0x0041e80000100a00 */
[----:B0-----:R-:W2:Y:S04]  /*d5af0*/  LDL R26, [R1+0x8] ;  /* 0x00000800011a7983 */ /* 0x001ea80000100800 */
        /* <DEDUP_REMOVED lines=10> */
[----:B------:R-:W2:Y:S04]  /*d5ba0*/  LDL.64 R28, [R1+0x18] ;  /* 0x00001800011c7983 */ /* 0x000ea80000100a00 */
[----:B------:R0:W-:Y:S04]  /*d5bb0*/  STL.64 [R1+0x57d0], R24 ;  /* 0x0057d01801007387 */ /* 0x0001e80000100a00 */
[----:B0-----:R-:W2:Y:S04]  /*d5bc0*/  LDL.64 R24, [R1+0x10] ;  /* 0x0000100001187983 */ /* 0x001ea80000100a00 */
        /* <DEDUP_REMOVED lines=34> */
[----:B------:R-:W-:Y:S02]  /*d5df0*/  IMAD.MOV.U32 R2, RZ, RZ, R28 ;  /* 0x000000ffff027224 */ /* 0x000fe400078e001c */
[----:B------:R-:W-:Y:S02]  /*d5e00*/  IMAD.MOV.U32 R0, RZ, RZ, R29 ;  /* 0x000000ffff007224 */ /* 0x000fe400078e001d */
[----:B------:R-:W2:Y:S01]  /*d5e10*/  LDL.LU.64 R28, [R1+0x57f8] ;  /* 0x0057f800011c7983 */ /* 0x000ea20000300a00 */
[----:B------:R-:W-:Y:S01]  /*d5e20*/  IMAD.MOV.U32 R3, RZ, RZ, R25 ;  /* 0x000000ffff037224 */ /* 0x000fe200078e0019 */
[----:B----4-:R-:W-:-:S15]  /*d5e30*/  HMMA.16816.F32 R4, R12, R24, R4 ;  /* 0x000000180c04723c */ /* 0x010fde0000001804 */
[----:B------:R-:W-:-:S04]  /*d5e40*/  NOP ;  /* 0x0000000000007918 */ /* 0x000fc80000000000 */
[----:B------:R0:W-:Y:S04]  /*d5e50*/  STL.64 [R1+0xd00], R4 ;  /* 0x000d000401007387 */ /* 0x0001e80000100a00 */
[----:B------:R1:W-:Y:S04]  /*d5e60*/  STL.64 [R1+0xd08], R6 ;  /* 0x000d080601007387 */ /* 0x0003e80000100a00 */
[----:B0-----:R-:W4:Y:S01]  /*d5e70*/  LDL.LU R4, [R1+0x57f0] ;  /* 0x0057f00001047983 */ /* 0x001f220000300800 */
[----:B-1----:R-:W-:Y:S02]  /*d5e80*/  IMAD.MOV.U32 R7, RZ, RZ, R24 ;  /* 0x000000ffff077224 */ /* 0x002fe400078e0018 */
[----:B------:R-:W-:Y:S01]  /*d5e90*/  HMMA.16816.F32 R24, R12, R26, R20 ;  /* 0x0000001a0c18723c */ /* 0x000fe20000001814 */
[----:B------:R-:W3:Y:S04]  /*d5ea0*/  LDL.LU.64 R22, [R1+0x57e8] ;  /* 0x0057e80001167983 */ /* 0x000ee80000300a00 */
[----:B------:R-:W3:-:S14]  /*d5eb0*/  LDL.LU.64 R20, [R1+0x57e0] ;  /* 0x0057e00001147983 */ /* 0x000edc0000300a00 */
[----:B------:R-:W-:Y:S04]  /*d5ec0*/  STL.64 [R1+0xd10], R24 ;  /* 0x000d101801007387 */ /* 0x000fe80000100a00 */
[----:B------:R0:W-:Y:S04]  /*d5ed0*/  STL.64 [R1+0xd18], R26 ;  /* 0x000d181a01007387 */ /* 0x0001e80000100a00 */
[----:B0-----:R-:W3:Y:S04]  /*d5ee0*/  LDL.LU.64 R26, [R1+0x57d8] ;  /* 0x0057d800011a7983 */ /* 0x001ee80000300a00 */
[----:B------:R-:W3:Y:S01]  /*d5ef0*/  LDL.LU.64 R24, [R1+0x57d0] ;  /* 0x0057d00001187983 */ /* 0x000ee20000300a00 */
[----:B--2---:R-:W-:-:S02]  /*d5f00*/  IMAD.MOV.U32 R5, RZ, RZ, R28 ;  /* 0x000000ffff057224 */ /* 0x004fc400078e001c */
[----:B------:R-:W-:Y:S01]  /*d5f10*/  IMAD.MOV.U32 R6, RZ, RZ, R29 ;  /* 0x000000ffff067224 */ /* 0x000fe200078e001d */
[----:B---3--:R-:W-:-:S15]  /*d5f20*/  HMMA.16816.F32 R24, R12, R28, R24 ;  /* 0x0000001c0c18723c */ /* 0x008fde0000001818 */
        /* <DEDUP_REMOVED lines=64> */
[C---:B--2---:R-:W-:Y:S08]  /*d6330*/  HMMA.16816.F32 R20, R12.reuse, R10, R20 ;  /* 0x0000000a0c14723c */ /* 0x044ff00000001814 */
[----:B---3--:R-:W-:Y:S11]  /*d6340*/  HMMA.16816.F32 R16, R12, R8, R24 ;  /* 0x000000080c10723c */ /* 0x008ff60000001818 */
        /* <DEDUP_REMOVED lines=8> */
[----:B--2---:R1:W-:Y:S04]  /*d63d0*/  STL.64 [R1+0x5690], R22 ;  /* 0x0056901601007387 */ /* 0x0043e80000100a00 */
[----:B------:R-:W-:Y:S04]  /*d63e0*/  STL.64 [R1+0x5688], R20 ;  /* 0x0056881401007387 */ /* 0x000fe80000100a00 */
[----:B0-----:R-:W2:Y:S04]  /*d63f0*/  LDL.LU R16, [R1+0x330] ;  /* 0x0003300001107983 */ /* 0x001ea80000300800 */
[----:B------:R-:W2:Y:S04]  /*d6400*/  LDL.LU R17, [R1+0x334] ;  /* 0x0003340001117983 */ /* 0x000ea80000300800 */
[----:B---3--:R-:W3:Y:S04]  /*d6410*/  LDL.LU R18, [R1+0x338] ;  /* 0x0003380001127983 */ /* 0x008ee80000300800 */
[----:B------:R-:W3:Y:S04]  /*d6420*/  LDL.LU R19, [R1+0x33c] ;  /* 0x00033c0001137983 */ /* 0x000ee80000300800 */
[----:B---3--:R-:W-:Y:S04]  /*d6430*/  STL.64 [R1+0x56a0], R18 ;  /* 0x0056a01201007387 */ /* 0x008fe80000100a00 */
[----:B--2---:R-:W-:Y:S04]  /*d6440*/  STL.64 [R1+0x5698], R16 ;  /* 0x0056981001007387 */ /* 0x004fe80000100a00 */
[----:B------:R-:W2:Y:S04]  /*d6450*/  LDL.LU R24, [R1+0x340] ;  /* 0x0003400001187983 */ /* 0x000ea80000300800 */
[----:B------:R-:W2:Y:S04]  /*d6460*/  LDL.LU R25, [R1+0x344] ;  /* 0x0003440001197983 */ /* 0x000ea80000300800 */
[----:B------:R-:W3:Y:S04]  /*d6470*/  LDL.LU R26, [R1+0x348] ;  /* 0x00034800011a7983 */ /* 0x000ee80000300800 */
[----:B------:R-:W3:Y:S01]  /*d6480*/  LDL.LU R27, [R1+0x34c] ;  /* 0x00034c00011b7983 */ /* 0x000ee20000300800 */
[----:B-1----:R-:W-:-:S02]  /*d6490*/  IMAD.MOV.U32 R22, RZ, RZ, R5 ;  /* 0x000000ffff167224 */ /* 0x002fc400078e0005 */
[----:B------:R-:W-:Y:S01]  /*d64a0*/  IMAD.MOV.U32 R23, RZ, RZ, R6 ;  /* 0x000000ffff177224 */ /* 0x000fe200078e0006 */
[----:B---3--:R-:W-:Y:S04]  /*d64b0*/  STL.64 [R1+0x56b0], R26 ;  /* 0x0056b01a01007387 */ /* 0x008fe80000100a00 */
[----:B--2---:R0:W-:Y:S04]  /*d64c0*/  STL.64 [R1+0x56a8], R24 ;  /* 0x0056a81801007387 */ /* 0x0041e80000100a00 */
[----:B------:R-:W4:Y:S04]  /*d64d0*/  LDL.LU R5, [R1+0x5740] ;  /* 0x0057400001057983 */ /* 0x000f280000300800 */
[----:B------:R-:W2:Y:S04]  /*d64e0*/  LDL.LU R6, [R1+0x573c] ;  /* 0x00573c0001067983 */ /* 0x000ea80000300800 */
[----:B0-----:R-:W3:Y:S04]  /*d64f0*/  LDL.LU R24, [R1+0x360] ;  /* 0x0003600001187983 */ /* 0x001ee80000300800 */
[----:B------:R-:W3:Y:S04]  /*d6500*/  LDL.LU R25, [R1+0x364] ;  /* 0x0003640001197983 */ /* 0x000ee80000300800 */
[----:B------:R-:W2:Y:S04]  /*d6510*/  LDL.LU R26, [R1+0x368] ;  /* 0x00036800011a7983 */ /* 0x000ea80000300800 */
[----:B------:R-:W2:Y:S04]  /*d6520*/  LDL.LU R27, [R1+0x36c] ;  /* 0x00036c00011b7983 */ /* 0x000ea80000300800 */
[----:B--2---:R0:W-:Y:S02]  /*d6530*/  STL.64 [R1+0x56c0], R26 ;  /* 0x0056c01a01007387 */ /* 0x0041e40000100a00 */
[----:B0-----:R-:W-:-:S02]  /*d6540*/  IMAD.MOV.U32 R26, RZ, RZ, R7 ;  /* 0x000000ffff1a7224 */ /* 0x001fc400078e0007 */
[----:B------:R-:W2:Y:S04]  /*d6550*/  LDL.LU R7, [R1+0x5738] ;  /* 0x0057380001077983 */ /* 0x000ea80000300800 */
[----:B---3--:R0:W-:Y:S01]  /*d6560*/  STL.64 [R1+0x56b8], R24 ;  /* 0x0056b81801007387 */ /* 0x0081e20000100a00 */
[----:B------:R-:W-:Y:S02]  /*d6570*/  IMAD.MOV.U32 R27, RZ, RZ, R3 ;  /* 0x000000ffff1b7224 */ /* 0x000fe400078e0003 */
[----:B0-----:R-:W-:-:S05]  /*d6580*/  IMAD.MOV.U32 R24, RZ, RZ, R2 ;  /* 0x000000ffff187224 */ /* 0x001fca00078e0002 */
[----:B------:R-:W-:Y:S04]  /*d6590*/  STL [R1+0x5714], R24 ;  /* 0x0057141801007387 */ /* 0x000fe80000100800 */
[----:B------:R-:W-:Y:S04]  /*d65a0*/  STL.64 [R1+0x56d8], R26 ;  /* 0x0056d81a01007387 */ /* 0x000fe80000100a00 */
[----:B------:R-:W3:Y:S04]  /*d65b0*/  LDL.64 R20, [R1+0x8] ;  /* 0x0000080001147983 */ /* 0x000ee80000100a00 */
[----:B------:R-:W-:Y:S04]  /*d65c0*/  STL.64 [R1+0x56d0], R22 ;  /* 0x0056d01601007387 */ /* 0x000fe80000100a00 */
[----:B---3--:R0:W-:Y:S04]  /*d65d0*/  STL.64 [R1+0x56c8], R20 ;  /* 0x0056c81401007387 */ /* 0x0081e80000100a00 */
[----:B0-----:R-:W3:Y:S04]  /*d65e0*/  LDL.LU R20, [R1+0x370] ;  /* 0x0003700001147983 */ /* 0x001ee80000300800 */
        /* <DEDUP_REMOVED lines=24> */
[----:B------:R-:W-:Y:S04]  /*d6770*/  STL.64 [R1+0x56e8], R22 ;  /* 0x0056e81601007387 */ /* 0x000fe80000100a00 */
[----:B---3--:R0:W-:Y:S04]  /*d6780*/  STL.64 [R1+0x56e0], R20 ;  /* 0x0056e01401007387 */ /* 0x0081e80000100a00 */
        /* <DEDUP_REMOVED lines=30> */
[----:B------:R-:W2:Y:S04]  /*d6970*/  LDL.LU.64 R24, [R1+0x5718] ;  /* 0x0057180001187983 */ /* 0x000ea80000300a00 */
        /* <DEDUP_REMOVED lines=8> */
[----:B--2---:R-:W-:Y:S02]  /*d6a00*/  IMAD R29, R29, 0x100, R24 ;  /* 0x000001001d1d7824 */ /* 0x004fe400078e0218 */
[----:B------:R-:W-:Y:S01]  /*d6a10*/  IMAD R26, R26, 0x100, R2 ;  /* 0x000001001a1a7824 */ /* 0x000fe200078e0202 */
[----:B------:R-:W2:Y:S04]  /*d6a20*/  LDL.LU R24, [R1+0x5714] ;  /* 0x0057140001187983 */ /* 0x000ea80000300800 */
[----:B------:R-:W4:Y:S04]  /*d6a30*/  LDL.LU R28, [R1+0x5710] ;  /* 0x00571000011c7983 */ /* 0x000f280000300800 */
        /* <DEDUP_REMOVED lines=21> */
[----:B------:R-:W3:Y:S04]  /*d6b90*/  LDL.LU.64 R22, [R1+0x56d0] ;  /* 0x0056d00001167983 */ /* 0x000ee80000300a00 */
        /* <DEDUP_REMOVED lines=10> */
[----:B------:R-:W4:Y:S01]  /*d6c40*/  LDL.LU.64 R24, [R1+0x56a8] ;  /* 0x0056a80001187983 */ /* 0x000f220000300a00 */
[----:B------:R-:W-:-:S02]  /*d6c50*/  IMAD.MOV.U32 R2, RZ, RZ, R20 ;  /* 0x000000ffff027224 */ /* 0x000fc400078e0014 */
[----:B------:R-:W-:Y:S02]  /*d6c60*/  IMAD.MOV.U32 R0, RZ, RZ, R21 ;  /* 0x000000ffff007224 */ /* 0x000fe400078e0015 */
[----:B---3--:R-:W-:Y:S01]  /*d6c70*/  HMMA.16816.F32 R20, R12, R22, R16 ;  /* 0x000000160c14723c */ /* 0x008fe20000001810 */
[----:B------:R-:W2:Y:S04]  /*d6c80*/  LDL.LU.64 R18, [R1+0x56a0] ;  /* 0x0056a00001127983 */ /* 0x000ea80000300a00 */
[----:B------:R-:W2:-:S14]  /*d6c90*/  LDL.LU.64 R16, [R1+0x5698] ;  /* 0x0056980001107983 */ /* 0x000e9c0000300a00 */
        /* <DEDUP_REMOVED lines=19> */
[----:B0-----:R-:W4:Y:S04]  /*d6dd0*/  LDL.LU.64 R22, [R1+0x5660] ;  /* 0x0056600001167983 */ /* 0x001f280000300a00 */
[----:B------:R-:W2:Y:S04]  /*d6de0*/  LDL.LU.64 R20, [R1+0x5658] ;  /* 0x0056580001147983 */ /* 0x000ea80000300a00 */
[----:B------:R-:W-:Y:S04]  /*d6df0*/  STL.64 [R1+0x55b8], R26 ;  /* 0x0055b81a01007387 */ /* 0x000fe80000100a00 */
[----:B------:R4:W-:Y:S01]  /*d6e00*/  STL.64 [R1+0x55b0], R24 ;  /* 0x0055b01801007387 */ /* 0x0009e20000100a00 */
[----:B------:R-:W-:Y:S01]  /*d6e10*/  IMAD.MOV.U32 R28, RZ, RZ, R2 ;  /* 0x000000ffff1c7224 */ /* 0x000fe200078e0002 */
[C---:B----4-:R-:W-:Y:S08]  /*d6e20*/  HMMA.16816.F32 R24, R12.reuse, R22, R4 ;  /* 0x000000160c18723c */ /* 0x050ff00000001804 */
[----:B--2---:R-:W-:Y:S11]  /*d6e30*/  HMMA.16816.F32 R4, R12, R20, R8 ;  /* 0x000000140c04723c */ /* 0x004ff60000001808 */
[----:B------:R0:W-:Y:S04]  /*d6e40*/  STL.64 [R1+0x1750], R24 ;  /* 0x0017501801007387 */ /* 0x0001e80000100a00 */
[----:B------:R1:W-:Y:S04]  /*d6e50*/  STL.64 [R1+0x1758], R26 ;  /* 0x0017581a01007387 */ /* 0x0003e80000100a00 */
[----:B------:R-:W-:Y:S04]  /*d6e60*/  STL [R1+0x55f4], R28 ;  /* 0x0055f41c01007387 */ /* 0x000fe80000100800 */
[----:B------:R2:W-:Y:S04]  /*d6e70*/  STL.64 [R1+0x1740], R4 ;  /* 0x0017400401007387 */ /* 0x0005e80000100a00 */
[----:B------:R4:W-:Y:S04]  /*d6e80*/  STL.64 [R1+0x1748], R6 ;  /* 0x0017480601007387 */ /* 0x0009e80000100a00 */
[----:B0-----:R-:W3:Y:S04]  /*d6e90*/  LDL.LU R24, [R1+0x270] ;  /* 0x0002700001187983 */ /* 0x001ee80000300800 */
[----:B------:R-:W3:Y:S04]  /*d6ea0*/  LDL.LU R25, [R1+0x274] ;  /* 0x0002740001197983 */ /* 0x000ee80000300800 */
[----:B-1----:R-:W3:Y:S04]  /*d6eb0*/  LDL.LU R26, [R1+0x278] ;  /* 0x00027800011a7983 */ /* 0x002ee80000300800 */
[----:B------:R-:W3:Y:S04]  /*d6ec0*/  LDL.LU R27, [R1+0x27c] ;  /* 0x00027c00011b7983 */ /* 0x000ee80000300800 */
[----:B--2---:R-:W2:Y:S04]  /*d6ed0*/  LDL.LU R4, [R1+0x2c0] ;  /* 0x0002c00001047983 */ /* 0x004ea80000300800 */
[----:B------:R-:W2:Y:S04]  /*d6ee0*/  LDL.LU R5, [R1+0x2c4] ;  /* 0x0002c40001057983 */ /* 0x000ea80000300800 */
[----:B----4-:R-:W4:Y:S04]  /*d6ef0*/  LDL.LU R6, [R1+0x2c8] ;  /* 0x0002c80001067983 */ /* 0x010f280000300800 */
[----:B------:R-:W4:Y:S04]  /*d6f00*/  LDL.LU R7, [R1+0x2cc] ;  /* 0x0002cc0001077983 */ /* 0x000f280000300800 */
        /* <DEDUP_REMOVED lines=21> */
[----:B---3--:R-:W-:Y:S04]  /*d7060*/  STL.64 [R1+0x55e0], R26 ;  /* 0x0055e01a01007387 */ /* 0x008fe80000100a00 */
[----:B------:R0:W-:Y:S04]  /*d7070*/  STL.64 [R1+0x55d8], R24 ;  /* 0x0055d81801007387 */ /* 0x0001e80000100a00 */
[----:B0-----:R-:W3:Y:S04]  /*d7080*/  LDL.LU R24, [R1+0x130] ;  /* 0x0001300001187983 */ /* 0x001ee80000300800 */
        /* <DEDUP_REMOVED lines=16> */
[----:B------:R0:W-:Y:S04]  /*d7190*/  STL.64 [R1+0x5598], R22 ;  /* 0x0055981601007387 */ /* 0x0001e80000100a00 */
[----:B0-----:R-:W3:Y:S04]  /*d71a0*/  LDL.LU.64 R22, [R1+0x10] ;  /* 0x0000100001167983 */ /* 0x001ee80000300a00 */
        /* <DEDUP_REMOVED lines=51> */
[----:B------:R-:W2:Y:S04]  /*d74e0*/  LDL.LU R6, [R1+0x510c] ;  /* 0x00510c0001067983 */ /* 0x000ea80000300800 */
[----:B------:R0:W-:Y:S04]  /*d74f0*/  STL.64 [R1+0x5530], R4 ;  /* 0x0055300401007387 */ /* 0x0001e80000100a00 */
[----:B0-----:R-:W3:Y:S04]  /*d7500*/  LDL.LU R5, [R1+0x5114] ;  /* 0x0051140001057983 */ /* 0x001ee80000300800 */
[----:B------:R-:W3:Y:S01]  /*d7510*/  LDL.LU R4, [R1+0x511c] ;  /* 0x00511c0001047983 */ /* 0x000ee20000300800 */
[----:B----4-:R-:W-:-:S02]  /*d7520*/  IMAD R7, R7, 0x100, R28 ;  /* 0x0000010007077824 */ /* 0x010fc400078e021c */
[----:B--2---:R-:W-:Y:S01]  /*d7530*/  IMAD R6, R6, 0x100, R2 ;  /* 0x0000010006067824 */ /* 0x004fe200078e0202 */
[----:B------:R-:W2:Y:S04]  /*d7540*/  LDL.LU R28, [R1+0x55f4] ;  /* 0x0055f400011c7983 */ /* 0x000ea80000300800 */
[----:B------:R-:W4:Y:S01]  /*d7550*/  LDL.LU R2, [R1+0x55f0] ;  /* 0x0055f00001027983 */ /* 0x000f220000300800 */
[----:B---3--:R-:W-:-:S03]  /*d7560*/  IMAD R5, R5, 0x100, R3 ;  /* 0x0000010005057824 */ /* 0x008fc600078e0203 */
[----:B------:R-:W4:Y:S01]  /*d7570*/  LDL.LU R3, [R1+0x55ec] ;  /* 0x0055ec0001037983 */ /* 0x000f220000300800 */
[----:B------:R-:W-:-:S03]  /*d7580*/  IMAD R4, R4, 0x100, R0 ;  /* 0x0000010004047824 */ /* 0x000fc600078e0200 */
[----:B------:R-:W3:Y:S01]  /*d7590*/  LDL.LU R0, [R1+0x55e8] ;  /* 0x0055e80001007983 */ /* 0x000ee20000300800 */
[----:B----4-:R-:W-:Y:S03]  /*d75a0*/  HMMA.16816.F32 R12, R12, R2, R24 ;  /* 0x000000020c0c723c */ /* 0x010fe60000001818 */
[----:B------:R-:W2:Y:S04]  /*d75b0*/  LDL.LU.64 R26, [R1+0x55e0] ;  /* 0x0055e000011a7983 */ /* 0x000ea80000300a00 */
[----:B------:R-:W2:Y:S04]  /*d75c0*/  LDL.LU.64 R24, [R1+0x55d8] ;  /* 0x0055d80001187983 */ /* 0x000ea80000300a00 */
        /* <DEDUP_REMOVED lines=8> */
[C---:B------:R-:W-:Y:S08]  /*d7650*/  HMMA.16816.F32 R8, R12.reuse, R20, R8 ;  /* 0x000000140c08723c */ /* 0x040ff00000001808 */
[----:B------:R-:W-:Y:S01]  /*d7660*/  HMMA.16816.F32 R4, R12, R22, R16 ;  /* 0x000000160c04723c */ /* 0x000fe20000001810 */
[----:B------:R-:W-:Y:S02]  /*d7670*/  IMAD.MOV.U32 R3, RZ, RZ, R23 ;  /* 0x000000ffff037224 */ /* 0x000fe400078e0017 */
[----:B------:R-:W-:-:S08]  /*d7680*/  IMAD.MOV.U32 R2, RZ, RZ, R22 ;  /* 0x000000ffff027224 */ /* 0x000fd000078e0016 */
[----:B------:R0:W-:Y:S04]  /*d7690*/  STL.64 [R1+0x17c0], R8 ;  /* 0x0017c00801007387 */ /* 0x0001e80000100a00 */
[----:B------:R-:W-:Y:S04]  /*d76a0*/  STL.64 [R1+0x17c8], R10 ;  /* 0x0017c80a01007387 */ /* 0x000fe80000100a00 */
[----:B------:R-:W-:Y:S04]  /*d76b0*/  STL.64 [R1+0x17b0], R4 ;  /* 0x0017b00401007387 */ /* 0x000fe80000100a00 */
[----:B------:R2:W-:Y:S04]  /*d76c0*/  STL.64 [R1+0x17b8], R6 ;  /* 0x0017b80601007387 */ /* 0x0005e80000100a00 */
[----:B------:R-:W-:Y:S04]  /*d76d0*/  STL [R1+0x5528], R3 ;  /* 0x0055280301007387 */ /* 0x000fe80000100800 */
[----:B------:R-:W-:Y:S04]  /*d76e0*/  STL [R1+0x5524], R2 ;  /* 0x0055240201007387 */ /* 0x000fe80000100800 */
[----:B0-----:R-:W4:Y:S01]  /*d76f0*/  LDL.LU R8, [R1+0x1f0] ;  /* 0x0001f00001087983 */ /* 0x001f220000300800 */
[----:B--2---:R-:W-:-:S15]  /*d7700*/  HMMA.16816.F32 R4, R12, R28, R24 ;  /* 0x0000001c0c04723c */ /* 0x004fde0000001818 */
[----:B------:R-:W-:-:S04]  /*d7710*/  NOP ;  /* 0x0000000000007918 */ /* 0x000fc80000000000 */
[----:B------:R-:W-:Y:S04]  /*d7720*/  STL.64 [R1+0x17a0], R4 ;  /* 0x0017a00401007387 */ /* 0x000fe80000100a00 */
[----:B------:R-:W-:Y:S04]  /*d7730*/  STL.64 [R1+0x17a8], R6 ;  /* 0x0017a80601007387 */ /* 0x000fe80000100a00 */
        /* <DEDUP_REMOVED lines=11> */
[----:B------:R-:W2:Y:S04]  /*d77f0*/  LDL.LU.64 R28, [R1] ;  /* 0x00000000011c7983 */ /* 0x000ea80000300a00 */
        /* <DEDUP_REMOVED lines=32> */
[----:B------:R-:W-:-:S02]  /*d7a00*/  IMAD.MOV.U32 R3, RZ, RZ, R28 ;  /* 0x000000ffff037224 */ /* 0x000fc400078e001c */
[----:B------:R-:W-:Y:S01]  /*d7a10*/  IMAD.MOV.U32 R2, RZ, RZ, R29 ;  /* 0x000000ffff027224 */ /* 0x000fe200078e001d */
[C---:B--2---:R-:W-:Y:S01]  /*d7a20*/  HMMA.16816.F32 R24, R12.reuse, R28, R24 ;  /* 0x0000001c0c18723c */ /* 0x044fe20000001818 */
        /* <DEDUP_REMOVED lines=15> */
[----:B0-----:R-:W3:Y:S04]  /*d7b20*/  LDL.LU.64 R26, [R1+0x55b8] ;  /* 0x0055b800011a7983 */ /* 0x001ee80000300a00 */
[----:B------:R-:W2:Y:S04]  /*d7b30*/  LDL.LU.64 R24, [R1+0x55b0] ;  /* 0x0055b00001187983 */ /* 0x000ea80000300a00 */
[----:B------:R0:W-:Y:S04]  /*d7b40*/  STL [R1+0x5504], R28 ;  /* 0x0055041c01007387 */ /* 0x0001e80000100800 */
[----:B0-----:R-:W2:Y:S04]  /*d7b50*/  LDL.LU R28, [R1+0x5134] ;  /* 0x00513400011c7983 */ /* 0x001ea80000300800 */
[----:B------:R0:W-:Y:S04]  /*d7b60*/  STL [R1+0x5500], R29 ;  /* 0x0055001d01007387 */ /* 0x0001e80000100800 */
[----:B0-----:R-:W2:Y:S01]  /*d7b70*/  LDL.LU R29, [R1+0x513c] ;  /* 0x00513c00011d7983 */ /* 0x001ea20000300800 */
        /* <DEDUP_REMOVED lines=79> */
[----:B------:R-:W2:Y:S01]  /*d8070*/  LDL.LU R0, [R1+0x1dd0] ;  /* 0x001dd00001007983 */ /* 0x000ea20000300800 */
[----:B0-----:R-:W-:Y:S02]  /*d8080*/  IMAD R4, R23, 0x100, R22 ;  /* 0x0000010017047824 */ /* 0x001fe400078e0216 */
[----:B------:R-:W-:-:S02]  /*d8090*/  IMAD R28, R28, 0x100, R26 ;  /* 0x000001001c1c7824 */ /* 0x000fc400078e021a */
[----:B------:R-:W-:Y:S01]  /*d80a0*/  IMAD R29, R29, 0x100, R27 ;  /* 0x000001001d1d7824 */ /* 0x000fe200078e021b */
[----:B--2---:R-:W-:Y:S04]  /*d80b0*/  STL [R1+0x5508], R0 ;  /* 0x0055080001007387 */ /* 0x004fe80000100800 */
[----:B------:R0:W-:Y:S04]  /*d80c0*/  STL [R1+0x130], R4 ;  /* 0x0001300401007387 */ /* 0x0001e80000100800 */
        /* <DEDUP_REMOVED lines=15> */
[----:B------:R-:W-:-:S03]  /*d81c0*/  IMAD R0, R25, 0x100, R24 ;  /* 0x0000010019007824 */ /* 0x000fc600078e0218 */
        /* <DEDUP_REMOVED lines=20> */
[----:B--2---:R-:W-:Y:S04]  /*d8310*/  STL.64 [R1+0x54d0], R24 ;  /* 0x0054d01801007387 */ /* 0x004fe80000100a00 */
        /* <DEDUP_REMOVED lines=19> */
[----:B------:R-:W2:Y:S04]  /*d8450*/  LDL.LU R27, [R1+0x130] ;  /* 0x00013000011b7983 */ /* 0x000ea80000300800 */
[----:B--2---:R-:W-:Y:S04]  /*d8460*/  STL [R1+0x5518], R27 ;  /* 0x0055181b01007387 */ /* 0x004fe80000100800 */
        /* <DEDUP_REMOVED lines=24> */
[----:B----4-:R0:W-:Y:S01]  /*d85f0*/  STL.64 [R1+0x5438], R8 ;  /* 0x0054380801007387 */ /* 0x0101e20000100a00 */
[----:B------:R-:W-:Y:S03]  /*d8600*/  HMMA.16816.F32 R12, R12, R2, R24 ;  /* 0x000000020c0c723c */ /* 0x000fe60000001818 */
[----:B0-----:R-:W4:Y:S04]  /*d8610*/  LDL.LU R8, [R1+0x80] ;  /* 0x0000800001087983 */ /* 0x001f280000300800 */
[----:B------:R-:W4:Y:S04]  /*d8620*/  LDL.LU R9, [R1+0x84] ;  /* 0x0000840001097983 */ /* 0x000f280000300800 */
[----:B------:R-:W4:Y:S04]  /*d8630*/  LDL.LU R10, [R1+0x88] ;  /* 0x00008800010a7983 */ /* 0x000f280000300800 */
[----:B------:R-:W4:Y:S04]  /*d8640*/  LDL.LU R11, [R1+0x8c] ;  /* 0x00008c00010b7983 */ /* 0x000f280000300800 */
[----:B------:R-:W-:Y:S04]  /*d8650*/  STL.64 [R1+0x5420], R6 ;  /* 0x0054200601007387 */ /* 0x000fe80000100a00 */
[----:B------:R0:W-:Y:S04]  /*d8660*/  STL.64 [R1+0x5418], R4 ;  /* 0x0054180401007387 */ /* 0x0001e80000100a00 */
[----:B0-----:R-:W2:Y:S04]  /*d8670*/  LDL.LU R4, [R1+0x60] ;  /* 0x0000600001047983 */ /* 0x001ea80000300800 */
[----:B------:R-:W2:Y:S04]  /*d8680*/  LDL.LU R5, [R1+0x64] ;  /* 0x0000640001057983 */ /* 0x000ea80000300800 */
[----:B------:R-:W2:Y:S04]  /*d8690*/  LDL.LU R6, [R1+0x68] ;  /* 0x0000680001067983 */ /* 0x000ea80000300800 */
[----:B------:R-:W2:Y:S04]  /*d86a0*/  LDL.LU R7, [R1+0x6c] ;  /* 0x00006c0001077983 */ /* 0x000ea80000300800 */
[----:B------:R-:W2:Y:S04]  /*d86b0*/  LDL.LU R27, [R1+0x5518] ;  /* 0x00551800011b7983 */ /* 0x000ea80000300800 */
[----:B------:R-:W3:Y:S04]  /*d86c0*/  LDL.LU.64 R24, [R1+0x5510] ;  /* 0x0055100001187983 */ /* 0x000ee80000300a00 */
[----:B------:R0:W-:Y:S04]  /*d86d0*/  STL.64 [R1+0x1810], R12 ;  /* 0x0018100c01007387 */ /* 0x0001e80000100a00 */
[----:B------:R1:W-:Y:S01]  /*d86e0*/  STL.64 [R1+0x1818], R14 ;  /* 0x0018180e01007387 */ /* 0x0003e20000100a00 */
[----:B0-----:R-:W-:-:S02]  /*d86f0*/  F2FP.F16.E5M2.UNPACK_B R13, R0 ;  /* 0x00000000ff0d723e */ /* 0x001fc400020004ff */
[----:B-1----:R-:W-:Y:S02]  /*d8700*/  F2FP.F16.E5M2.UNPACK_B R14, R28 ;  /* 0x0000001cff0e723e */ /* 0x002fe400020004ff */
[----:B------:R-:W-:Y:S01]  /*d8710*/  F2FP.F16.E5M2.UNPACK_B R15, R29 ;  /* 0x0000001dff0f723e */ /* 0x000fe200020004ff */
[----:B------:R-:W4:Y:S04]  /*d8720*/  LDL.LU R0, [R1+0x5508] ;  /* 0x0055080001007983 */ /* 0x000f280000300800 */
[----:B------:R-:W4:Y:S04]  /*d8730*/  LDL.LU R28, [R1+0x5504] ;  /* 0x00550400011c7983 */ /* 0x000f280000300800 */
[----:B------:R-:W4:Y:S01]  /*d8740*/  LDL.LU R29, [R1+0x5500] ;  /* 0x00550000011d7983 */ /* 0x000f220000300800 */
[----:B--2---:R-:W-:-:S07]  /*d8750*/  F2FP.F16.E5M2.UNPACK_B R12, R27 ;  /* 0x0000001bff0c723e */ /* 0x004fce00020004ff */
[----:B---3--:R-:W-:Y:S01]  /*d8760*/  HMMA.16816.F32 R24, R12, R24, R20 ;  /* 0x000000180c18723c */ /* 0x008fe20000001814 */
        /* <DEDUP_REMOVED lines=30> */
[----:B------:R-:W4:Y:S04]  /*d8950*/  LDL.LU R28, [R1+0x1dc8] ;  /* 0x001dc800011c7983 */ /* 0x000f280000300800 */
        /* <DEDUP_REMOVED lines=61> */
[----:B------:R-:W-:-:S02]  /*d8d30*/  IADD3 R25, P2, PT, R25, UR51, RZ ;  /* 0x0000003319197c10 */ /* 0x000fc4000ff5e0ff */
[----:B------:R-:W-:Y:S02]  /*d8d40*/  IADD3 R26, P1, PT, R26, UR51, RZ ;  /* 0x000000331a1a7c10 */ /* 0x000fe4000ff3e0ff */
[----:B------:R-:W-:Y:S01]  /*d8d50*/  IADD3 R27, P6, PT, R27, UR51, RZ ;  /* 0x000000331b1b7c10 */ /* 0x000fe2000ffde0ff */
[----:B--2---:R-:W-:-:S15]  /*d8d60*/  HMMA.16816.F32 R8, R12, R6, R8 ;  /* 0x000000060c08723c */ /* 0x004fde0000001808 */
[----:B------:R-:W-:-:S04]  /*d8d70*/  NOP ;  /* 0x0000000000007918 */ /* 0x000fc80000000000 */
[----:B------:R-:W-:Y:S04]  /*d8d80*/  STL.64 [R1+0x640], R8 ;  /* 0x0006400801007387 */ /* 0x000fe80000100a00 */
[----:B------:R3:W-:Y:S02]  /*d8d90*/  STL.64 [R1+0x648], R10 ;  /* 0x0006480a01007387 */ /* 0x0007e40000100a00 */
[C---:B---3--:R-:W-:Y:S08]  /*d8da0*/  HMMA.16816.F32 R8, R12.reuse, R4, R16 ;  /* 0x000000040c08723c */ /* 0x048ff00000001810 */
[----:B------:R-:W-:Y:S11]  /*d8db0*/  HMMA.16816.F32 R4, R12, R2, R20 ;  /* 0x000000020c04723c */ /* 0x000ff60000001814 */
[----:B------:R-:W-:Y:S04]  /*d8dc0*/  STL.64 [R1+0x3e0], R8 ;  /* 0x0003e00801007387 */ /* 0x000fe80000100a00 */
[----:B------:R-:W-:Y:S04]  /*d8dd0*/  STL.64 [R1+0x3e8], R10 ;  /* 0x0003e80a01007387 */ /* 0x000fe80000100a00 */
[----:B------:R-:W-:Y:S04]  /*d8de0*/  STL.64 [R1+0x3a0], R4 ;  /* 0x0003a00401007387 */ /* 0x000fe80000100a00 */
[----:B------:R-:W-:Y:S04]  /*d8df0*/  STL.64 [R1+0x3a8], R6 ;  /* 0x0003a80601007387 */ /* 0x000fe80000100a00 */
[----:B------:R-:W-:Y:S04]  /*d8e00*/  STL [R1+0x1dbc], R25 ;  /* 0x001dbc1901007387 */ /* 0x000fe80000100800 */
[----:B------:R-:W-:Y:S04]  /*d8e10*/  STL [R1+0x1dc0], R26 ;  /* 0x001dc01a01007387 */ /* 0x000fe80000100800 */
[----:B------:R-:W-:Y:S04]  /*d8e20*/  STL [R1+0x1dc4], R27 ;  /* 0x001dc41b01007387 */ /* 0x000fe80000100800 */
[----:B------:R-:W2:Y:S01]  /*d8e30*/  LDL.LU R12, [R1+0x1db0] ;  /* 0x001db000010c7983 */ /* 0x000ea20000300800 */
[----:B----4-:R-:W-:-:S02]  /*d8e40*/  IADD3 R28, P5, PT, R28, UR51, RZ ;  /* 0x000000331c1c7c10 */ /* 0x010fc4000ffbe0ff */
[----:B------:R-:W-:-:S03]  /*d8e50*/  IADD3 R29, P0, PT, R29, UR51, RZ ;  /* 0x000000331d1d7c10 */ /* 0x000fc6000ff1e0ff */
[----:B------:R-:W-:Y:S04]  /*d8e60*/  STL [R1+0x1dc8], R28 ;  /* 0x001dc81c01007387 */ /* 0x000fe80000100800 */
[----:B--2---:R0:W-:Y:S04]  /*d8e70*/  STL [R1+0x5400], R12 ;  /* 0x0054000c01007387 */ /* 0x0041e80000100800 */
[----:B------:R-:W-:Y:S04]  /*d8e80*/  STL [R1+0x1dcc], R29 ;  /* 0x001dcc1d01007387 */ /* 0x000fe80000100800 */
[----:B0-----:R-:W2:Y:S01]  /*d8e90*/  LDL.LU R12, [R1+0x1db4] ;  /* 0x001db400010c7983 */ /* 0x001ea20000300800 */
[----:B------:R-:W-:-:S05]  /*d8ea0*/  IADD3 R0, P4, PT, R0, UR51, RZ ;  /* 0x0000003300007c10 */ /* 0x000fca000ff9e0ff */
[----:B------:R-:W-:Y:S04]  /*d8eb0*/  STL [R1+0x1dd0], R0 ;  /* 0x001dd00001007387 */ /* 0x000fe80000100800 */
        /* <DEDUP_REMOVED lines=30> */
[----:B--2---:R-:W-:-:S05]  /*d90a0*/  IADD3 R12, P3, PT, R12, UR51, RZ ;  /* 0x000000330c0c7c10 */ /* 0x004fca000ff7e0ff */
[----:B------:R0:W-:Y:S04]  /*d90b0*/  STL [R1+0x1db8], R12 ;  /* 0x001db80c01007387 */ /* 0x0001e80000100800 */
[----:B0-----:R-:W2:Y:S02]  /*d90c0*/  LDL.LU R12, [R1+0x5404] ;  /* 0x00540400010c7983 */ /* 0x001ea40000300800 */
[----:B--2---:R-:W-:-:S05]  /*d90d0*/  IADD3.X R12, PT, PT, R12, UR73, RZ, P2, !PT ;  /* 0x000000490c0c7c10 */ /* 0x004fca00097fe4ff */
[----:B------:R0:W-:Y:S04]  /*d90e0*/  STL [R1+0x1db4], R12 ;  /* 0x001db40c01007387 */ /* 0x0001e80000100800 */
[----:B0-----:R-:W2:Y:S01]  /*d90f0*/  LDL.LU R12, [R1+0x5400] ;  /* 0x00540000010c7983 */ /* 0x001ea20000300800 */
[----:B---3--:R-:W-:Y:S02]  /*d9100*/  IADD3.X R13, PT, PT, R13, UR73, RZ, P1, !PT ;  /* 0x000000490d0d7c10 */ /* 0x008fe40008ffe4ff */
[----:B----4-:R-:W-:Y:S02]  /*d9110*/  IADD3 R14, P1, PT, R14, UR51, RZ ;  /* 0x000000330e0e7c10 */ /* 0x010fe4000ff3e0ff */
[----:B------:R-:W-:Y:S02]  /*d9120*/  IADD3.X R15, PT, PT, R15, UR73, RZ, P6, !PT ;  /* 0x000000490f0f7c10 */ /* 0x000fe4000b7fe4ff */
[----:B------:R-:W-:-:S02]  /*d9130*/  IADD3 R2, P6, PT, R2, UR51, RZ ;  /* 0x0000003302027c10 */ /* 0x000fc4000ffde0ff */
[----:B------:R-:W-:Y:S02]  /*d9140*/  IADD3.X R3, PT, PT, R3, UR73, RZ, P5, !PT ;  /* 0x0000004903037c10 */ /* 0x000fe4000affe4ff */
[----:B------:R-:W-:Y:S02]  /*d9150*/  IADD3 R4, P5, PT, R4, UR51, RZ ;  /* 0x0000003304047c10 */ /* 0x000fe4000ffbe0ff */
[----:B------:R-:W-:Y:S02]  /*d9160*/  IADD3.X R5, PT, PT, R5, UR73, RZ, P0, !PT ;  /* 0x0000004905057c10 */ /* 0x000fe400087fe4ff */
[----:B------:R-:W-:Y:S02]  /*d9170*/  IADD3 R6, P0, PT, R6, UR51, RZ ;  /* 0x0000003306067c10 */ /* 0x000fe4000ff1e0ff */
        /* <DEDUP_REMOVED lines=15> */
[----:B--2---:R-:W-:-:S05]  /*d9270*/  IADD3 R12, P2, PT, R12, UR51, RZ ;  /* 0x000000330c0c7c10 */ /* 0x004fca000ff5e0ff */
        /* <DEDUP_REMOVED lines=9> */
[----:B------:R-:W-:-:S03]  /*d9310*/  IADD3.X R11, PT, PT, R11, UR73, RZ, P2, !PT ;  /* 0x000000490b0b7c10 */ /* 0x000fc600097fe4ff */
[----:B------:R-:W-:Y:S01]  /*d9320*/  STL [R1+0x1d9c], R7 ;  /* 0x001d9c0701007387 */ /* 0x000fe20000100800 */
[----:B------:R-:W-:-:S03]  /*d9330*/  IADD3 R16, P2, PT, R16, UR51, RZ ;  /* 0x0000003310107c10 */ /* 0x000fc6000ff5e0ff */
        /* <DEDUP_REMOVED lines=16> */
[----:B0-----:R-:W2:Y:S01]  /*d9440*/  LDL.LU R12, [R1+0x4348] ;  /* 0x00434800010c7983 */ /* 0x001ea20000300800 */
[----:B------:R-:W-:-:S02]  /*d9450*/  IADD3 R28, P3, PT, R28, UR51, RZ ;  /* 0x000000331c1c7c10 */ /* 0x000fc4000ff7e0ff */
[----:B------:R-:W-:-:S03]  /*d9460*/  IADD3.X R29, PT, PT, R29, UR73, RZ, P2, !PT ;  /* 0x000000491d1d7c10 */ /* 0x000fc600097fe4ff */
        /* <DEDUP_REMOVED lines=36> */
[----:B--2---:R-:W-:-:S05]  /*d96b0*/  IADD3.X R12, PT, PT, R12, UR73, RZ, P1, !PT ;  /* 0x000000490c0c7c10 */ /* 0x004fca0008ffe4ff */
[----:B------:R0:W-:Y:S04]  /*d96c0*/  STL [R1+0x4350], R12 ;  /* 0x0043500c01007387 */ /* 0x0001e80000100800 */
[----:B0-----:R-:W2:Y:S02]  /*d96d0*/  LDL.LU R12, [R1+0x53fc] ;  /* 0x0053fc00010c7983 */ /* 0x001ea40000300800 */
[----:B--2---:R-:W-:-:S05]  /*d96e0*/  IADD3 R12, P1, PT, R12, UR51, RZ ;  /* 0x000000330c0c7c10 */ /* 0x004fca000ff3e0ff */
[----:B------:R0:W-:Y:S04]  /*d96f0*/  STL [R1+0x431c], R12 ;  /* 0x00431c0c01007387 */ /* 0x0001e80000100800 */
[----:B0-----:R-:W2:Y:S01]  /*d9700*/  LDL.LU R12, [R1+0x53f8] ;  /* 0x0053f800010c7983 */ /* 0x001ea20000300800 */
[----:B----4-:R-:W-:Y:S02]  /*d9710*/  IADD3.X R14, PT, PT, R14, UR73, RZ, P5, !PT ;  /* 0x000000490e0e7c10 */ /* 0x010fe4000affe4ff */
[----:B---3--:R-:W-:Y:S02]  /*d9720*/  IADD3 R15, P5, PT, R15, UR51, RZ ;  /* 0x000000330f0f7c10 */ /* 0x008fe4000ffbe0ff */
        /* <DEDUP_REMOVED lines=20> */
[----:B--2---:R-:W-:Y:S02]  /*d9870*/  IADD3.X R12, PT, PT, R12, UR73, RZ, P6, !PT ;  /* 0x000000490c0c7c10 */ /* 0x004fe4000b7fe4ff */
[----:B------:R-:W-:-:S03]  /*d9880*/  IADD3 R13, P6, PT, R13, UR51, RZ ;  /* 0x000000330d0d7c10 */ /* 0x000fc6000ffde0ff */
        /* <DEDUP_REMOVED lines=29> */
[----:B------:R-:W-:-:S02]  /*d9a60*/  IADD3.X R28, PT, PT, R28, UR73, RZ, P1, !PT ;  /* 0x000000491c1c7c10 */ /* 0x000fc40008ffe4ff */
[----:B------:R-:W-:-:S03]  /*d9a70*/  IADD3 R29, P1, PT, R29, UR51, RZ ;  /* 0x000000331d1d7c10 */ /* 0x000fc6000ff3e0ff */
[----:B------:R-:W-:Y:S04]  /*d9a80*/  STL [R1+0x42e0], R28 ;  /* 0x0042e01c01007387 */ /* 0x000fe80000100800 */
[----:B--2---:R0:W-:Y:S04]  /*d9a90*/  STL [R1+0x53f0], R12 ;  /* 0x0053f00c01007387 */ /* 0x0041e80000100800 */
[----:B------:R-:W-:Y:S04]  /*d9aa0*/  STL [R1+0x42ac], R29 ;  /* 0x0042ac1d01007387 */ /* 0x000fe80000100800 */
[----:B0-----:R-:W2:Y:S01]  /*d9ab0*/  LDL.LU R12, [R1+0x42d0] ;  /* 0x0042d000010c7983 */ /* 0x001ea20000300800 */
[----:B------:R-:W-:-:S05]  /*d9ac0*/  IADD3.X R0, PT, PT, R0, UR73, RZ, P6, !PT ;  /* 0x0000004900007c10 */ /* 0x000fca000b7fe4ff */
        /* <DEDUP_REMOVED lines=4620> */
[----:B--2---:R-:W-:Y:S02]  /*ebb90*/  IADD3.X R12, PT, PT, R12, UR73, RZ, P0, !PT ;  /* 0x000000490c0c7c10 */ /* 0x004fe400087fe4ff */
        /* <DEDUP_REMOVED lines=31> */
[----:B0-----:R-:W2:Y:S04]  /*ebd90*/  LDL.LU R29, [R1+0x2b7c] ;  /* 0x002b7c00011d7983 */ /* 0x001ea80000300800 */
[----:B------:R-:W3:Y:S01]  /*ebda0*/  LDL.LU R12, [R1+0x2b74] ;  /* 0x002b7400010c7983 */ /* 0x000ee20000300800 */
[----:B------:R-:W-:-:S03]  /*ebdb0*/  IADD3.X R0, PT, PT, R0, UR73, RZ, P0, !PT ;  /* 0x0000004900007c10 */ /* 0x000fc600087fe4ff */
[----:B---3--:R0:W-:Y:S04]  /*ebdc0*/  STL [R1+0x5274], R12 ;  /* 0x0052740c01007387 */ /* 0x0081e80000100800 */
[----:B------:R1:W-:Y:S04]  /*ebdd0*/  STL [R1+0x2bb0], R0 ;  /* 0x002bb00001007387 */ /* 0x0003e80000100800 */
        /* <DEDUP_REMOVED lines=24> */
[----:B--2---:R-:W-:-:S03]  /*ebf60*/  IADD3 R29, P0, PT, R29, UR51, RZ ;  /* 0x000000331d1d7c10 */ /* 0x004fc6000ff1e0ff */
[----:B------:R-:W2:Y:S04]  /*ebf70*/  LDL.LU R26, [R1+0x2b14] ;  /* 0x002b1400011a7983 */ /* 0x000ea80000300800 */
[----:B------:R-:W2:Y:S04]  /*ebf80*/  LDL.LU R27, [R1+0x2b40] ;  /* 0x002b4000011b7983 */ /* 0x000ea80000300800 */
[----:B------:R-:W2:Y:S04]  /*ebf90*/  LDL.LU R28, [R1+0x2b0c] ;  /* 0x002b0c00011c7983 */ /* 0x000ea80000300800 */
[----:B-1----:R-:W2:Y:S04]  /*ebfa0*/  LDL.LU R0, [R1+0x2b38] ;  /* 0x002b380001007983 */ /* 0x002ea80000300800 */
[----:B------:R0:W-:Y:S04]  /*ebfb0*/  STL [R1+0x2b7c], R29 ;  /* 0x002b7c1d01007387 */ /* 0x0001e80000100800 */
[----:B0-----:R-:W2:Y:S01]  /*ebfc0*/  LDL.LU R29, [R1+0x2b04] ;  /* 0x002b0400011d7983 */ /* 0x001ea20000300800 */
[----:B---3--:R-:W-:-:S05]  /*ebfd0*/  IADD3.X R12, PT, PT, R12, UR73, RZ, P4, !PT ;  /* 0x000000490c0c7c10 */ /* 0x008fca000a7fe4ff */
[----:B------:R0:W-:Y:S04]  /*ebfe0*/  STL [R1+0x2ba8], R12 ;  /* 0x002ba80c01007387 */ /* 0x0001e80000100800 */
[----:B0-----:R-:W3:Y:S01]  /*ebff0*/  LDL.LU R12, [R1+0x5274] ;  /* 0x00527400010c7983 */ /* 0x001ee20000300800 */
[----:B----4-:R-:W-:Y:S02]  /*ec000*/  IADD3.X R13, PT, PT, R13, UR73, RZ, P3, !PT ;  /* 0x000000490d0d7c10 */ /* 0x010fe40009ffe4ff */
        /* <DEDUP_REMOVED lines=20> */
[----:B--2---:R-:W-:-:S02]  /*ec150*/  IADD3 R26, P5, PT, R26, UR51, RZ ;  /* 0x000000331a1a7c10 */ /* 0x004fc4000ffbe0ff */
[----:B------:R-:W-:Y:S02]  /*ec160*/  IADD3.X R27, PT, PT, R27, UR73, RZ, P0, !PT ;  /* 0x000000491b1b7c10 */ /* 0x000fe400087fe4ff */
[----:B------:R-:W-:Y:S02]  /*ec170*/  IADD3 R28, P0, PT, R28, UR51, RZ ;  /* 0x000000331c1c7c10 */ /* 0x000fe4000ff1e0ff */
[----:B---3--:R-:W-:-:S05]  /*ec180*/  IADD3 R12, P4, PT, R12, UR51, RZ ;  /* 0x000000330c0c7c10 */ /* 0x008fca000ff9e0ff */
        /* <DEDUP_REMOVED lines=24> */
[----:B------:R-:W-:Y:S04]  /*ec310*/  STL [R1+0x2b50], R23 ;  /* 0x002b501701007387 */ /* 0x000fe80000100800 */
[----:B------:R-:W-:Y:S04]  /*ec320*/  STL [R1+0x2b1c], R24 ;  /* 0x002b1c1801007387 */ /* 0x000fe80000100800 */
[----:B------:R-:W-:Y:S04]  /*ec330*/  STL [R1+0x2b48], R25 ;  /* 0x002b481901007387 */ /* 0x000fe80000100800 */
[----:B------:R-:W-:Y:S04]  /*ec340*/  STL [R1+0x2b14], R26 ;  /* 0x002b141a01007387 */ /* 0x000fe80000100800 */
[----:B------:R0:W-:Y:S04]  /*ec350*/  STL [R1+0x2b38], R0 ;  /* 0x002b380001007387 */ /* 0x0001e80000100800 */
[----:B------:R-:W-:Y:S04]  /*ec360*/  STL [R1+0x2b40], R27 ;  /* 0x002b401b01007387 */ /* 0x000fe80000100800 */
[----:B0-----:R-:W2:Y:S04]  /*ec370*/  LDL.LU R0, [R1+0x2b30] ;  /* 0x002b300001007983 */ /* 0x001ea80000300800 */
[----:B------:R-:W-:Y:S04]  /*ec380*/  STL [R1+0x2b0c], R28 ;  /* 0x002b0c1c01007387 */ /* 0x000fe80000100800 */
[----:B------:R-:W3:Y:S01]  /*ec390*/  LDL.LU R12, [R1+0x2b28] ;  /* 0x002b2800010c7983 */ /* 0x000ee20000300800 */
[----:B------:R-:W-:-:S03]  /*ec3a0*/  IADD3 R29, P4, PT, R29, UR51, RZ ;  /* 0x000000331d1d7c10 */ /* 0x000fc6000ff9e0ff */
[----:B---3--:R0:W-:Y:S04]  /*ec3b0*/  STL [R1+0x5270], R12 ;  /* 0x0052700c01007387 */ /* 0x0081e80000100800 */
[----:B0-----:R-:W3:Y:S04]  /*ec3c0*/  LDL.LU R12, [R1+0x2afc] ;  /* 0x002afc00010c7983 */ /* 0x001ee80000300800 */
[----:B------:R0:W-:Y:S04]  /*ec3d0*/  STL [R1+0x2b04], R29 ;  /* 0x002b041d01007387 */ /* 0x0001e80000100800 */
        /* <DEDUP_REMOVED lines=23> */
[----:B--2---:R-:W-:-:S03]  /*ec550*/  IADD3.X R0, PT, PT, R0, UR73, RZ, P3, !PT ;  /* 0x0000004900007c10 */ /* 0x004fc60009ffe4ff */
[----:B------:R-:W2:Y:S04]  /*ec560*/  LDL.LU R26, [R1+0x2ac8] ;  /* 0x002ac800011a7983 */ /* 0x000ea80000300800 */
[----:B------:R-:W2:Y:S04]  /*ec570*/  LDL.LU R27, [R1+0x2a94] ;  /* 0x002a9400011b7983 */ /* 0x000ea80000300800 */
[----:B0-----:R-:W2:Y:S04]  /*ec580*/  LDL.LU R29, [R1+0x2ac0] ;  /* 0x002ac000011d7983 */ /* 0x001ea80000300800 */
[----:B------:R-:W2:Y:S04]  /*ec590*/  LDL.LU R28, [R1+0x2a8c] ;  /* 0x002a8c00011c7983 */ /* 0x000ea80000300800 */
[----:B------:R0:W-:Y:S04]  /*ec5a0*/  STL [R1+0x2b30], R0 ;  /* 0x002b300001007387 */ /* 0x0001e80000100800 */
[----:B0-----:R-:W2:Y:S01]  /*ec5b0*/  LDL.LU R0, [R1+0x2ab8] ;  /* 0x002ab80001007983 */ /* 0x001ea20000300800 */
[----:B---3--:R-:W-:-:S05]  /*ec5c0*/  IADD3 R12, P3, PT, R12, UR51, RZ ;  /* 0x000000330c0c7c10 */ /* 0x008fca000ff7e0ff */
        /* <DEDUP_REMOVED lines=22> */
[----:B--2---:R-:W-:Y:S02]  /*ec730*/  IADD3.X R29, PT, PT, R29, UR73, RZ, P3, !PT ;  /* 0x000000491d1d7c10 */ /* 0x004fe40009ffe4ff */
[----:B------:R-:W-:-:S02]  /*ec740*/  IADD3.X R26, PT, PT, R26, UR73, RZ, P4, !PT ;  /* 0x000000491a1a7c10 */ /* 0x000fc4000a7fe4ff */
[----:B------:R-:W-:Y:S02]  /*ec750*/  IADD3 R27, P4, PT, R27, UR51, RZ ;  /* 0x000000331b1b7c10 */ /* 0x000fe4000ff9e0ff */
[----:B---3--:R-:W-:Y:S02]  /*ec760*/  IADD3.X R12, PT, PT, R12, UR73, RZ, P2, !PT ;  /* 0x000000490c0c7c10 */ /* 0x008fe400097fe4ff */
        /* <DEDUP_REMOVED lines=32> */
[----:B------:R-:W-:-:S02]  /*ec970*/  IADD3 R28, P3, PT, R28, UR51, RZ ;  /* 0x000000331c1c7c10 */ /* 0x000fc4000ff7e0ff */
[----:B------:R-:W-:Y:S01]  /*ec980*/  IADD3.X R0, PT, PT, R0, UR73, RZ, P2, !PT ;  /* 0x0000004900007c10 */ /* 0x000fe200097fe4ff */
[----:B---3--:R0:W-:Y:S04]  /*ec990*/  STL [R1+0x526c], R12 ;  /* 0x00526c0c01007387 */ /* 0x0081e80000100800 */
[----:B------:R-:W-:Y:S04]  /*ec9a0*/  STL [R1+0x2a8c], R28 ;  /* 0x002a8c1c01007387 */ /* 0x000fe80000100800 */
        /* <DEDUP_REMOVED lines=27> */
[----:B0-----:R-:W2:Y:S04]  /*ecb60*/  LDL.LU R0, [R1+0x2a48] ;  /* 0x002a480001007983 */ /* 0x001ea80000300800 */
[----:B------:R-:W2:Y:S04]  /*ecb70*/  LDL.LU R27, [R1+0x2a14] ;  /* 0x002a1400011b7983 */ /* 0x000ea80000300800 */
[----:B------:R-:W2:Y:S04]  /*ecb80*/  LDL.LU R28, [R1+0x2a40] ;  /* 0x002a4000011c7983 */ /* 0x000ea80000300800 */
        /* <DEDUP_REMOVED lines=60> */
[----:B------:R-:W-:-:S03]  /*ecf50*/  IADD3.X R28, PT, PT, R28, UR73, RZ, P1, !PT ;  /* 0x000000491c1c7c10 */ /* 0x000fc60008ffe4ff */
[----:B------:R-:W-:Y:S01]  /*ecf60*/  STL [R1+0x2a14], R27 ;  /* 0x002a141b01007387 */ /* 0x000fe20000100800 */
[----:B------:R-:W-:-:S03]  /*ecf70*/  IADD3 R29, P1, PT, R29, UR51, RZ ;  /* 0x000000331d1d7c10 */ /* 0x000fc6000ff3e0ff */
        /* <DEDUP_REMOVED lines=28> */
[----:B0-----:R-:W2:Y:S04]  /*ed140*/  LDL.LU R29, [R1+0x29d0] ;  /* 0x0029d000011d7983 */ /* 0x001ea80000300800 */
[----:B------:R-:W2:Y:S04]  /*ed150*/  LDL.LU R26, [R1+0x299c] ;  /* 0x00299c00011a7983 */ /* 0x000ea80000300800 */
[----:B------:R-:W2:Y:S04]  /*ed160*/  LDL.LU R27, [R1+0x29c8] ;  /* 0x0029c800011b7983 */ /* 0x000ea80000300800 */
        /* <DEDUP_REMOVED lines=25> */
[----:B------:R-:W-:Y:S02]  /*ed300*/  IADD3.X R24, PT, PT, R24, UR73, RZ, P2, !PT ;  /* 0x0000004918187c10 */ /* 0x000fe400097fe4ff */
[----:B------:R-:W-:Y:S02]  /*ed310*/  IADD3 R25, P2, PT, R25, UR51, RZ ;  /* 0x0000003319197c10 */ /* 0x000fe4000ff5e0ff */
[----:B------:R-:W-:-:S02]  /*ed320*/  IADD3 R26, P1, PT, R26, UR51, RZ ;  /* 0x000000331a1a7c10 */ /* 0x000fc4000ff3e0ff */
        /* <DEDUP_REMOVED lines=30> */
[----:B------:R-:W-:Y:S04]  /*ed510*/  STL [R1+0x299c], R26 ;  /* 0x00299c1a01007387 */ /* 0x000fe80000100800 */
[----:B------:R-:W3:Y:S01]  /*ed520*/  LDL.LU R12, [R1+0x2984] ;  /* 0x00298400010c7983 */ /* 0x000ee20000300800 */
[----:B------:R-:W-:-:S02]  /*ed530*/  IADD3.X R27, PT, PT, R27, UR73, RZ, P6, !PT ;  /* 0x000000491b1b7c10 */ /* 0x000fc4000b7fe4ff */
[----:B------:R-:W-:-:S03]  /*ed540*/  IADD3 R28, P6, PT, R28, UR51, RZ ;  /* 0x000000331c1c7c10 */ /* 0x000fc6000ffde0ff */
[----:B------:R-:W-:Y:S01]  /*ed550*/  STL [R1+0x29c8], R27 ;  /* 0x0029c81b01007387 */ /* 0x000fe20000100800 */
[----:B------:R-:W-:-:S03]  /*ed560*/  IADD3.X R0, PT, PT, R0, UR73, RZ, P5, !PT ;  /* 0x0000004900007c10 */ /* 0x000fc6000affe4ff */
        /* <DEDUP_REMOVED lines=27> */
[----:B0-----:R-:W2:Y:S04]  /*ed720*/  LDL.LU R0, [R1+0x2958] ;  /* 0x0029580001007983 */ /* 0x001ea80000300800 */
[----:B------:R-:W2:Y:S04]  /*ed730*/  LDL.LU R25, [R1+0x2924] ;  /* 0x0029240001197983 */ /* 0x000ea80000300800 */
[----:B------:R-:W2:Y:S04]  /*ed740*/  LDL.LU R26, [R1+0x2950] ;  /* 0x00295000011a7983 */ /* 0x000ea80000300800 */
[----:B------:R-:W2:Y:S04]  /*ed750*/  LDL.LU R27, [R1+0x291c] ;  /* 0x00291c00011b7983 */ /* 0x000ea80000300800 */
[----:B------:R0:W-:Y:S04]  /*ed760*/  STL [R1+0x298c], R29 ;  /* 0x00298c1d01007387 */ /* 0x0001e80000100800 */
[----:B------:R-:W2:Y:S04]  /*ed770*/  LDL.LU R28, [R1+0x2948] ;  /* 0x00294800011c7983 */ /* 0x000ea80000300800 */
        /* <DEDUP_REMOVED lines=26> */
[----:B------:R-:W-:Y:S02]  /*ed920*/  IADD3.X R26, PT, PT, R26, UR73, RZ, P5, !PT ;  /* 0x000000491a1a7c10 */ /* 0x000fe4000affe4ff */
        /* <DEDUP_REMOVED lines=66> */
[----:B------:R-:W2:Y:S04]  /*edd50*/  LDL.LU R27, [R1+0x28d0] ;  /* 0x0028d000011b7983 */ /* 0x000ea80000300800 */
[----:B------:R-:W2:Y:S04]  /*edd60*/  LDL.LU R28, [R1+0x289c] ;  /* 0x00289c00011c7983 */ /* 0x000ea80000300800 */
        /* <DEDUP_REMOVED lines=21> */
[----:B------:R-:W-:Y:S02]  /*edec0*/  IADD3.X R22, PT, PT, R22, UR73, RZ, P6, !PT ;  /* 0x0000004916167c10 */ /* 0x000fe4000b7fe4ff */
[----:B------:R-:W-:Y:S02]  /*eded0*/  IADD3 R23, P6, PT, R23, UR51, RZ ;  /* 0x0000003317177c10 */ /* 0x000fe4000ffde0ff */
[----:B------:R-:W-:Y:S02]  /*edee0*/  IADD3 R24, P5, PT, R24, UR51, RZ ;  /* 0x0000003318187c10 */ /* 0x000fe4000ffbe0ff */
[----:B------:R-:W-:Y:S02]  /*edef0*/  IADD3.X R25, PT, PT, R25, UR73, RZ, P0, !PT ;  /* 0x0000004919197c10 */ /* 0x000fe400087fe4ff */
        /* <DEDUP_REMOVED lines=68> */
[----:B------:R-:W2:Y:S04]  /*ee340*/  LDL.LU R27, [R1+0x2824] ;  /* 0x00282400011b7983 */ /* 0x000ea80000300800 */
        /* <DEDUP_REMOVED lines=117> */
[----:B------:R-:W-:Y:S02]  /*eeaa0*/  IADD3 R22, P4, PT, R22, UR51, RZ ;  /* 0x0000003316167c10 */ /* 0x000fe4000ff9e0ff */
[----:B------:R-:W-:Y:S02]  /*eeab0*/  IADD3.X R23, PT, PT, R23, UR73, RZ, P3, !PT ;  /* 0x0000004917177c10 */ /* 0x000fe40009ffe4ff */
        /* <DEDUP_REMOVED lines=587> */
[----:B------:R-:W-:Y:S01]  /*f0f70*/  STL [R1+0x24fc], R9 ;  /* 0x0024fc0901007387 */ /* 0x000fe20000100800 */
[----:B------:R-:W-:-:S03]  /*f0f80*/  IADD3 R16, P0, PT, R16, UR51, RZ ;  /* 0x0000003310107c10 */ /* 0x000fc6000ff1e0ff */
        /* <DEDUP_REMOVED lines=116> */
[----:B------:R1:W-:Y:S04]  /*f16d0*/  STL [R1+0x2470], R28 ;  /* 0x0024701c01007387 */ /* 0x0003e80000100800 */
        /* <DEDUP_REMOVED lines=29> */
[----:B-1----:R-:W2:Y:S04]  /*f18b0*/  LDL.LU R28, [R1+0x23f8] ;  /* 0x0023f800011c7983 */ /* 0x002ea80000300800 */
[----:B0-----:R-:W2:Y:S04]  /*f18c0*/  LDL.LU R29, [R1+0x43d0] ;  /* 0x0043d000011d7983 */ /* 0x001ea80000300800 */
[----:B------:R-:W2:Y:S01]  /*f18d0*/  LDL.LU R0, [R1+0x23f0] ;  /* 0x0023f00001007983 */ /* 0x000ea20000300800 */
        /* <DEDUP_REMOVED lines=18> */
[----:B------:R-:W-:-:S02]  /*f1a00*/  IADD3.X R22, PT, PT, R22, UR73, RZ, P5, !PT ;  /* 0x0000004916167c10 */ /* 0x000fc4000affe4ff */
[----:B------:R-:W-:Y:S02]  /*f1a10*/  IADD3.X R24, PT, PT, R24, UR73, RZ, P0, !PT ;  /* 0x0000004918187c10 */ /* 0x000fe400087fe4ff */
[----:B------:R-:W-:Y:S02]  /*f1a20*/  IADD3.X R26, PT, PT, R26, UR73, RZ, P4, !PT ;  /* 0x000000491a1a7c10 */ /* 0x000fe4000a7fe4ff */
        /* <DEDUP_REMOVED lines=12> */
[----:B------:R0:W-:Y:S02]  /*f1af0*/  STL [R1+0x2430], R17 ;  /* 0x0024301101007387 */ /* 0x0001e40000100800 */
[----:B0-----:R-:W0:Y:S01]  /*f1b00*/  LDC R17, c[0x0][0x3ac] ;  /* 0x0000eb00ff117b82 */ /* 0x001e220000000800 */
[----:B------:R-:W-:-:S02]  /*f1b10*/  IADD3.X R11, PT, PT, R11, UR73, RZ, P2, !PT ;  /* 0x000000490b0b7c10 */ /* 0x000fc400097fe4ff */
[----:B------:R-:W-:Y:S01]  /*f1b20*/  IADD3 R16, P2, PT, R16, UR51, RZ ;  /* 0x0000003310107c10 */ /* 0x000fe2000ff5e0ff */
        /* <DEDUP_REMOVED lines=8> */
[----:B0-----:R-:W-:-:S05]  /*f1bb0*/  IMAD.SHL.U32 R3, R17, 0x80, RZ ;  /* 0x0000008011037824 */ /* 0x001fca00078e00ff */
[C---:B------:R-:W-:Y:S02]  /*f1bc0*/  IADD3 R21, P6, PT, R3.reuse, R21, RZ ;  /* 0x0000001503157210 */ /* 0x040fe40007fde0ff */
[C---:B------:R-:W-:Y:S02]  /*f1bd0*/  IADD3 R23, P5, PT, R3.reuse, R23, RZ ;  /* 0x0000001703177210 */ /* 0x040fe40007fbe0ff */
[C---:B------:R-:W-:Y:S02]  /*f1be0*/  IADD3 R25, P0, PT, R3.reuse, R25, RZ ;  /* 0x0000001903197210 */ /* 0x040fe40007f1e0ff */
[----:B------:R-:W-:Y:S01]  /*f1bf0*/  IADD3 R27, P4, PT, R3, R27, RZ ;  /* 0x0000001b031b7210 */ /* 0x000fe20007f9e0ff */
[----:B------:R-:W-:Y:S04]  /*f1c00*/  STL [R1+0x4b98], R21 ;  /* 0x004b981501007387 */ /* 0x000fe80000100800 */
[----:B------:R-:W-:Y:S04]  /*f1c10*/  STL [R1+0x2410], R22 ;  /* 0x0024101601007387 */ /* 0x000fe80000100800 */
[----:B------:R-:W-:Y:S04]  /*f1c20*/  STL [R1+0x4c20], R23 ;  /* 0x004c201701007387 */ /* 0x000fe80000100800 */
[----:B------:R-:W-:Y:S04]  /*f1c30*/  STL [R1+0x2408], R24 ;  /* 0x0024081801007387 */ /* 0x000fe80000100800 */
[----:B------:R-:W-:Y:S04]  /*f1c40*/  STL [R1+0x43c0], R25 ;  /* 0x0043c01901007387 */ /* 0x000fe80000100800 */
[----:B------:R-:W-:Y:S04]  /*f1c50*/  STL [R1+0x2400], R26 ;  /* 0x0024001a01007387 */ /* 0x000fe80000100800 */
[----:B------:R-:W-:Y:S04]  /*f1c60*/  STL [R1+0x43c8], R27 ;  /* 0x0043c81b01007387 */ /* 0x000fe80000100800 */
[----:B------:R-:W2:Y:S01]  /*f1c70*/  LDL.LU R12, [R1+0x4b80] ;  /* 0x004b8000010c7983 */ /* 0x000ea20000300800 */
[----:B------:R-:W-:-:S02]  /*f1c80*/  IADD3.X R28, PT, PT, R28, UR73, RZ, P3, !PT ;  /* 0x000000491c1c7c10 */ /* 0x000fc40009ffe4ff */
[----:B------:R-:W-:-:S03]  /*f1c90*/  IADD3 R29, P3, PT, R3, R29, RZ ;  /* 0x0000001d031d7210 */ /* 0x000fc60007f7e0ff */
        /* <DEDUP_REMOVED lines=36> */
[----:B--2---:R-:W-:-:S05]  /*f1ee0*/  IADD3 R12, P2, PT, R3, R12, RZ ;  /* 0x0000000c030c7210 */ /* 0x004fca0007f5e0ff */
[----:B------:R0:W-:Y:S04]  /*f1ef0*/  STL [R1+0x43e0], R12 ;  /* 0x0043e00c01007387 */ /* 0x0001e80000100800 */
[----:B0-----:R-:W2:Y:S02]  /*f1f00*/  LDL.LU R12, [R1+0x5234] ;  /* 0x00523400010c7983 */ /* 0x001ea40000300800 */
[----:B--2---:R-:W-:-:S05]  /*f1f10*/  IADD3.X R12, PT, PT, R12, UR73, RZ, P1, !PT ;  /* 0x000000490c0c7c10 */ /* 0x004fca0008ffe4ff */
[----:B------:R0:W-:Y:S04]  /*f1f20*/  STL [R1+0x23e8], R12 ;  /* 0x0023e80c01007387 */ /* 0x0001e80000100800 */
[----:B0-----:R-:W2:Y:S02]  /*f1f30*/  LDL.LU R12, [R1+0x5230] ;  /* 0x00523000010c7983 */ /* 0x001ea40000300800 */
[----:B--2---:R-:W-:-:S05]  /*f1f40*/  IADD3 R12, P1, PT, R3, R12, RZ ;  /* 0x0000000c030c7210 */ /* 0x004fca0007f3e0ff */
[----:B------:R0:W-:Y:S04]  /*f1f50*/  STL [R1+0x43dc], R12 ;  /* 0x0043dc0c01007387 */ /* 0x0001e80000100800 */
[----:B0-----:R-:W2:Y:S01]  /*f1f60*/  LDL.LU R12, [R1+0x522c] ;  /* 0x00522c00010c7983 */ /* 0x001ea20000300800 */
[----:B------:R-:W-:-:S05]  /*f1f70*/  SHF.R.S32.HI R2, RZ, 0x1f, R3 ;  /* 0x0000001fff027819 */ /* 0x000fca0000011403 */
[C---:B----4-:R-:W-:Y:S01]  /*f1f80*/  IMAD.X R14, R2.reuse, 0x1, R14, P5 ;  /* 0x00000001020e7824 */ /* 0x050fe200028e060e */
[C---:B---3--:R-:W-:Y:S01]  /*f1f90*/  IADD3 R15, P5, PT, R3.reuse, R15, RZ ;  /* 0x0000000f030f7210 */ /* 0x048fe20007fbe0ff */
[C---:B------:R-:W-:Y:S01]  /*f1fa0*/  IMAD.X R4, R2.reuse, 0x1, R4, P0 ;  /* 0x0000000102047824 */ /* 0x040fe200000e0604 */
[C---:B------:R-:W-:Y:S01]  /*f1fb0*/  IADD3 R5, P0, PT, R3.reuse, R5, RZ ;  /* 0x0000000503057210 */ /* 0x040fe20007f1e0ff */
        /* <DEDUP_REMOVED lines=17> */
[----:B------:R-:W-:Y:S01]  /*f20d0*/  IADD3 R29, P2, PT, R3, R29, RZ ;  /* 0x0000001d031d7210 */ /* 0x000fe20007f5e0ff */
[----:B------:R-:W-:-:S02]  /*f20e0*/  IMAD.X R0, R2, 0x1, R0, P1 ;  /* 0x0000000102007824 */ /* 0x000fc400008e0600 */
[----:B--2---:R-:W-:Y:S01]  /*f20f0*/  IMAD.X R12, R2, 0x1, R12, P6 ;  /* 0x00000001020c7824 */ /* 0x004fe200030e060c */
[----:B------:R-:W-:-:S04]  /*f2100*/  IADD3 R13, P6, PT, R3, R13, RZ ;  /* 0x0000000d030d7210 */ /* 0x000fc80007fde0ff */
        /* <DEDUP_REMOVED lines=10> */
[----:B------:R-:W-:-:S03]  /*f21b0*/  IMAD.X R18, R2, 0x1, R18, P6 ;  /* 0x0000000102127824 */ /* 0x000fc600030e0612 */
[----:B------:R-:W-:Y:S01]  /*f21c0*/  STL [R1+0x43b8], R10 ;  /* 0x0043b80a01007387 */ /* 0x000fe20000100800 */
[----:B------:R-:W-:-:S03]  /*f21d0*/  IADD3 R19, P6, PT, R3, R19, RZ ;  /* 0x0000001303137210 */ /* 0x000fc60007fde0ff */
        /* <DEDUP_REMOVED lines=17> */
[----:B------:R-:W3:Y:S04]  /*f22f0*/  LDL.LU R12, [R1+0x445c] ;  /* 0x00445c00010c7983 */ /* 0x000ee80000300800 */
[----:B------:R-:W-:Y:S04]  /*f2300*/  STL [R1+0x43e8], R0 ;  /* 0x0043e80001007387 */ /* 0x000fe80000100800 */
[----:B---3--:R0:W-:Y:S04]  /*f2310*/  STL [R1+0x521c], R12 ;  /* 0x00521c0c01007387 */ /* 0x0081e80000100800 */
[----:B0-----:R-:W3:Y:S04]  /*f2320*/  LDL.LU R12, [R1+0x43f8] ;  /* 0x0043f800010c7983 */ /* 0x001ee80000300800 */
[----:B---3--:R0:W-:Y:S04]  /*f2330*/  STL [R1+0x5220], R12 ;  /* 0x0052200c01007387 */ /* 0x0081e80000100800 */
[----:B0-----:R-:W3:Y:S01]  /*f2340*/  LDL.LU R12, [R1+0x4460] ;  /* 0x00446000010c7983 */ /* 0x001ee20000300800 */
[----:B--2---:R-:W-:-:S03]  /*f2350*/  IADD3 R2, P1, PT, R3, R2, RZ ;  /* 0x0000000203027210 */ /* 0x004fc60007f3e0ff */
[----:B---3--:R0:W-:Y:S04]  /*f2360*/  STL [R1+0x5224], R12 ;  /* 0x0052240c01007387 */ /* 0x0081e80000100800 */
        /* <DEDUP_REMOVED lines=27> */
[----:B------:R0:W-:Y:S04]  /*f2520*/  STL [R1+0x444c], R2 ;  /* 0x00444c0201007387 */ /* 0x0001e80000100800 */
[----:B0-----:R-:W2:Y:S02]  /*f2530*/  LDL.LU R2, [R1+0x5228] ;  /* 0x0052280001027983 */ /* 0x001ea40000300800 */
[----:B--2---:R-:W-:-:S05]  /*f2540*/  IMAD.X R12, R2, 0x1, R12, P6 ;  /* 0x00000001020c7824 */ /* 0x004fca00030e060c */
[----:B------:R0:W-:Y:S04]  /*f2550*/  STL [R1+0x43e4], R12 ;  /* 0x0043e40c01007387 */ /* 0x0001e80000100800 */
[----:B0-----:R-:W2:Y:S02]  /*f2560*/  LDL.LU R12, [R1+0x5224] ;  /* 0x00522400010c7983 */ /* 0x001ea40000300800 */
[----:B--2---:R-:W-:-:S05]  /*f2570*/  IADD3 R12, P6, PT, R3, R12, RZ ;  /* 0x0000000c030c7210 */ /* 0x004fca0007fde0ff */
[----:B------:R0:W-:Y:S04]  /*f2580*/  STL [R1+0x4460], R12 ;  /* 0x0044600c01007387 */ /* 0x0001e80000100800 */
[----:B0-----:R-:W2:Y:S02]  /*f2590*/  LDL.LU R12, [R1+0x5220] ;  /* 0x00522000010c7983 */ /* 0x001ea40000300800 */
[----:B--2---:R-:W-:-:S05]  /*f25a0*/  IMAD.X R12, R2, 0x1, R12, P5 ;  /* 0x00000001020c7824 */ /* 0x004fca00028e060c */
[----:B------:R0:W-:Y:S04]  /*f25b0*/  STL [R1+0x43f8], R12 ;  /* 0x0043f80c01007387 */ /* 0x0001e80000100800 */
[----:B0-----:R-:W2:Y:S01]  /*f25c0*/  LDL.LU R12, [R1+0x521c] ;  /* 0x00521c00010c7983 */ /* 0x001ea20000300800 */
[C---:B---3--:R-:W-:Y:S01]  /*f25d0*/  IMAD.X R13, R2.reuse, 0x1, R13, P0 ;  /* 0x00000001020d7824 */ /* 0x048fe200000e060d */
[C---:B----4-:R-:W-:Y:S01]  /*f25e0*/  IADD3 R14, P0, PT, R3.reuse, R14, RZ ;  /* 0x0000000e030e7210 */ /* 0x050fe20007f1e0ff */
        /* <DEDUP_REMOVED lines=20> */
[----:B------:R-:W-:Y:S01]  /*f2730*/  IMAD.X R29, R2, 0x1, R29, P6 ;  /* 0x00000001021d7824 */ /* 0x000fe200030e061d */
[----:B------:R-:W-:-:S02]  /*f2740*/  IADD3 R0, P6, PT, R3, R0, RZ ;  /* 0x0000000003007210 */ /* 0x000fc40007fde0ff */
[----:B--2---:R-:W-:-:S05]  /*f2750*/  IADD3 R12, P5, PT, R3, R12, RZ ;  /* 0x0000000c030c7210 */ /* 0x004fca0007fbe0ff */
        /* <DEDUP_REMOVED lines=36> */
[----:B--2---:R-:W-:-:S03]  /*f29a0*/  IMAD.X R3, R2, 0x1, R3, P5 ;  /* 0x0000000102037824 */ /* 0x004fc600028e0603 */
        /* <DEDUP_REMOVED lines=30> */
[----:B--2---:R-:W-:-:S05]  /*f2b90*/  IADD3 R12, P5, PT, R3, R12, RZ ;  /* 0x0000000c030c7210 */ /* 0x004fca0007fbe0ff */
[----:B------:R0:W-:Y:S04]  /*f2ba0*/  STL [R1+0x44cc], R12 ;  /* 0x0044cc0c01007387 */ /* 0x0001e80000100800 */
[----:B0-----:R-:W2:Y:S02]  /*f2bb0*/  LDL.LU R12, [R1+0x5214] ;  /* 0x00521400010c7983 */ /* 0x001ea40000300800 */
[----:B--2---:R-:W-:-:S05]  /*f2bc0*/  IMAD.X R12, R2, 0x1, R12, P0 ;  /* 0x00000001020c7824 */ /* 0x004fca00000e060c */
[----:B------:R0:W-:Y:S04]  /*f2bd0*/  STL [R1+0x4464], R12 ;  /* 0x0044640c01007387 */ /* 0x0001e80000100800 */
[----:B0-----:R-:W2:Y:S02]  /*f2be0*/  LDL.LU R12, [R1+0x5210] ;  /* 0x00521000010c7983 */ /* 0x001ea40000300800 */
[----:B--2---:R-:W-:-:S05]  /*f2bf0*/  IADD3 R12, P0, PT, R3, R12, RZ ;  /* 0x0000000c030c7210 */ /* 0x004fca0007f1e0ff */
[----:B------:R0:W-:Y:S04]  /*f2c00*/  STL [R1+0x44dc], R12 ;  /* 0x0044dc0c01007387 */ /* 0x0001e80000100800 */
[----:B0-----:R-:W2:Y:S01]  /*f2c10*/  LDL.LU R12, [R1+0x520c] ;  /* 0x00520c00010c7983 */ /* 0x001ea20000300800 */
[C---:B----4-:R-:W-:Y:S01]  /*f2c20*/  IMAD.X R14, R2.reuse, 0x1, R14, P3 ;  /* 0x00000001020e7824 */ /* 0x050fe200018e060e */
        /* <DEDUP_REMOVED lines=23> */
[----:B---3--:R-:W-:-:S04]  /*f2da0*/  IADD3 R13, P4, PT, R3, R13, RZ ;  /* 0x0000000d030d7210 */ /* 0x008fc80007f9e0ff */
        /* <DEDUP_REMOVED lines=1141> */
[----:B------:R0:W-:Y:S04]  /*f7500*/  STL [R1+0x4a9c], R0 ;  /* 0x004a9c0001007387 */ /* 0x0001e80000100800 */
[----:B0-----:R-:W3:Y:S04]  /*f7510*/  LDL.LU R0, [R1+0x4a48] ;  /* 0x004a480001007983 */ /* 0x001ee80000300800 */
        /* <DEDUP_REMOVED lines=61> */
[C---:B------:R-:W-:Y:S02]  /*f78f0*/  IMAD.X R24, R2.reuse, 0x1, R24, P3 ;  /* 0x0000000102187824 */ /* 0x040fe400018e0618 */
[C---:B------:R-:W-:Y:S02]  /*f7900*/  IMAD.X R25, R2.reuse, 0x1, R25, P2 ;  /* 0x0000000102197824 */ /* 0x040fe400010e0619 */
[C---:B------:R-:W-:Y:S02]  /*f7910*/  IMAD.X R26, R2.reuse, 0x1, R26, P1 ;  /* 0x00000001021a7824 */ /* 0x040fe400008e061a */
[C---:B------:R-:W-:Y:S02]  /*f7920*/  IMAD.X R29, R2.reuse, 0x1, R29, P0 ;  /* 0x00000001021d7824 */ /* 0x040fe400000e061d */
[C---:B------:R-:W-:Y:S02]  /*f7930*/  IMAD.X R28, R2.reuse, 0x1, R28, P5 ;  /* 0x00000001021c7824 */ /* 0x040fe400028e061c */
[----:B--2---:R-:W-:Y:S01]  /*f7940*/  IMAD.X R0, R2, 0x1, R0, P6 ;  /* 0x0000000102007824 */ /* 0x004fe200030e0600 */
[----:B---3--:R-:W-:-:S04]  /*f7950*/  IADD3 R12, P6, PT, R3, R12, RZ ;  /* 0x0000000c030c7210 */ /* 0x008fc80007fde0ff */
[----:B------:R0:W-:Y:S01]  /*f7960*/  STL [R1+0x4a48], R0 ;  /* 0x004a480001007387 */ /* 0x0001e20000100800 */
[----:B------:R-:W-:-:S03]  /*f7970*/  IMAD.X R17, R2, 0x1, R17, P6 ;  /* 0x0000000102117824 */ /* 0x000fc600030e0611 */
        /* <DEDUP_REMOVED lines=11> */
[----:B------:R-:W-:-:S03]  /*f7a30*/  IADD3 R18, P6, PT, R3, R18, RZ ;  /* 0x0000001203127210 */ /* 0x000fc60007fde0ff */
[----:B------:R-:W-:Y:S04]  /*f7a40*/  STL [R1+0x4adc], R10 ;  /* 0x004adc0a01007387 */ /* 0x000fe80000100800 */
[----:B------:R-:W-:Y:S04]  /*f7a50*/  STL [R1+0x4a78], R11 ;  /* 0x004a780b01007387 */ /* 0x000fe80000100800 */
[----:B------:R0:W-:Y:S04]  /*f7a60*/  STL [R1+0x4ae0], R16 ;  /* 0x004ae01001007387 */ /* 0x0001e80000100800 */
[----:B------:R1:W-:Y:S04]  /*f7a70*/  STL [R1+0x4a74], R17 ;  /* 0x004a741101007387 */ /* 0x0003e80000100800 */
[----:B------:R3:W-:Y:S04]  /*f7a80*/  STL [R1+0x4aec], R18 ;  /* 0x004aec1201007387 */ /* 0x0007e80000100800 */
[----:B------:R4:W-:Y:S04]  /*f7a90*/  STL [R1+0x4a88], R19 ;  /* 0x004a881301007387 */ /* 0x0009e80000100800 */
[----:B------:R0:W-:Y:S04]  /*f7aa0*/  STL [R1+0x4af0], R20 ;  /* 0x004af01401007387 */ /* 0x0001e80000100800 */
[----:B------:R0:W-:Y:S04]  /*f7ab0*/  STL [R1+0x4a84], R21 ;  /* 0x004a841501007387 */ /* 0x0001e80000100800 */
[----:B------:R0:W-:Y:S04]  /*f7ac0*/  STL [R1+0x4afc], R22 ;  /* 0x004afc1601007387 */ /* 0x0001e80000100800 */
[----:B------:R-:W-:Y:S01]  /*f7ad0*/  STL [R1+0x4a98], R23 ;  /* 0x004a981701007387 */ /* 0x000fe20000100800 */
[----:B------:R-:W-:-:S03]  /*f7ae0*/  IMAD.X R27, R2, 0x1, R27, P6 ;  /* 0x00000001021b7824 */ /* 0x000fc600030e061b */
[----:B------:R0:W-:Y:S04]  /*f7af0*/  STL [R1+0x4a94], R24 ;  /* 0x004a941801007387 */ /* 0x0001e80000100800 */
[----:B------:R0:W-:Y:S04]  /*f7b00*/  STL [R1+0x4aa8], R25 ;  /* 0x004aa81901007387 */ /* 0x0001e80000100800 */
[----:B------:R-:W-:Y:S04]  /*f7b10*/  STL [R1+0x4aa4], R26 ;  /* 0x004aa41a01007387 */ /* 0x000fe80000100800 */
[----:B------:R0:W-:Y:S04]  /*f7b20*/  STL [R1+0x4ac8], R29 ;  /* 0x004ac81d01007387 */ /* 0x0001e80000100800 */
[----:B------:R1:W-:Y:S04]  /*f7b30*/  STL [R1+0x4ab8], R27 ;  /* 0x004ab81b01007387 */ /* 0x0003e80000100800 */
[----:B------:R3:W-:Y:S04]  /*f7b40*/  STL [R1+0x4ab4], R28 ;  /* 0x004ab41c01007387 */ /* 0x0007e80000100800 */
[----:B0-----:R-:W2:Y:S04]  /*f7b50*/  LDL.LU R16, [R1+0x4b00] ;  /* 0x004b000001107983 */ /* 0x001ea80000300800 */
[----:B-1----:R-:W2:Y:S04]  /*f7b60*/  LDL.LU R17, [R1+0x4b0c] ;  /* 0x004b0c0001117983 */ /* 0x002ea80000300800 */
[----:B---3--:R-:W3:Y:S04]  /*f7b70*/  LDL.LU R18, [R1+0x4b10] ;  /* 0x004b100001127983 */ /* 0x008ee80000300800 */
[----:B----4-:R-:W4:Y:S04]  /*f7b80*/  LDL.LU R19, [R1+0x4b1c] ;  /* 0x004b1c0001137983 */ /* 0x010f280000300800 */
        /* <DEDUP_REMOVED lines=9> */
[----:B--2---:R-:W-:Y:S04]  /*f7c20*/  STL [R1+0x5148], R0 ;  /* 0x0051480001007387 */ /* 0x004fe80000100800 */
[----:B------:R-:W2:Y:S01]  /*f7c30*/  LDL.LU R23, [R1+0x21a0] ;  /* 0x0021a00001177983 */ /* 0x000ea20000300800 */
[----:B------:R-:W-:-:S02]  /*f7c40*/  IADD3 R16, P1, PT, R3, R16, RZ ;  /* 0x0000001003107210 */ /* 0x000fc40007f3e0ff */
[C---:B------:R-:W-:Y:S02]  /*f7c50*/  IADD3 R17, P6, PT, R3.reuse, R17, RZ ;  /* 0x0000001103117210 */ /* 0x040fe40007fde0ff */
[C---:B---3--:R-:W-:Y:S02]  /*f7c60*/  IADD3 R18, P5, PT, R3.reuse, R18, RZ ;  /* 0x0000001203127210 */ /* 0x048fe40007fbe0ff */
[C---:B----4-:R-:W-:Y:S02]  /*f7c70*/  IADD3 R19, P0, PT, R3.reuse, R19, RZ ;  /* 0x0000001303137210 */ /* 0x050fe40007f1e0ff */
[C---:B------:R-:W-:Y:S02]  /*f7c80*/  IADD3 R20, P4, PT, R3.reuse, R20, RZ ;  /* 0x0000001403147210 */ /* 0x040fe40007f9e0ff */
[C---:B------:R-:W-:Y:S02]  /*f7c90*/  IADD3 R21, P3, PT, R3.reuse, R21, RZ ;  /* 0x0000001503157210 */ /* 0x040fe40007f7e0ff */
[C---:B------:R-:W-:Y:S01]  /*f7ca0*/  IADD3 R22, P2, PT, R3.reuse, R22, RZ ;  /* 0x0000001603167210 */ /* 0x040fe20007f5e0ff */
[C---:B------:R-:W-:Y:S01]  /*f7cb0*/  IMAD.X R24, R2.reuse, 0x1, R24, P1 ;  /* 0x0000000102187824 */ /* 0x040fe200008e0618 */
[----:B------:R-:W-:Y:S01]  /*f7cc0*/  IADD3 R25, P1, PT, R3, R25, RZ ;  /* 0x0000001903197210 */ /* 0x000fe20007f3e0ff */
[----:B------:R-:W-:-:S02]  /*f7cd0*/  IMAD.X R29, R2, 0x1, R29, P6 ;  /* 0x00000001021d7824 */ /* 0x000fc400030e061d */
[----:B--2---:R-:W-:-:S05]  /*f7ce0*/  VIADD R23, R23, 0x1 ;  /* 0x0000000117177836 */ /* 0x004fca0000000000 */
        /* <DEDUP_REMOVED lines=11> */
[----:B0-----:R-:W2:Y:S01]  /*f7da0*/  LDL.LU R29, [R1+0x4ae8] ;  /* 0x004ae800011d7983 */ /* 0x001ea20000300800 */
[C---:B------:R-:W-:Y:S01]  /*f7db0*/  IADD3 R26, P6, PT, R3.reuse, R26, RZ ;  /* 0x0000001a031a7210 */ /* 0x040fe20007fde0ff */
[C---:B------:R-:W-:Y:S01]  /*f7dc0*/  IMAD.X R27, R2.reuse, 0x1, R27, P5 ;  /* 0x00000001021b7824 */ /* 0x040fe200028e061b */
[----:B------:R-:W-:Y:S01]  /*f7dd0*/  IADD3 R28, P5, PT, R3, R28, RZ ;  /* 0x0000001c031c7210 */ /* 0x000fe20007fbe0ff */
[----:B------:R-:W-:Y:S04]  /*f7de0*/  STL [R1+0x4b3c], R25 ;  /* 0x004b3c1901007387 */ /* 0x000fe80000100800 */
[----:B------:R-:W3:Y:S04]  /*f7df0*/  LDL.LU R23, [R1+0x4af8] ;  /* 0x004af80001177983 */ /* 0x000ee80000300800 */
[----:B------:R-:W-:Y:S04]  /*f7e00*/  STL [R1+0x4b40], R26 ;  /* 0x004b401a01007387 */ /* 0x000fe80000100800 */
[----:B---3--:R0:W-:Y:S04]  /*f7e10*/  STL [R1+0x5150], R23 ;  /* 0x0051501701007387 */ /* 0x0081e80000100800 */
[----:B------:R-:W-:Y:S04]  /*f7e20*/  STL [R1+0x4ad4], R27 ;  /* 0x004ad41b01007387 */ /* 0x000fe80000100800 */
[----:B0-----:R-:W3:Y:S04]  /*f7e30*/  LDL.LU R23, [R1+0x4b5c] ;  /* 0x004b5c0001177983 */ /* 0x001ee80000300800 */
[----:B------:R-:W-:Y:S04]  /*f7e40*/  STL [R1+0x4b4c], R28 ;  /* 0x004b4c1c01007387 */ /* 0x000fe80000100800 */
[----:B---3--:R0:W-:Y:S04]  /*f7e50*/  STL [R1+0x5154], R23 ;  /* 0x0051541701007387 */ /* 0x0081e80000100800 */
[----:B0-----:R-:W3:Y:S01]  /*f7e60*/  LDL.LU R23, [R1+0x4ae4] ;  /* 0x004ae40001177983 */ /* 0x001ee20000300800 */
[----:B--2---:R-:W-:-:S03]  /*f7e70*/  IMAD.X R29, R2, 0x1, R29, P0 ;  /* 0x00000001021d7824 */ /* 0x004fc600000e061d */
[----:B---3--:R0:W-:Y:S04]  /*f7e80*/  STL [R1+0x5158], R23 ;  /* 0x0051581701007387 */ /* 0x0081e80000100800 */
        /* <DEDUP_REMOVED lines=24> */
[----:B------:R0:W-:Y:S04]  /*f8010*/  STL [R1+0x4ae8], R29 ;  /* 0x004ae81d01007387 */ /* 0x0001e80000100800 */
[----:B------:R-:W3:Y:S04]  /*f8020*/  LDL.LU R27, [R1+0x4b68] ;  /* 0x004b6800011b7983 */ /* 0x000ee80000300800 */
[----:B------:R-:W3:Y:S04]  /*f8030*/  LDL.LU R28, [R1+0x4b64] ;  /* 0x004b6400011c7983 */ /* 0x000ee80000300800 */
[----:B0-----:R-:W3:Y:S01]  /*f8040*/  LDL.LU R29, [R1+0x4b74] ;  /* 0x004b7400011d7983 */ /* 0x001ee20000300800 */
        /* <DEDUP_REMOVED lines=22> */
[----:B--2---:R-:W-:-:S05]  /*f81b0*/  IMAD.X R23, R2, 0x1, R23, P3 ;  /* 0x0000000102177824 */ /* 0x004fca00018e0617 */
[----:B------:R0:W-:Y:S04]  /*f81c0*/  STL [R1+0x4af8], R23 ;  /* 0x004af81701007387 */ /* 0x0001e80000100800 */
[----:B0-----:R-:W2:Y:S01]  /*f81d0*/  LDL.LU R23, [R1+0x514c] ;  /* 0x00514c0001177983 */ /* 0x001ea20000300800 */
[----:B------:R-:W-:-:S05]  /*f81e0*/  IADD3 R0, P3, PT, R3, R0, RZ ;  /* 0x0000000003007210 */ /* 0x000fca0007f7e0ff */
[----:B------:R0:W-:Y:S01]  /*f81f0*/  STL [R1+0x4b60], R0 ;  /* 0x004b600001007387 */ /* 0x0001e20000100800 */
[----:B------:R-:W-:-:S03]  /*f8200*/  IMAD.X R16, R2, 0x1, R16, P3 ;  /* 0x0000000102107824 */ /* 0x000fc600018e0610 */
[----:B0-----:R0:W5:Y:S01]  /*f8210*/  LDL.LU R0, [R1+0x5148] ;  /* 0x0051480001007983 */ /* 0x0011620000300800 */
[C---:B------:R-:W-:Y:S01]  /*f8220*/  IADD3 R17, P3, PT, R3.reuse, R17, RZ ;  /* 0x0000001103117210 */ /* 0x040fe20007f7e0ff */
[C---:B------:R-:W-:Y:S01]  /*f8230*/  IMAD.X R20, R2.reuse, 0x1, R20, P1 ;  /* 0x0000000102147824 */ /* 0x040fe200008e0614 */
[C---:B------:R-:W-:Y:S01]  /*f8240*/  IADD3 R19, P2, PT, R3.reuse, R19, RZ ;  /* 0x0000001303137210 */ /* 0x040fe20007f5e0ff */
[----:B------:R0:W-:Y:S01]  /*f8250*/  STL [R1+0x4af4], R12 ;  /* 0x004af40c01007387 */ /* 0x0001e20000100800 */
[----:B------:R-:W-:Y:S01]  /*f8260*/  IADD3 R21, P1, PT, R3, R21, RZ ;  /* 0x0000001503157210 */ /* 0x000fe20007f3e0ff */
[C---:B------:R-:W-:Y:S02]  /*f8270*/  IMAD.X R22, R2.reuse, 0x1, R22, P6 ;  /* 0x0000000102167824 */ /* 0x040fe400030e0616 */
[----:B------:R0:W-:Y:S01]  /*f8280*/  STL [R1+0x4b6c], R13 ;  /* 0x004b6c0d01007387 */ /* 0x0001e20000100800 */
[C---:B------:R-:W-:Y:S02]  /*f8290*/  IMAD.X R24, R2.reuse, 0x1, R24, P5 ;  /* 0x0000000102187824 */ /* 0x040fe400028e0618 */
[C---:B------:R-:W-:Y:S01]  /*f82a0*/  IMAD.X R25, R2.reuse, 0x1, R25, P0 ;  /* 0x0000000102197824 */ /* 0x040fe200000e0619 */
[----:B------:R0:W-:Y:S01]  /*f82b0*/  STL [R1+0x4b08], R14 ;  /* 0x004b080e01007387 */ /* 0x0001e20000100800 */
[----:B------:R-:W-:-:S02]  /*f82c0*/  IMAD.X R26, R2, 0x1, R26, P4 ;  /* 0x00000001021a7824 */ /* 0x000fc400020e061a */
[C---:B------:R-:W-:Y:S01]  /*f82d0*/  IMAD.X R29, R2.reuse, 0x1, R29, P1 ;  /* 0x00000001021d7824 */ /* 0x040fe200008e061d */
[----:B------:R0:W-:Y:S01]  /*f82e0*/  STL [R1+0x4b70], R15 ;  /* 0x004b700f01007387 */ /* 0x0001e20000100800 */
[C---:B------:R-:W-:Y:S02]  /*f82f0*/  IMAD.X R27, R2.reuse, 0x1, R27, P3 ;  /* 0x00000001021b7824 */ /* 0x040fe400018e061b */
[----:B------:R-:W-:Y:S01]  /*f8300*/  IMAD.X R28, R2, 0x1, R28, P2 ;  /* 0x00000001021c7824 */ /* 0x000fe200010e061c */
[----:B------:R0:W-:Y:S04]  /*f8310*/  STL [R1+0x4b04], R4 ;  /* 0x004b040401007387 */ /* 0x0001e80000100800 */
        /* <DEDUP_REMOVED lines=19> */
[----:B------:R0:W-:Y:S01]  /*f8450*/  STL [R1+0x4b64], R28 ;  /* 0x004b641c01007387 */ /* 0x0001e20000100800 */
[----:B--2---:R-:W-:-:S13]  /*f8460*/  ISETP.NE.U32.AND P6, PT, R23, UR49, PT ;  /* 0x0000003117007c0c */ /* 0x004fda000bfc5070 */
[----:B0-----:R-:W-:Y:S05]  /*f8470*/  @P6 BRA `(.L_x_1) ;  /* 0xfffff33000386947 */ /* 0x001fea000383ffff */
.L_x_0:
[----:B------:R-:W3:Y:S01]  /*f8480*/  LDL R3, [R1+0x2010] ;  /* 0x0020100001037983 */ /* 0x000ee20000100800 */
[----:B------:R-:W3:Y:S01]  /*f8490*/  LDCU UR41, c[0x0][0x3b4] ;  /* 0x00007680ff2977ac */ /* 0x000ee20008000800 */
[----:B--2---:R-:W0:Y:S02]  /*f84a0*/  LDC R5, c[0x0][0x3b4] ;  /* 0x0000ed00ff057b82 */ /* 0x004e240000000800 */
[----:B------:R-:W2:Y:S01]  /*f84b0*/  LDL R2, [R1+0x2014] ;  /* 0x0020140001027983 */ /* 0x000ea20000100800 */
[----:B------:R-:W2:Y:S03]  /*f84c0*/  LDCU UR40, c[0x0][0x3b4] ;  /* 0x00007680ff2877ac */ /* 0x000ea60008000800 */
[----:B------:R-:W-:Y:S01]  /*f84d0*/  STL [R1+0x51b8], R28 ;  /* 0x0051b81c01007387 */ /* 0x000fe20000100800 */
[----:B------:R-:W1:Y:S01]  /*f84e0*/  LDCU.64 UR46, c[0x0][0x390] ;  /* 0x00007200ff2e77ac */ /* 0x000e620008000a00 */
[----:B------:R-:W4:Y:S02]  /*f84f0*/  LDC R6, c[0x0][0x3b4] ;  /* 0x0000ed00ff067b82 */ /* 0x000f240000000800 */
[----:B------:R-:W-:Y:S01]  /*f8500*/  STL.64 [R1+0x51b0], R26 ;  /* 0x0051b01a01007387 */ /* 0x000fe20000100a00 */
[----:B------:R-:W0:Y:S03]  /*f8510*/  LDCU.64 UR44, c[0x0][0x390] ;  /* 0x00007200ff2c77ac */ /* 0x000e260008000a00 */
[----:B------:R-:W-:Y:S01]  /*f8520*/  STL.64 [R1+0x51a8], R24 ;  /* 0x0051a81801007387 */ /* 0x000fe20000100a00 */
[----:B------:R-:W0:Y:S01]  /*f8530*/  LDCU.64 UR36, c[0x0][0x390] ;  /* 0x00007200ff2477ac */ /* 0x000e220008000a00 */
[----:B------:R-:W0:Y:S02]  /*f8540*/  LDC R8, c[0x0][0x3b4] ;  /* 0x0000ed00ff087b82 */ /* 0x000e240000000800 */
[----:B------:R-:W-:Y:S01]  /*f8550*/  STL [R1+0x51a0], R21 ;  /* 0x0051a01501007387 */ /* 0x000fe20000100800 */
[----:B------:R-:W0:Y:S03]  /*f8560*/  LDCU.64 UR42, c[0x0][0x390] ;  /* 0x00007200ff2a77ac */ /* 0x000e260008000a00 */
[----:B------:R-:W-:Y:S01]  /*f8570*/  STL.64 [R1+0x5198], R22 ;  /* 0x0051981601007387 */ /* 0x000fe20000100a00 */
[----:B------:R-:W0:Y:S01]  /*f8580*/  LDCU UR77, c[0x0][0x3b8] ;  /* 0x00007700ff4d77ac */ /* 0x000e220008000800 */
[----:B------:R-:W0:Y:S02]  /*f8590*/  LDC R10, c[0x0][0x3b4] ;  /* 0x0000ed00ff0a7b82 */ /* 0x000e240000000800 */
[----:B------:R-:W-:Y:S01]  /*f85a0*/  STL [R1+0x5194], R20 ;  /* 0x0051941401007387 */ /* 0x000fe20000100800 */
[----:B------:R-:W0:Y:S03]  /*f85b0*/  LDCU UR76, c[0x0][0x3b8] ;  /* 0x00007700ff4c77ac */ /* 0x000e260008000800 */
[----:B------:R1:W-:Y:S01]  /*f85c0*/  STL [R1+0x5190], R19 ;  /* 0x0051901301007387 */ /* 0x0003e20000100800 */
[----:B------:R-:W0:Y:S01]  /*f85d0*/  LDCU UR75, c[0x0][0x3b8] ;  /* 0x00007700ff4b77ac */ /* 0x000e220008000800 */
[----:B------:R-:W0:Y:S02]  /*f85e0*/  LDC R13, c[0x0][0x3b4] ;  /* 0x0000ed00ff0d7b82 */ /* 0x000e240000000800 */
[----:B------:R-:W-:Y:S01]  /*f85f0*/  STL [R1+0x5184], R18 ;  /* 0x0051841201007387 */ /* 0x000fe20000100800 */
[----:B------:R-:W0:Y:S03]  /*f8600*/  LDCU UR74, c[0x0][0x3b8] ;  /* 0x00007700ff4a77ac */ /* 0x000e260008000800 */
[----:B------:R-:W-:Y:S01]  /*f8610*/  STL [R1+0x517c], R17 ;  /* 0x00517c1101007387 */ /* 0x000fe20000100800 */
[----:B------:R-:W0:Y:S01]  /*f8620*/  LDCU UR4, c[0x0][0x3b8] ;  /* 0x00007700ff0477ac */ /* 0x000e220008000800 */
[----:B------:R-:W0:Y:S02]  /*f8630*/  LDC R14, c[0x0][0x3b4] ;  /* 0x0000ed00ff0e7b82 */ /* 0x000e240000000800 */
[----:B------:R-:W-:Y:S01]  /*f8640*/  STL [R1+0x5178], R16 ;  /* 0x0051781001007387 */ /* 0x000fe20000100800 */
[----:B------:R-:W0:Y:S03]  /*f8650*/  LDCU UR5, c[0x0][0x3b8] ;  /* 0x00007700ff0577ac */ /* 0x000e260008000800 */
[----:B-1----:R-:W4:Y:S01]  /*f8660*/  LDL R19, [R1+0x1cb8] ;  /* 0x001cb80001137983 */ /* 0x002f220000100800 */
[----:B------:R-:W1:Y:S01]  /*f8670*/  LDCU UR6, c[0x0][0x3b8] ;  /* 0x00007700ff0677ac */ /* 0x000e620008000800 */
        /* <DEDUP_REMOVED lines=55> */
[----:B---3-5:R-:W-:-:S02]  /*f89f0*/  IMAD R0, R3, UR41, RZ ;  /* 0x0000002903007c24 */ /* 0x028fc4000f8e02ff */
[----:B--2---:R-:W-:-:S03]  /*f8a00*/  IMAD R2, R2, UR40, RZ ;  /* 0x0000002802027c24 */ /* 0x004fc6000f8e02ff */
[C---:B------:R-:W-:Y:S01]  /*f8a10*/  IADD3 R4, P0, PT, R0.reuse, UR46, RZ ;  /* 0x0000002e00047c10 */ /* 0x040fe2000ff1e0ff */
[----:B------:R-:W2:Y:S01]  /*f8a20*/  LDCU.64 UR40, c[0x0][0x390] ;  /* 0x00007200ff2877ac */ /* 0x000ea20008000a00 */
[----:B0-----:R-:W-:Y:S02]  /*f8a30*/  IMAD R5, R5, 0x80, R0 ;  /* 0x0000008005057824 */ /* 0x001fe400078e0200 */
[----:B------:R-:W-:Y:S01]  /*f8a40*/  LEA.HI.X.SX32 R20, R0, UR47, 0x1, P0 ;  /* 0x0000002f00147c11 */ /* 0x000fe200080f0eff */
[----:B------:R-:W0:Y:S02]  /*f8a50*/  LDCU.64 UR46, c[0x0][0x390] ;  /* 0x00007200ff2e77ac */ /* 0x000e240008000a00 */
[C---:B------:R-:W-:Y:S01]  /*f8a60*/  IADD3 R0, P0, PT, R5.reuse, UR44, RZ ;  /* 0x0000002c05007c10 */ /* 0x040fe2000ff1e0ff */
[----:B----4-:R-:W-:Y:S01]  /*f8a70*/  IMAD R6, R6, 0x40, R5 ;  /* 0x0000004006067824 */ /* 0x010fe200078e0205 */
[C---:B------:R-:W-:Y:S01]  /*f8a80*/  IADD3 R3, P1, PT, R2.reuse, UR36, RZ ;  /* 0x0000002402037c10 */ /* 0x040fe2000ff3e0ff */
[----:B------:R-:W-:Y:S01]  /*f8a90*/  STL [R1+0x4], R20 ;  /* 0x0000041401007387 */ /* 0x000fe20000100800 */
[----:B------:R-:W-:Y:S01]  /*f8aa0*/  LEA.HI.X.SX32 R21, R5, UR45, 0x1, P0 ;  /* 0x0000002d05157c11 */ /* 0x000fe200080f0eff */
[----:B------:R-:W3:Y:S01]  /*f8ab0*/  LDCU UR45, c[0x0][0x3b8] ;  /* 0x00007700ff2d77ac */ /* 0x000ee20008000800 */
[----:B------:R-:W-:Y:S01]  /*f8ac0*/  LEA.HI.X.SX32 R2, R2, UR37, 0x1, P1 ;  /* 0x0000002502027c11 */ /* 0x000fe200088f0eff */
[----:B------:R-:W-:Y:S01]  /*f8ad0*/  IMAD R8, R8, 0x40, R6 ;  /* 0x0000004008087824 */ /* 0x000fe200078e0206 */
[----:B------:R-:W-:Y:S01]  /*f8ae0*/  IADD3 R5, P0, PT, R6, UR42, RZ ;  /* 0x0000002a06057c10 */ /* 0x000fe2000ff1e0ff */
[----:B------:R-:W4:Y:S02]  /*f8af0*/  LDCU.64 UR36, c[0x0][0x390] ;  /* 0x00007200ff2477ac */ /* 0x000f240008000a00 */
[----:B------:R-:W-:Y:S01]  /*f8b00*/  IMAD R10, R10, 0x40, R8 ;  /* 0x000000400a0a7824 */ /* 0x000fe200078e0208 */
[----:B------:R-:W-:Y:S01]  /*f8b10*/  LEA.HI.X.SX32 R6, R6, UR43, 0x1, P0 ;  /* 0x0000002b06067c11 */ /* 0x000fe200080f0eff */
[----:B------:R-:W-:Y:S01]  /*f8b20*/  STL [R1], R21 ;  /* 0x0000001501007387 */ /* 0x000fe20000100800 */
[C---:B--2---:R-:W-:Y:S01]  /*f8b30*/  IADD3 R7, P0, PT, R8.reuse, UR40, RZ ;  /* 0x0000002808077c10 */ /* 0x044fe2000ff1e0ff */
[----:B------:R-:W-:Y:S01]  /*f8b40*/  IMAD R13, R13, 0x40, R10 ;  /* 0x000000400d0d7824 */ /* 0x000fe200078e020a */
[----:B------:R-:W-:Y:S01]  /*f8b50*/  LOP3.LUT R15, R15, 0xfffffffe, RZ, 0xc0, !PT ;  /* 0xfffffffe0f0f7812 */ /* 0x000fe200078ec0ff */
[----:B------:R-:W2:Y:S01]  /*f8b60*/  LDCU UR44, c[0x0][0x398] ;  /* 0x00007300ff2c77ac */ /* 0x000ea20008000800 */
[----:B------:R-:W-:-:S02]  /*f8b70*/  LEA.HI.X.SX32 R8, R8, UR41, 0x1, P0 ;  /* 0x0000002908087c11 */ /* 0x000fc400080f0eff */
[----:B0-----:R-:W-:Y:S01]  /*f8b80*/  IADD3 R9, P0, PT, R10, UR46, RZ ;  /* 0x0000002e0a097c10 */ /* 0x001fe2000ff1e0ff */
[----:B---3--:R-:W-:-:S03]  /*f8b90*/  IMAD R12, R19, UR45, RZ ;  /* 0x0000002d130c7c24 */ /* 0x008fc6000f8e02ff */
[----:B------:R-:W-:Y:S01]  /*f8ba0*/  LEA.HI.X.SX32 R10, R10, UR47, 0x1, P0 ;  /* 0x0000002f0a0a7c11 */ /* 0x000fe200080f0eff */
[----:B------:R-:W-:Y:S01]  /*f8bb0*/  STL.64 [R1+0x5c10], R8 ;  /* 0x005c100801007387 */ /* 0x000fe20000100a00 */
[----:B----4-:R-:W-:Y:S01]  /*f8bc0*/  IADD3 R11, P0, PT, R13, UR36, RZ ;  /* 0x000000240d0b7c10 */ /* 0x010fe2000ff1e0ff */
[----:B------:R-:W-:Y:S01]  /*f8bd0*/  IMAD R14, R14, 0x40, R13 ;  /* 0x000000400e0e7824 */ /* 0x000fe200078e020d */
[----:B------:R-:W0:Y:S01]  /*f8be0*/  LDCU UR42, c[0x0][0x398] ;  /* 0x00007300ff2a77ac */ /* 0x000e220008000800 */
[----:B------:R-:W-:Y:S01]  /*f8bf0*/  STL [R1+0x5c18], R9 ;  /* 0x005c180901007387 */ /* 0x000fe20000100800 */
[----:B------:R-:W3:Y:S03]  /*f8c00*/  LDCU UR43, c[0x0][0x398] ;  /* 0x00007300ff2b77ac */ /* 0x000ee60008000800 */
[----:B------:R4:W-:Y:S01]  /*f8c10*/  STL [R1+0x5c04], R10 ;  /* 0x005c040a01007387 */ /* 0x0009e20000100800 */
[----:B------:R-:W0:Y:S03]  /*f8c20*/  LDCU UR40, c[0x0][0x398] ;  /* 0x00007300ff2877ac */ /* 0x000e260008000800 */
[----:B------:R1:W-:Y:S01]  /*f8c30*/  STL [R1+0x5bdc], R11 ;  /* 0x005bdc0b01007387 */ /* 0x0003e20000100800 */
[----:B------:R-:W0:Y:S01]  /*f8c40*/  LDCU UR41, c[0x0][0x398] ;  /* 0x00007300ff2977ac */ /* 0x000e220008000800 */
[----:B----4-:R-:W-:-:S02]  /*f8c50*/  VIADD R10, R12, UR77 ;  /* 0x0000004d0c0a7c36 */ /* 0x010fc40008000000 */
[----:B------:R4:W-:Y:S01]  /*f8c60*/  STL [R1+0x134], R12 ;  /* 0x0001340c01007387 */ /* 0x0009e20000100800 */
[----:B------:R-:W0:Y:S01]  /*f8c70*/  LDCU UR36, c[0x0][0x398] ;  /* 0x00007300ff2477ac */ /* 0x000e220008000800 */
[----:B-1----:R-:W-:Y:S02]  /*f8c80*/  VIADD R11, R10, UR76 ;  /* 0x0000004c0a0b7c36 */ /* 0x002fe40008000000 */
[----:B------:R-:W-:Y:S01]  /*f8c90*/  STL [R1+0x12c], R10 ;  /* 0x00012c0a01007387 */ /* 0x000fe20000100800 */
[----:B------:R-:W1:Y:S01]  /*f8ca0*/  LDCU UR45, c[0x0][0x398] ;  /* 0x00007300ff2d77ac */ /* 0x000e620008000800 */
[----:B------:R-:W-:Y:S02]  /*f8cb0*/  VIADD R8, R11, UR75 ;  /* 0x0000004b0b087c36 */ /* 0x000fe40008000000 */
[----:B------:R-:W-:Y:S01]  /*f8cc0*/  STL [R1+0x124], R11 ;  /* 0x0001240b01007387 */ /* 0x000fe20000100800 */
[----:B------:R-:W0:Y:S03]  /*f8cd0*/  LDCU UR46, c[0x0][0x398] ;  /* 0x00007300ff2e77ac */ /* 0x000e260008000800 */
[----:B------:R2:W-:Y:S01]  /*f8ce0*/  STL [R1+0x108], R8 ;  /* 0x0001080801007387 */ /* 0x0005e20000100800 */
[----:B----4-:R-:W-:Y:S01]  /*f8cf0*/  LEA.HI.X.SX32 R12, R13, UR37, 0x1, P0 ;  /* 0x000000250d0c7c11 */ /* 0x010fe200080f0eff */
[----:B------:R-:W4:Y:S01]  /*f8d00*/  LDCU UR37, c[0x0][0x398] ;  /* 0x00007300ff2577ac */ /* 0x000f220008000800 */
[----:B------:R-:W0:Y:S01]  /*f8d10*/  LDCU UR47, c[0x0][0x398] ;  /* 0x00007300ff2f77ac */ /* 0x000e220008000800 */
[----:B--2---:R-:W-:Y:S01]  /*f8d20*/  VIADD R8, R8, UR74 ;  /* 0x0000004a08087c36 */ /* 0x004fe20008000000 */
[----:B------:R-:W2:Y:S04]  /*f8d30*/  LDCU UR77, c[0x0][0x398] ;  /* 0x00007300ff4d77ac */ /* 0x000ea80008000800 */
[----:B------:R0:W-:Y:S01]  /*f8d40*/  STL [R1+0x114], R8 ;  /* 0x0001140801007387 */ /* 0x0001e20000100800 */
[----:B------:R-:W1:Y:S01]  /*f8d50*/  LDCU UR75, c[0x0][0x398] ;  /* 0x00007300ff4b77ac */ /* 0x000e620008000800 */
[----:B------:R-:W1:Y:S01]  /*f8d60*/  LDCU UR76, c[0x0][0x398] ;  /* 0x00007300ff4c77ac */ /* 0x000e620008000800 */
[----:B------:R-:W1:Y:S01]  /*f8d70*/  LDCU UR74, c[0x0][0x398] ;  /* 0x00007300ff4a77ac */ /* 0x000e620008000800 */
[----:B0-----:R-:W-:Y:S01]  /*f8d80*/  VIADD R8, R8, UR4 ;  /* 0x0000000408087c36 */ /* 0x001fe20008000000 */
[----:B------:R-:W0:Y:S04]  /*f8d90*/  LDCU UR4, c[0x0][0x398] ;  /* 0x00007300ff0477ac */ /* 0x000e280008000800 */
[----:B------:R1:W-:Y:S02]  /*f8da0*/  STL [R1+0x10c], R8 ;  /* 0x00010c0801007387 */ /* 0x0003e40000100800 */
[----:B-1----:R-:W-:Y:S01]  /*f8db0*/  VIADD R8, R8, UR5 ;  /* 0x0000000508087c36 */ /* 0x002fe20008000000 */
[----:B------:R-:W1:Y:S04]  /*f8dc0*/  LDCU UR5, c[0x0][0x398] ;  /* 0x00007300ff0577ac */ /* 0x000e680008000800 */
[----:B------:R0:W-:Y:S02]  /*f8dd0*/  STL [R1+0x104], R8 ;  /* 0x0001040801007387 */ /* 0x0001e40000100800 */
[----:B0-----:R-:W-:-:S05]  /*f8de0*/  VIADD R8, R8, UR6 ;  /* 0x0000000608087c36 */ /* 0x001fca0008000000 */
[----:B------:R0:W-:Y:S02]  /*f8df0*/  STL [R1+0x100], R8 ;  /* 0x0001000801007387 */ /* 0x0001e40000100800 */
[----:B0-----:R-:W-:Y:S01]  /*f8e00*/  VIADD R8, R8, UR7 ;  /* 0x0000000708087c36 */ /* 0x001fe20008000000 */
[----:B------:R-:W0:Y:S04]  /*f8e10*/  LDCU.64 UR6, c[0x0][0x390] ;  /* 0x00007200ff0677ac */ /* 0x000e280008000a00 */
[----:B------:R1:W-:Y:S02]  /*f8e20*/  STL [R1+0xfc], R8 ;  /* 0x0000fc0801007387 */ /* 0x0003e40000100800 */
[----:B-1----:R-:W-:-:S05]  /*f8e30*/  VIADD R8, R8, UR8 ;  /* 0x0000000808087c36 */ /* 0x002fca0008000000 */
[----:B------:R1:W-:Y:S04]  /*f8e40*/  STL [R1+0xf8], R8 ;  /* 0x0000f80801007387 */ /* 0x0003e80000100800 */
[----:B------:R-:W-:Y:S01]  /*f8e50*/  STL [R1+0x5c4c], R10 ;  /* 0x005c4c0a01007387 */ /* 0x000fe20000100800 */
[----:B-1----:R-:W-:-:S03]  /*f8e60*/  VIADD R8, R8, UR9 ;  /* 0x0000000908087c36 */ /* 0x002fc60008000000 */
[----:B------:R-:W-:Y:S01]  /*f8e70*/  STL [R1+0x5c48], R20 ;  /* 0x005c481401007387 */ /* 0x000fe20000100800 */
[----:B0-----:R-:W-:Y:S01]  /*f8e80*/  IADD3 R13, P0, PT, R14, UR6, RZ ;  /* 0x000000060e0d7c10 */ /* 0x001fe2000ff1e0ff */
[----:B------:R-:W0:Y:S02]  /*f8e90*/  LDCU.64 UR8, c[0x0][0x398] ;  /* 0x00007300ff0877ac */ /* 0x000e240008000a00 */
[----:B------:R-:W-:Y:S01]  /*f8ea0*/  STL [R1+0x5c44], R2 ;  /* 0x005c440201007387 */ /* 0x000fe20000100800 */
[----:B------:R-:W1:Y:S03]  /*f8eb0*/  LDCU UR6, c[0x0][0x398] ;  /* 0x00007300ff0677ac */ /* 0x000e660008000800 */
[----:B------:R2:W-:Y:S04]  /*f8ec0*/  STL [R1+0xf4], R8 ;  /* 0x0000f40801007387 */ /* 0x0005e80000100800 */
[----:B------:R0:W-:Y:S01]  /*f8ed0*/  STL [R1+0x5c40], R0 ;  /* 0x005c400001007387 */ /* 0x0001e20000100800 */
[----:B--2---:R-:W-:-:S03]  /*f8ee0*/  VIADD R8, R8, UR10 ;  /* 0x0000000a08087c36 */ /* 0x004fc60008000000 */
[----:B------:R-:W-:Y:S01]  /*f8ef0*/  STL [R1+0x5c3c], R5 ;  /* 0x005c3c0501007387 */ /* 0x000fe20000100800 */
[----:B------:R-:W-:Y:S01]  /*f8f00*/  LEA.HI.X.SX32 R14, R14, UR7, 0x1, P0 ;  /* 0x000000070e0e7c11 */ /* 0x000fe200080f0eff */
[----:B------:R-:W2:Y:S01]  /*f8f10*/  LDCU UR7, c[0x0][0x398] ;  /* 0x00007300ff0777ac */ /* 0x000ea20008000800 */
[----:B0-----:R-:W-:Y:S01]  /*f8f20*/  VIADD R0, R8, UR11 ;  /* 0x0000000b08007c36 */ /* 0x001fe20008000000 */
[----:B------:R-:W-:Y:S01]  /*f8f30*/  STL [R1+0x5c38], R21 ;  /* 0x005c381501007387 */ /* 0x000fe20000100800 */
[----:B------:R-:W0:Y:S03]  /*f8f40*/  LDCU UR11, c[0x0][0x3b8] ;  /* 0x00007700ff0b77ac */ /* 0x000e260008000800 */
[----:B------:R-:W-:Y:S01]  /*f8f50*/  STL.64 [R1+0x5c20], R6 ;  /* 0x005c200601007387 */ /* 0x000fe20000100a00 */
[----:B------:R-:W0:Y:S03]  /*f8f60*/  LDCU UR10, c[0x0][0x398] ;  /* 0x00007300ff0a77ac */ /* 0x000e260008000800 */
[----:B------:R-:W-:Y:S04]  /*f8f70*/  STL [R1+0xf0], R8 ;  /* 0x0000f00801007387 */ /* 0x000fe80000100800 */
[----:B------:R1:W-:Y:S02]  /*f8f80*/  STL [R1+0xec], R0 ;  /* 0x0000ec0001007387 */ /* 0x0003e40000100800 */
[----:B-1----:R-:W-:-:S05]  /*f8f90*/  VIADD R0, R0, UR12 ;  /* 0x0000000c00007c36 */ /* 0x002fca0008000000 */
[----:B------:R1:W-:Y:S02]  /*f8fa0*/  STL [R1+0xe8], R0 ;  /* 0x0000e80001007387 */ /* 0x0003e40000100800 */
[----:B-1----:R-:W-:Y:S01]  /*f8fb0*/  VIADD R0, R0, UR13 ;  /* 0x0000000d00007c36 */ /* 0x002fe20008000000 */
[----:B------:R-:W1:Y:S04]  /*f8fc0*/  LDCU.64 UR12, c[0x0][0x398] ;  /* 0x00007300ff0c77ac */ /* 0x000e680008000a00 */
[----:B------:R0:W-:Y:S02]  /*f8fd0*/  STL [R1+0xe4], R0 ;  /* 0x0000e40001007387 */ /* 0x0001e40000100800 */
[----:B0-----:R-:W-:Y:S01]  /*f8fe0*/  VIADD R0, R0, UR14 ;  /* 0x0000000e00007c36 */ /* 0x001fe20008000000 */
[----:B------:R-:W0:Y:S04]  /*f8ff0*/  LDCU UR14, c[0x0][0x3b8] ;  /* 0x00007700ff0e77ac */ /* 0x000e280008000800 */
[----:B------:R1:W-:Y:S02]  /*f9000*/  STL [R1+0xe0], R0 ;  /* 0x0000e00001007387 */ /* 0x0003e40000100800 */
[----:B-1----:R-:W-:Y:S01]  /*f9010*/  VIADD R0, R0, UR15 ;  /* 0x0000000f00007c36 */ /* 0x002fe20008000000 */
[----:B------:R-:W1:Y:S04]  /*f9020*/  LDCU UR15, c[0x0][0x3b8] ;  /* 0x00007700ff0f77ac */ /* 0x000e680008000800 */
        /* <DEDUP_REMOVED lines=26> */
[----:B------:R-:W0:Y:S03]  /*f91d0*/  LDCU UR24, c[0x0][0x398] ;  /* 0x00007300ff1877ac */ /* 0x000e260008000800 */
[----:B------:R-:W-:Y:S01]  /*f91e0*/  VIADD R22, R0, UR25 ;  /* 0x0000001900167c36 */ /* 0x000fe20008000000 */
[----:B------:R1:W-:Y:S01]  /*f91f0*/  STL [R1+0xb8], R0 ;  /* 0x0000b80001007387 */ /* 0x0003e20000100800 */
[----:B------:R-:W0:Y:S02]  /*f9200*/  LDCU UR25, c[0x0][0x398] ;  /* 0x00007300ff1977ac */ /* 0x000e240008000800 */
[----:B-1----:R-:W-:-:S04]  /*f9210*/  VIADD R0, R22, UR26 ;  /* 0x0000001a16007c36 */ /* 0x002fc80008000000 */
[----:B------:R-:W-:Y:S01]  /*f9220*/  VIADD R0, R0, UR27 ;  /* 0x0000001b00007c36 */ /* 0x000fe20008000000 */
[----:B------:R-:W1:Y:S04]  /*f9230*/  LDCU.64 UR26, c[0x0][0x398] ;  /* 0x00007300ff1a77ac */ /* 0x000e680008000a00 */
[----:B------:R0:W-:Y:S02]  /*f9240*/  STL [R1+0xac], R0 ;  /* 0x0000ac0001007387 */ /* 0x0001e40000100800 */
[----:B0-----:R-:W-:-:S05]  /*f9250*/  VIADD R0, R0, UR28 ;  /* 0x0000001c00007c36 */ /* 0x001fca0008000000 */
[----:B------:R0:W-:Y:S02]  /*f9260*/  STL [R1+0xa8], R0 ;  /* 0x0000a80001007387 */ /* 0x0001e40000100800 */
[----:B0-----:R-:W-:Y:S01]  /*f9270*/  VIADD R0, R0, UR29 ;  /* 0x0000001d00007c36 */ /* 0x001fe20008000000 */
[----:B------:R-:W0:Y:S04]  /*f9280*/  LDCU.64 UR28, c[0x0][0x398] ;  /* 0x00007300ff1c77ac */ /* 0x000e280008000a00 */
        /* <DEDUP_REMOVED lines=9> */
[----:B------:R0:W-:Y:S04]  /*f9320*/  STL [R1+0x98], R0 ;  /* 0x0000980001007387 */ /* 0x0001e80000100800 */
[----:B------:R-:W2:Y:S04]  /*f9330*/  LDL.LU R23, [R1+0x1000] ;  /* 0x0010000001177983 */ /* 0x000ea80000300800 */
[----:B------:R-:W2:Y:S01]  /*f9340*/  LDL.LU R26, [R1+0x1004] ;  /* 0x00100400011a7983 */ /* 0x000ea20000300800 */
[----:B0-----:R-:W-:Y:S01]  /*f9350*/  VIADD R0, R0, UR33 ;  /* 0x0000002100007c36 */ /* 0x001fe20008000000 */
[----:B------:R-:W0:Y:S02]  /*f9360*/  LDCU UR33, c[0x0][0x398] ;  /* 0x00007300ff2177ac */ /* 0x000e240008000800 */
[----:B------:R-:W-:Y:S04]  /*f9370*/  STL [R1+0x5c58], R4 ;  /* 0x005c580401007387 */ /* 0x000fe80000100800 */
[----:B------:R1:W-:Y:S04]  /*f9380*/  STL [R1+0x94], R0 ;  /* 0x0000940001007387 */ /* 0x0003e80000100800 */
[----:B------:R-:W-:Y:S01]  /*f9390*/  STL [R1+0x5c54], R3 ;  /* 0x005c540301007387 */ /* 0x000fe20000100800 */
[----:B-1----:R-:W-:-:S03]  /*f93a0*/  VIADD R0, R0, UR34 ;  /* 0x0000002200007c36 */ /* 0x002fc60008000000 */
[----:B------:R-:W-:Y:S04]  /*f93b0*/  STL [R1+0x5c50], R11 ;  /* 0x005c500b01007387 */ /* 0x000fe80000100800 */
[----:B------:R1:W-:Y:S04]  /*f93c0*/  STL [R1+0x90], R0 ;  /* 0x0000900001007387 */ /* 0x0003e80000100800 */
[----:B------:R-:W3:Y:S04]  /*f93d0*/  LDL.LU R25, [R1+0x1008] ;  /* 0x0010080001197983 */ /* 0x000ee80000300800 */
[----:B------:R-:W3:Y:S01]  /*f93e0*/  LDL.LU R27, [R1+0x100c] ;  /* 0x00100c00011b7983 */ /* 0x000ee20000300800 */
[----:B-1----:R-:W-:Y:S01]  /*f93f0*/  VIADD R0, R0, UR35 ;  /* 0x0000002300007c36 */ /* 0x002fe20008000000 */
[----:B------:R-:W1:Y:S04]  /*f9400*/  LDCU.64 UR34, c[0x0][0x398] ;  /* 0x00007300ff2277ac */ /* 0x000e680008000a00 */
[----:B------:R0:W-:Y:S04]  /*f9410*/  STL [R1+0x8c], R0 ;  /* 0x00008c0001007387 */ /* 0x0001e80000100800 */
[----:B------:R-:W4:Y:S04]  /*f9420*/  LDL.LU R21, [R1+0xff0] ;  /* 0x000ff00001157983 */ /* 0x000f280000300800 */
[----:B------:R-:W4:Y:S01]  /*f9430*/  LDL R2, [R1+0xff4] ;  /* 0x000ff40001027983 */ /* 0x000f220000100800 */
[----:B0-----:R-:W-:Y:S01]  /*f9440*/  VIADD R0, R0, UR48 ;  /* 0x0000003000007c36 */ /* 0x001fe20008000000 */
[----:B------:R-:W0:Y:S02]  /*f9450*/  LDCU UR48, c[0x0][0x398] ;  /* 0x00007300ff3077ac */ /* 0x000e240008000800 */
[----:B------:R-:W4:Y:S04]  /*f9460*/  LDL.LU R20, [R1+0xff8] ;  /* 0x000ff80001147983 */ /* 0x000f280000300800 */
[----:B------:R1:W-:Y:S04]  /*f9470*/  STL [R1+0x88], R0 ;  /* 0x0000880001007387 */ /* 0x0003e80000100800 */
[----:B------:R-:W4:Y:S01]  /*f9480*/  LDL.LU R10, [R1+0xffc] ;  /* 0x000ffc00010a7983 */ /* 0x000f220000300800 */
[----:B-1----:R-:W-:Y:S01]  /*f9490*/  VIADD R0, R0, UR49 ;  /* 0x0000003100007c36 */ /* 0x002fe20008000000 */
[----:B------:R-:W1:Y:S04]  /*f94a0*/  LDCU UR49, c[0x0][0x398] ;  /* 0x00007300ff3177ac */ /* 0x000e680008000800 */
[----:B------:R0:W-:Y:S04]  /*f94b0*/  STL [R1+0x84], R0 ;  /* 0x0000840001007387 */ /* 0x0001e80000100800 */
[----:B------:R-:W4:Y:S04]  /*f94c0*/  LDL.LU R16, [R1+0xfe0] ;  /* 0x000fe00001107983 */ /* 0x000f280000300800 */
[----:B------:R-:W4:Y:S01]  /*f94d0*/  LDL R18, [R1+0xfe4] ;  /* 0x000fe40001127983 */ /* 0x000f220000100800 */
[----:B0-----:R-:W-:Y:S01]  /*f94e0*/  VIADD R0, R0, UR50 ;  /* 0x0000003200007c36 */ /* 0x001fe20008000000 */
[----:B------:R-:W0:Y:S04]  /*f94f0*/  LDCU UR50, c[0x0][0x398] ;  /* 0x00007300ff3277ac */ /* 0x000e280008000800 */
[----:B------:R1:W-:Y:S04]  /*f9500*/  STL [R1+0x80], R0 ;  /* 0x0000800001007387 */ /* 0x0003e80000100800 */
[----:B------:R-:W-:Y:S04]  /*f9510*/  STL [R1+0x5bc0], R12 ;  /* 0x005bc00c01007387 */ /* 0x000fe80000100800 */
[----:B------:R-:W4:Y:S04]  /*f9520*/  LDL.LU R9, [R1+0xfe8] ;  /* 0x000fe80001097983 */ /* 0x000f280000300800 */
[----:B------:R-:W4:Y:S01]  /*f9530*/  LDL.LU R28, [R1+0xfec] ;  /* 0x000fec00011c7983 */ /* 0x000f220000300800 */
[----:B-1----:R-:W-:Y:S01]  /*f9540*/  VIADD R0, R0, UR51 ;  /* 0x0000003300007c36 */ /* 0x002fe20008000000 */
[----:B------:R-:W1:Y:S04]  /*f9550*/  LDCU UR51, c[0x0][0x398] ;  /* 0x00007300ff3377ac */ /* 0x000e680008000800 */
[----:B------:R0:W-:Y:S04]  /*f9560*/  STL [R1+0x7c], R0 ;  /* 0x00007c0001007387 */ /* 0x0001e80000100800 */
[----:B------:R-:W4:Y:S04]  /*f9570*/  LDL.LU R17, [R1+0xfd0] ;  /* 0x000fd00001117983 */ /* 0x000f280000300800 */
[----:B------:R-:W4:Y:S01]  /*f9580*/  LDL.LU R24, [R1+0xfd4] ;  /* 0x000fd40001187983 */ /* 0x000f220000300800 */
        /* <DEDUP_REMOVED lines=8> */
[----:B------:R1:W-:Y:S04]  /*f9610*/  STL [R1+0x70], R0 ;  /* 0x0000700001007387 */ /* 0x0003e80000100800 */
[----:B------:R-:W-:Y:S01]  /*f9620*/  STL [R1+0x5b80], R13 ;  /* 0x005b800d01007387 */ /* 0x000fe20000100800 */
[----:B-1----:R-:W-:Y:S01]  /*f9630*/  VIADD R0, R0, UR55 ;  /* 0x0000003700007c36 */ /* 0x002fe20008000000 */
[----:B------:R-:W1:Y:S04]  /*f9640*/  LDCU UR55, c[0x0][0x398] ;  /* 0x00007300ff3777ac */ /* 0x000e680008000800 */
[----:B------:R0:W-:Y:S02]  /*f9650*/  STL [R1+0x6c], R0 ;  /* 0x00006c0001007387 */ /* 0x0001e40000100800 */
[----:B0-----:R-:W-:Y:S01]  /*f9660*/  VIADD R0, R0, UR56 ;  /* 0x0000003800007c36 */ /* 0x001fe20008000000 */
[----:B------:R-:W0:Y:S01]  /*f9670*/  LDCU UR56, c[0x0][0x398] ;  /* 0x00007300ff3877ac */ /* 0x000e220008000800 */
[----:B--2---:R-:W-:-:S02]  /*f9680*/  F2FP.SATFINITE.E5M2.F32.PACK_AB_MERGE_C R3, R26, R23, RZ ;  /* 0x000000171a03723e */ /* 0x004fc400048060ff */
[----:B------:R-:W2:Y:S04]  /*f9690*/  LDL.LU R23, [R1+0xfd8] ;  /* 0x000fd80001177983 */ /* 0x000ea80000300800 */
[----:B------:R-:W2:Y:S04]  /*f96a0*/  LDL.LU R26, [R1+0xfdc] ;  /* 0x000fdc00011a7983 */ /* 0x000ea80000300800 */
[----:B------:R3:W-:Y:S04]  /*f96b0*/  STL [R1+0x16c], R3 ;  /* 0x00016c0301007387 */ /* 0x0007e80000100800 */
[----:B------:R0:W-:Y:S04]  /*f96c0*/  STL [R1+0x68], R0 ;  /* 0x0000680001007387 */ /* 0x0001e80000100800 */
[----:B------:R-:W2:Y:S04]  /*f96d0*/  LDL.LU R5, [R1+0xfc0] ;  /* 0x000fc00001057983 */ /* 0x000ea80000300800 */
[----:B------:R-:W2:Y:S01]  /*f96e0*/  LDL.LU R8, [R1+0xfc4] ;  /* 0x000fc40001087983 */ /* 0x000ea20000300800 */
[----:B---3--:R-:W-:-:S05]  /*f96f0*/  F2FP.SATFINITE.E5M2.F32.PACK_AB_MERGE_C R3, R27, R25, RZ ;  /* 0x000000191b03723e */ /* 0x008fca00048060ff */
[----:B------:R4:W-:Y:S04]  /*f9700*/  STL [R1+0x170], R3 ;  /* 0x0001700301007387 */ /* 0x0009e80000100800 */
[----:B------:R-:W3:Y:S04]  /*f9710*/  LDL.LU R25, [R1+0xfc8] ;  /* 0x000fc80001197983 */ /* 0x000ee80000300800 */
[----:B------:R-:W3:Y:S01]  /*f9720*/  LDL.LU R27, [R1+0xfcc] ;  /* 0x000fcc00011b7983 */ /* 0x000ee20000300800 */
[----:B0-----:R-:W-:Y:S01]  /*f9730*/  VIADD R0, R0, UR57 ;  /* 0x0000003900007c36 */ /* 0x001fe20008000000 */
[----:B----4-:R-:W-:Y:S01]  /*f9740*/  F2FP.SATFINITE.E5M2.F32.PACK_AB_MERGE_C R3, R2, R21, RZ ;  /* 0x000000150203723e */ /* 0x010fe200048060ff */
[----:B------:R-:W0:Y:S03]  /*f9750*/  LDCU UR57, c[0x0][0x398] ;  /* 0x00007300ff3977ac */ /* 0x000e260008000800 */
[----:B------:R4:W-:Y:S04]  /*f9760*/  STL [R1+0x64], R0 ;  /* 0x0000640001007387 */ /* 0x0009e80000100800 */
[----:B------:R-:W-:Y:S01]  /*f9770*/  STL [R1+0x540], R3 ;  /* 0x0005400301007387 */ /* 0x000fe20000100800 */
[----:B------:R-:W-:Y:S01]  /*f9780*/  F2FP.SATFINITE.E5M2.F32.PACK_AB_MERGE_C R2, R10, R20, RZ ;  /* 0x000000140a02723e */ /* 0x000fe200048060ff */
[----:B----4-:R-:W-:Y:S01]  /*f9790*/  VIADD R0, R0, UR58 ;  /* 0x0000003a00007c36 */ /* 0x010fe20008000000 */
[----:B------:R-:W4:Y:S03]  /*f97a0*/  LDCU UR58, c[0x0][0x398] ;  /* 0x00007300ff3a77ac */ /* 0x000f260008000800 */
[----:B------:R0:W-:Y:S04]  /*f97b0*/  STL [R1+0x5bc], R2 ;  /* 0x0005bc0201007387 */ /* 0x0001e80000100800 */
[----:B------:R-:W4:Y:S04]  /*f97c0*/  LDL.LU R13, [R1+0xfb0] ;  /* 0x000fb000010d7983 */ /* 0x000f280000300800 */
[----:B------:R-:W4:Y:S04]  /*f97d0*/  LDL.LU R12, [R1+0xfb4] ;  /* 0x000fb400010c7983 */ /* 0x000f280000300800 */
[----:B------:R-:W4:Y:S01]  /*f97e0*/  LDL.LU R11, [R1+0xfb8] ;  /* 0x000fb800010b7983 */ /* 0x000f220000300800 */
[----:B0-----:R-:W-:-:S03]  /*f97f0*/  F2FP.SATFINITE.E5M2.F32.PACK_AB_MERGE_C R2, R18, R16, RZ ;  /* 0x000000101202723e */ /* 0x001fc600048060ff */
[----:B------:R-:W-:Y:S04]  /*f9800*/  STL [R1+0x60], R0 ;  /* 0x0000600001007387 */ /* 0x000fe80000100800 */
[----:B------:R-:W4:Y:S04]  /*f9810*/  LDL.LU R20, [R1+0xfbc] ;  /* 0x000fbc0001147983 */ /* 0x000f280000300800 */
[----:B------:R-:W4:Y:S04]  /*f9820*/  LDL.LU R16, [R1+0xfa0] ;  /* 0x000fa00001107983 */ /* 0x000f280000300800 */
[----:B------:R-:W4:Y:S04]  /*f9830*/  LDL.LU R18, [R1+0xfa4] ;  /* 0x000fa40001127983 */ /* 0x000f280000300800 */
[----:B------:R0:W-:Y:S04]  /*f9840*/  STL [R1+0x50c], R2 ;  /* 0x00050c0201007387 */ /* 0x0001e80000100800 */
[----:B------:R-:W4:Y:S01]  /*f9850*/  LDL.LU R10, [R1+0xfa8] ;  /* 0x000fa800010a7983 */ /* 0x000f220000300800 */
[----:B0-----:R-:W-:-:S05]  /*f9860*/  F2FP.SATFINITE.E5M2.F32.PACK_AB_MERGE_C R2, R28, R9, RZ ;  /* 0x000000091c02723e */ /* 0x001fca00048060ff */
[----:B------:R-:W-:Y:S04]  /*f9870*/  STL [R1+0x538], R2 ;  /* 0x0005380201007387 */ /* 0x000fe80000100800 */
[----:B------:R-:W4:Y:S01]  /*f9880*/  LDL.LU R28, [R1+0xfac] ;  /* 0x000fac00011c7983 */ /* 0x000f220000300800 */
[----:B------:R-:W-:Y:S01]  /*f9890*/  VIADD R3, R0, UR59 ;  /* 0x0000003b00037c36 */ /* 0x000fe20008000000 */
[----:B------:R-:W-:Y:S01]  /*f98a0*/  F2FP.SATFINITE.E5M2.F32.PACK_AB_MERGE_C R0, R24, R17, RZ ;  /* 0x000000111800723e */ /* 0x000fe200048060ff */
[----:B------:R-:W0:Y:S03]  /*f98b0*/  LDCU UR59, c[0x0][0x398] ;  /* 0x00007300ff3b77ac */ /* 0x000e260008000800 */
[----:B------:R-:W-:Y:S04]  /*f98c0*/  STL [R1+0x5c], R3 ;  /* 0x00005c0301007387 */ /* 0x000fe80000100800 */
[----:B------:R-:W4:Y:S04]  /*f98d0*/  LDL.LU R4, [R1+0xf90] ;  /* 0x000f900001047983 */ /* 0x000f280000300800 */
[----:B------:R0:W-:Y:S04]  /*f98e0*/  STL [R1+0x4c0], R0 ;  /* 0x0004c00001007387 */ /* 0x0001e80000100800 */
[----:B------:R-:W4:Y:S04]  /*f98f0*/  LDL.LU R6, [R1+0xf94] ;  /* 0x000f940001067983 */ /* 0x000f280000300800 */
[----:B------:R-:W4:Y:S04]  /*f9900*/  LDL.LU R7, [R1+0xf98] ;  /* 0x000f980001077983 */ /* 0x000f280000300800 */
[----:B------:R-:W4:Y:S04]  /*f9910*/  LDL R21, [R1+0xf9c] ;  /* 0x000f9c0001157983 */ /* 0x000f280000100800 */
[----:B0-----:R-:W4:Y:S04]  /*f9920*/  LDL.LU R0, [R1+0xf80] ;  /* 0x000f800001007983 */ /* 0x001f280000300800 */
[----:B------:R-:W4:Y:S04]  /*f9930*/  LDL R2, [R1+0xf84] ;  /* 0x000f840001027983 */ /* 0x000f280000100800 */
[----:B------:R-:W4:Y:S04]  /*f9940*/  LDL.LU R17, [R1+0xf88] ;  /* 0x000f880001117983 */ /* 0x000f280000300800 */
[----:B------:R-:W4:Y:S01]  /*f9950*/  LDL R24, [R1+0xf8c] ;  /* 0x000f8c0001187983 */ /* 0x000f220000100800 */
[----:B------:R-:W-:Y:S01]  /*f9960*/  VIADD R9, R3, UR60 ;  /* 0x0000003c03097c36 */ /* 0x000fe20008000000 */
[----:B------:R-:W0:Y:S01]  /*f9970*/  LDCU UR60, c[0x0][0x398] ;  /* 0x00007300ff3c77ac */ /* 0x000e220008000800 */
[----:B--2---:R-:W-:-:S02]  /*f9980*/  F2FP.SATFINITE.E5M2.F32.PACK_AB_MERGE_C R26, R26, R23, RZ ;  /* 0x000000171a1a723e */ /* 0x004fc400048060ff */
[----:B------:R-:W2:Y:S04]  /*f9990*/  LDL.LU R23, [R1+0xf70] ;  /* 0x000f700001177983 */ /* 0x000ea80000300800 */
[----:B------:R0:W-:Y:S04]  /*f99a0*/  STL [R1+0x4cc], R26 ;  /* 0x0004cc1a01007387 */ /* 0x0001e80000100800 */
[----:B0-----:R-:W2:Y:S01]  /*f99b0*/  LDL.LU R26, [R1+0xf74] ;  /* 0x000f7400011a7983 */ /* 0x001ea20000300800 */
[----:B------:R-:W-:-:S03]  /*f99c0*/  F2FP.SATFINITE.E5M2.F32.PACK_AB_MERGE_C R8, R8, R5, RZ ;  /* 0x000000050808723e */ /* 0x000fc600048060ff */
[----:B------:R-:W2:Y:S04]  /*f99d0*/  LDL.LU R5, [R1+0xf78] ;  /* 0x000f780001057983 */ /* 0x000ea80000300800 */
[----:B------:R0:W-:Y:S04]  /*f99e0*/  STL [R1+0x398], R8 ;  /* 0x0003980801007387 */ /* 0x0001e80000100800 */
[----:B0-----:R-:W2:Y:S01]  /*f99f0*/  LDL.LU R8, [R1+0xf7c] ;  /* 0x000f7c0001087983 */ /* 0x001ea20000300800 */
[----:B---3--:R-:W-:-:S05]  /*f9a00*/  F2FP.SATFINITE.E5M2.F32.PACK_AB_MERGE_C R3, R27, R25, RZ ;  /* 0x000000191b03723e */ /* 0x008fca00048060ff */
[----:B------:R0:W-:Y:S04]  /*f9a10*/  STL [R1+0x454], R3 ;  /* 0x0004540301007387 */ /* 0x0001e80000100800 */
[----:B------:R-:W3:Y:S04]  /*f9a20*/  LDL.LU R25, [R1+0xf60] ;  /* 0x000f600001197983 */ /* 0x000ee80000300800 */
[----:B------:R-:W3:Y:S01]  /*f9a30*/  LDL.LU R27, [R1+0xf64] ;  /* 0x000f6400011b7983 */ /* 0x000ee20000300800 */
[----:B0-----:R-:W-:Y:S01]  /*f9a40*/  VIADD R3, R9, UR61 ;  /* 0x0000003d09037c36 */ /* 0x001fe20008000000 */
[----:B------:R-:W0:Y:S03]  /*f9a50*/  LDCU UR61, c[0x0][0x398] ;  /* 0x00007300ff3d77ac */ /* 0x000e260008000800 */
[----:B------:R-:W-:Y:S01]  /*f9a60*/  VIADD R3, R3, UR62 ;  /* 0x0000003e03037c36 */ /* 0x000fe20008000000 */
[----:B------:R-:W0:Y:S01]  /*f9a70*/  LDCU UR62, c[0x0][0x398] ;  /* 0x00007300ff3e77ac */ /* 0x000e220008000800 */
[----:B----4-:R-:W-:-:S05]  /*f9a80*/  F2FP.SATFINITE.E5M2.F32.PACK_AB_MERGE_C R12, R12, R13, RZ ;  /* 0x0000000d0c0c723e */ /* 0x010fca00048060ff */
[----:B------:R-:W-:Y:S01]  /*f9a90*/  STL [R1+0x38c], R12 ;  /* 0x00038c0c01007387 */ /* 0x000fe20000100800 */
[----:B------:R-:W-:-:S05]  /*f9aa0*/  F2FP.SATFINITE.E5M2.F32.PACK_AB_MERGE_C R11, R20, R11, RZ ;  /* 0x0000000b140b723e */ /* 0x000fca00048060ff */
[----:B------:R4:W-:Y:S02]  /*f9ab0*/  STL [R1+0x390], R11 ;  /* 0x0003900b01007387 */ /* 0x0009e40000100800 */
[----:B----4-:R-:W-:Y:S02]  /*f9ac0*/  F2FP.SATFINITE.E5M2.F32.PACK_AB_MERGE_C R11, R18, R16, RZ ;  /* 0x00000010120b723e */ /* 0x010fe400048060ff */
[----:B------:R-:W4:Y:S04]  /*f9ad0*/  LDL.LU R16, [R1+0xf68] ;  /* 0x000f680001107983 */ /* 0x000f280000300800 */
[----:B------:R-:W-:Y:S04]  /*f9ae0*/  STL [R1+0x50], R3 ;  /* 0x0000500301007387 */ /* 0x000fe80000100800 */
[----:B------:R-:W-:Y:S04]  /*f9af0*/  STL [R1+0x36c], R11 ;  /* 0x00036c0b01007387 */ /* 0x000fe80000100800 */
[----:B------:R-:W4:Y:S01]  /*f9b00*/  LDL.LU R18, [R1+0xf6c] ;  /* 0x000f6c0001127983 */ /* 0x000f220000300800 */
[----:B------:R-:W-:-:S03]  /*f9b10*/  F2FP.SATFINITE.E5M2.F32.PACK_AB_MERGE_C R10, R28, R10, RZ ;  /* 0x0000000a1c0a723e */ /* 0x000fc600048060ff */
[----:B------:R-:W4:Y:S04]  /*f9b20*/  LDL.LU R20, [R1+0x1010] ;  /* 0x0010100001147983 */ /* 0x000f280000300800 */
[----:B------:R0:W-:Y:S04]  /*f9b30*/  STL [R1+0x374], R10 ;  /* 0x0003740a01007387 */ /* 0x0001e80000100800 */
[----:B0-----:R-:W4:Y:S01]  /*f9b40*/  LDL.LU R10, [R1+0x1014] ;  /* 0x00101400010a7983 */ /* 0x001f220000300800 */
[----:B------:R-:W-:Y:S01]  /*f9b50*/  VIADD R28, R3, UR63 ;  /* 0x0000003f031c7c36 */ /* 0x000fe20008000000 */
[----:B------:R-:W-:Y:S01]  /*f9b60*/  F2FP.SATFINITE.E5M2.F32.PACK_AB_MERGE_C R4, R6, R4, RZ ;  /* 0x000000040604723e */ /* 0x000fe200048060ff */
[----:B------:R-:W0:Y:S01]  /*f9b70*/  LDCU UR63, c[0x0][0x398] ;  /* 0x00007300ff3f77ac */ /* 0x000e220008000800 */
[----:B------:R-:W-:-:S03]  /*f9b80*/  F2FP.SATFINITE.E5M2.F32.PACK_AB_MERGE_C R3, R21, R7, RZ ;  /* 0x000000071503723e */ /* 0x000fc600048060ff */
[----:B------:R-:W-:Y:S01]  /*f9b90*/  STL [R1+0x33c], R4 ;  /* 0x00033c0401007387 */ /* 0x000fe20000100800 */
[----:B------:R-:W-:Y:S01]  /*f9ba0*/  VIADD R6, R28, UR64 ;  /* 0x000000401c067c36 */ /* 0x000fe20008000000 */
[----:B------:R-:W0:Y:S02]  /*f9bb0*/  LDCU UR64, c[0x0][0x398] ;  /* 0x00007300ff4077ac */ /* 0x000e240008000800 */
[----:B------:R-:W-:Y:S01]  /*f9bc0*/  STL [R1+0x348], R3 ;  /* 0x0003480301007387 */ /* 0x000fe20000100800 */
[----:B------:R-:W-:Y:S02]  /*f9bd0*/  F2FP.SATFINITE.E5M2.F32.PACK_AB_MERGE_C R2, R2, R0, RZ ;  /* 0x000000000202723e */ /* 0x000fe400048060ff */
[----:B------:R-:W-:Y:S02]  /*f9be0*/  F2FP.SATFINITE.E5M2.F32.PACK_AB_MERGE_C R0, R24, R17, RZ ;  /* 0x000000111800723e */ /* 0x000fe400048060ff */
[----:B------:R-:W4:Y:S04]  /*f9bf0*/  LDL.LU R17, [R1+0x1018] ;  /* 0x0010180001117983 */ /* 0x000f280000300800 */
[----:B------:R0:W-:Y:S04]  /*f9c00*/  STL [R1+0x2f4], R2 ;  /* 0x0002f40201007387 */ /* 0x0001e80000100800 */
[----:B------:R-:W4:Y:S04]  /*f9c10*/  LDL.LU R24, [R1+0x101c] ;  /* 0x00101c0001187983 */ /* 0x000f280000300800 */
[----:B------:R1:W-:Y:S01]  /*f9c20*/  STL [R1+0x2f8], R0 ;  /* 0x0002f80001007387 */ /* 0x0003e20000100800 */
[----:B0-----:R-:W-:Y:S01]  /*f9c30*/  VIADD R2, R6, UR65 ;  /* 0x0000004106027c36 */ /* 0x001fe20008000000 */
[----:B------:R-:W0:Y:S02]  /*f9c40*/  LDCU UR65, c[0x0][0x398] ;  /* 0x00007300ff4177ac */ /* 0x000e240008000800 */
[----:B-1----:R-:W4:Y:S04]  /*f9c50*/  LDL.LU R0, [R1+0xf54] ;  /* 0x000f540001007983 */ /* 0x002f280000300800 */
[----:B------:R-:W4:Y:S01]  /*f9c60*/  LDL.LU R13, [R1+0xf58] ;  /* 0x000f5800010d7983 */ /* 0x000f220000300800 */
[----:B--2---:R-:W-:-:S05]  /*f9c70*/  F2FP.SATFINITE.E5M2.F32.PACK_AB_MERGE_C R3, R26, R23, RZ ;  /* 0x000000171a03723e */ /* 0x004fca00048060ff */
[----:B------:R1:W-:Y:S04]  /*f9c80*/  STL [R1+0x28b0], R3 ;  /* 0x0028b00301007387 */ /* 0x0003e80000100800 */
[----:B------:R-:W2:Y:S04]  /*f9c90*/  LDL.LU R11, [R1+0xf5c] ;  /* 0x000f5c00010b7983 */ /* 0x000ea80000300800 */
[----:B------:R-:W2:Y:S04]  /*f9ca0*/  LDL.LU R23, [R1+0xf40] ;  /* 0x000f400001177983 */ /* 0x000ea80000300800 */
[----:B------:R-:W2:Y:S01]  /*f9cb0*/  LDL.LU R26, [R1+0xf44] ;  /* 0x000f4400011a7983 */ /* 0x000ea20000300800 */
[----:B-1----:R-:W-:Y:S01]  /*f9cc0*/  F2FP.SATFINITE.E5M2.F32.PACK_AB_MERGE_C R3, R8, R5, RZ ;  /* 0x000000050803723e */ /* 0x002fe200048060ff */
[----:B------:R-:W-:Y:S01]  /*f9cd0*/  VIADD R8, R2, UR66 ;  /* 0x0000004202087c36 */ /* 0x000fe20008000000 */
[----:B------:R-:W1:Y:S03]  /*f9ce0*/  LDCU UR66, c[0x0][0x398] ;  /* 0x00007300ff4277ac */ /* 0x000e660008000800 */
[----:B------:R-:W-:Y:S01]  /*f9cf0*/  STL [R1+0x28b4], R3 ;  /* 0x0028b40301007387 */ /* 0x000fe20000100800 */
[----:B---3--:R-:W-:-:S03]  /*f9d00*/  F2FP.SATFINITE.E5M2.F32.PACK_AB_MERGE_C R2, R27, R25, RZ ;  /* 0x000000191b02723e */ /* 0x008fc600048060ff */
[----:B------:R-:W3:Y:S04]  /*f9d10*/  LDL.LU R25, [R1+0xf48] ;  /* 0x000f480001197983 */ /* 0x000ee80000300800 */
[----:B------:R-:W3:Y:S04]  /*f9d20*/  LDL.LU R27, [R1+0xf4c] ;  /* 0x000f4c00011b7983 */ /* 0x000ee80000300800 */
[----:B------:R-:W-:Y:S04]  /*f9d30*/  STL [R1+0x29d8], R2 ;  /* 0x0029d80201007387 */ /* 0x000fe80000100800 */
[----:B------:R0:W-:Y:S04]  /*f9d40*/  STL [R1+0x5be8], R14 ;  /* 0x005be80e01007387 */ /* 0x0001e80000100800 */
[----:B0-----:R-:W3:Y:S04]  /*f9d50*/  LDL.LU R14, [R1+0xf50] ;  /* 0x000f5000010e7983 */ /* 0x001ee80000300800 */
[----:B------:R-:W3:Y:S04]  /*f9d60*/  LDL.LU R12, [R1+0xf30] ;  /* 0x000f3000010c7983 */ /* 0x000ee80000300800 */
[----:B------:R-:W3:Y:S01]  /*f9d70*/  LDL R3, [R1+0xf34] ;  /* 0x000f340001037983 */ /* 0x000ee20000100800 */
[----:B------:R-:W-:Y:S01]  /*f9d80*/  VIADD R2, R8, UR67 ;  /* 0x0000004308027c36 */ /* 0x000fe20008000000 */
[----:B------:R-:W0:Y:S03]  /*f9d90*/  LDCU UR67, c[0x0][0x398] ;  /* 0x00007300ff4377ac */ /* 0x000e260008000800 */
[----:B------:R-:W-:Y:S01]  /*f9da0*/  VIADD R7, R2, UR68 ;  /* 0x0000004402077c36 */ /* 0x000fe20008000000 */
[----:B------:R-:W0:Y:S01]  /*f9db0*/  LDCU UR68, c[0x0][0x398] ;  /* 0x00007300ff4477ac */ /* 0x000e220008000800 */
[----:B----4-:R-:W-:-:S05]  /*f9dc0*/  F2FP.SATFINITE.E5M2.F32.PACK_AB_MERGE_C R4, R18, R16, RZ ;  /* 0x000000101204723e */ /* 0x010fca00048060ff */
[----:B------:R4:W-:Y:S04]  /*f9dd0*/  STL [R1+0x29d4], R4 ;  /* 0x0029d40401007387 */ /* 0x0009e80000100800 */
[----:B------:R-:W3:Y:S04]  /*f9de0*/  LDL.LU R16, [R1+0xf38] ;  /* 0x000f380001107983 */ /* 0x000ee80000300800 */
[----:B------:R-:W3:Y:S04]  /*f9df0*/  LDL.LU R18, [R1+0xf3c] ;  /* 0x000f3c0001127983 */ /* 0x000ee80000300800 */
[----:B----4-:R-:W4:Y:S01]  /*f9e00*/  LDL.LU R4, [R1+0xe30] ;  /* 0x000e300001047983 */ /* 0x010f220000300800 */
[----:B------:R-:W-:-:S05]  /*f9e10*/  F2FP.SATFINITE.E5M2.F32.PACK_AB_MERGE_C R5, R10, R20, RZ ;  /* 0x000000140a05723e */ /* 0x000fca00048060ff */
[----:B------:R0:W-:Y:S04]  /*f9e20*/  STL [R1+0x29b4], R5 ;  /* 0x0029b40501007387 */ /* 0x0001e80000100800 */
[----:B------:R-:W4:Y:S04]  /*f9e30*/  LDL R21, [R1+0xe34] ;  /* 0x000e340001157983 */ /* 0x000f280000100800 */
[----:B0-----:R-:W4:Y:S04]  /*f9e40*/  LDL.LU R5, [R1+0xe38] ;  /* 0x000e380001057983 */ /* 0x001f280000300800 */
[----:B------:R-:W4:Y:S04]  /*f9e50*/  LDL.LU R2, [R1+0xe3c] ;  /* 0x000e3c0001027983 */ /* 0x000f280000300800 */
[----:B------:R-:W4:Y:S04]  /*f9e60*/  LDL.LU R20, [R1+0xf20] ;  /* 0x000f200001147983 */ /* 0x000f280000300800 */
[----:B------:R-:W4:Y:S01]  /*f9e70*/  LDL.LU R10, [R1+0xf24] ;  /* 0x000f2400010a7983 */ /* 0x000f220000300800 */
[----:B------:R-:W-:-:S03]  /*f9e80*/  F2FP.SATFINITE.E5M2.F32.PACK_AB_MERGE_C R24, R24, R17, RZ ;  /* 0x000000111818723e */ /* 0x000fc600048060ff */
[----:B------:R-:W4:Y:S04]  /*f9e90*/  LDL.LU R17, [R1+0xf28] ;  /* 0x000f280001117983 */ /* 0x000f280000300800 */
[----:B------:R0:W-:Y:S04]  /*f9ea0*/  STL [R1+0x29b8], R24 ;  /* 0x0029b81801007387 */ /* 0x0001e80000100800 */
[----:B0-----:R-:W4:Y:S01]  /*f9eb0*/  LDL.LU R24, [R1+0xf2c] ;  /* 0x000f2c0001187983 */ /* 0x001f220000300800 */
[----:B--2---:R-:W-:Y:S02]  /*f9ec0*/  F2FP.SATFINITE.E5M2.F32.PACK_AB_MERGE_C R13, R11, R13, RZ ;  /* 0x0000000d0b0d723e */ /* 0x004fe400048060ff */
[----:B------:R-:W-:-:S02]  /*f9ed0*/  F2FP.SATFINITE.E5M2.F32.PACK_AB_MERGE_C R11, R26, R23, RZ ;  /* 0x000000171a0b723e */ /* 0x000fc400048060ff */
[----:B---3--:R-:W-:Y:S01]  /*f9ee0*/  F2FP.SATFINITE.E5M2.F32.PACK_AB_MERGE_C R14, R0, R14, RZ ;  /* 0x0000000e000e723e */ /* 0x008fe200048060ff */
[----:B------:R-:W-:Y:S01]  /*f9ef0*/  VIADD R0, R7, UR69 ;  /* 0x0000004507007c36 */ /* 0x000fe20008000000 */
[----:B------:R-:W0:Y:S03]  /*f9f00*/  LDCU UR69, c[0x0][0x398] ;  /* 0x00007300ff4577ac */ /* 0x000e260008000800 */
[----:B------:R-:W-:Y:S04]  /*f9f10*/  STL [R1+0x295c], R14 ;  /* 0x00295c0e01007387 */ /* 0x000fe80000100800 */
[----:B------:R-:W2:Y:S04]  /*f9f20*/  LDL.LU R23, [R1+0xf10] ;  /* 0x000f100001177983 */ /* 0x000ea80000300800 */
[----:B------:R3:W-:Y:S04]  /*f9f30*/  STL [R1+0x2978], R13 ;  /* 0x0029780d01007387 */ /* 0x0007e80000100800 */
[----:B------:R-:W2:Y:S04]  /*f9f40*/  LDL.LU R26, [R1+0xf14] ;  /* 0x000f1400011a7983 */ /* 0x000ea80000300800 */
[----:B------:R0:W-:Y:S01]  /*f9f50*/  STL [R1+0x2924], R11 ;  /* 0x0029240b01007387 */ /* 0x0001e20000100800 */
[----:B---3--:R-:W-:Y:S01]  /*f9f60*/  VIADD R13, R0, UR70 ;  /* 0x00000046000d7c36 */ /* 0x008fe20008000000 */
[----:B------:R-:W-:-:S02]  /*f9f70*/  F2FP.SATFINITE.E5M2.F32.PACK_AB_MERGE_C R14, R27, R25, RZ ;  /* 0x000000191b0e723e */ /* 0x000fc400048060ff */
[----:B------:R-:W3:Y:S01]  /*f9f80*/  LDL R0, [R1+0x2024] ;  /* 0x0020240001007983 */ /* 0x000ee20000100800 */
[----:B------:R-:W1:Y:S01]  /*f9f90*/  LDCU UR70, c[0x0][0x398] ;  /* 0x00007300ff4677ac */ /* 0x000e620008000800 */
[----:B0-----:R-:W-:Y:S02]  /*f9fa0*/  VIADD R11, R19, 0x55 ;  /* 0x00000055130b7836 */ /* 0x001fe40000000000 */
[----:B------:R-:W2:Y:S04]  /*f9fb0*/  LDL.LU R19, [R1+0xf18] ;  /* 0x000f180001137983 */ /* 0x000ea80000300800 */
[----:B------:R0:W-:Y:S04]  /*f9fc0*/  STL [R1+0x2938], R14 ;  /* 0x0029380e01007387 */ /* 0x0001e80000100800 */
[----:B------:R-:W2:Y:S01]  /*f9fd0*/  LDL.LU R25, [R1+0xf1c] ;  /* 0x000f1c0001197983 */ /* 0x000ea20000300800 */
[----:B0-----:R-:W-:-:S03]  /*f9fe0*/  F2FP.SATFINITE.E5M2.F32.PACK_AB_MERGE_C R14, R3, R12, RZ ;  /* 0x0000000c030e723e */ /* 0x001fc600048060ff */
[----:B------:R-:W2:Y:S01]  /*f9ff0*/  LDL R3, [R1+0x2018] ;  /* 0x0020180001037983 */ /* 0x000ea20000100800 */
[----:B------:R-:W-:Y:S02]  /*fa000*/  F2FP.SATFINITE.E5M2.F32.PACK_AB_MERGE_C R12, R18, R16, RZ ;  /* 0x00000010120c723e */ /* 0x000fe400048060ff */
[----:B------:R-:W-:Y:S01]  /*fa010*/  ISETP.GE.AND P0, PT, R11, UR9, PT ;  /* 0x000000090b007c0c */ /* 0x000fe2000bf06270 */
[----:B------:R-:W-:Y:S01]  /*fa020*/  STL [R1+0x28f4], R14 ;  /* 0x0028f40e01007387 */ /* 0x000fe20000100800 */
[----:B------:R-:W0:Y:S03]  /*fa030*/  LDCU UR9, c[0x0][0x3b8] ;  /* 0x00007700ff0977ac */ /* 0x000e260008000800 */
[----:B------:R-:W2:Y:S01]  /*fa040*/  LDL.LU R16, [R1+0xf00] ;  /* 0x000f000001107983 */ /* 0x000ea20000300800 */
[----:B----4-:R-:W-:-:S03]  /*fa050*/  F2FP.SATFINITE.E5M2.F32.PACK_AB_MERGE_C R11, R21, R4, RZ ;  /* 0x00000004150b723e */ /* 0x010fc600048060ff */
[----:B------:R-:W-:Y:S04]  /*fa060*/  STL [R1+0x28fc], R12 ;  /* 0x0028fc0c01007387 */ /* 0x000fe80000100800 */
[----:B------:R-:W4:Y:S01]  /*fa070*/  LDL.LU R18, [R1+0xf04] ;  /* 0x000f040001127983 */ /* 0x000f220000300800 */
[----:B------:R-:W-:-:S03]  /*fa080*/  F2FP.SATFINITE.E5M2.F32.PACK_AB_MERGE_C R4, R2, R5, RZ ;  /* 0x000000050204723e */ /* 0x000fc600048060ff */
[----:B------:R-:W-:Y:S04]  /*fa090*/  STL [R1+0x2e0], R11 ;  /* 0x0002e00b01007387 */ /* 0x000fe80000100800 */
[----:B------:R-:W4:Y:S04]  /*fa0a0*/  LDL R2, [R1+0x201c] ;  /* 0x00201c0001027983 */ /* 0x000f280000100800 */
[----:B------:R0:W-:Y:S02]  /*fa0b0*/  STL [R1+0x2e4], R4 ;  /* 0x0002e40401007387 */ /* 0x0001e40000100800 */
[----:B0-----:R-:W-:-:S02]  /*fa0c0*/  F2FP.SATFINITE.E5M2.F32.PACK_AB_MERGE_C R4, R24, R17, RZ ;  /* 0x000000111804723e */ /* 0x001fc400048060ff */
[----:B---3--:R-:W-:Y:S01]  /*fa0d0*/  ISETP.LT.AND P1, PT, R0, UR12, !P0 ;  /* 0x0000000c00007c0c */ /* 0x008fe2000c721270 */
[----:B------:R-:W0:Y:S01]  /*fa0e0*/  LDCU UR12, c[0x0][0x3b8] ;  /* 0x00007700ff0c77ac */ /* 0x000e220008000800 */
[----:B------:R-:W-:-:S11]  /*fa0f0*/  F2FP.SATFINITE.E5M2.F32.PACK_AB_MERGE_C R0, R10, R20, RZ ;  /* 0x000000140a00723e */ /* 0x000fd600048060ff */
[----:B------:R-:W-:Y:S01]  /*fa100*/  @P1 LOP3.LUT R15, R15, 0x1, RZ, 0xfc, !PT ;  /* 0x000000010f0f1812 */ /* 0x000fe200078efcff */
[----:B------:R3:W-:Y:S01]  /*fa110*/  STL [R1+0x150], R0 ;  /* 0x0001500001007387 */ /* 0x0007e20000100800 */
[----:B--2---:R-:W-:-:S03]  /*fa120*/  F2FP.SATFINITE.E5M2.F32.PACK_AB_MERGE_C R10, R26, R23, RZ ;  /* 0x000000171a0a723e */ /* 0x004fc600048060ff */
[----:B------:R-:W2:Y:S01]  /*fa130*/  LDL.LU R5, [R1+0xf08] ;  /* 0x000f080001057983 */ /* 0x000ea20000300800 */
[----:B------:R-:W-:-:S03]  /*fa140*/  ISETP.LT.AND P1, PT, R3, UR72, !P0 ;  /* 0x0000004803007c0c */ /* 0x000fc6000c721270 */
[----:B---3--:R-:W2:Y:S01]  /*fa150*/  LDL.LU R0, [R1+0xf0c] ;  /* 0x000f0c0001007983 */ /* 0x008ea20000300800 */
[----:B------:R-:W-:Y:S01]  /*fa160*/  LOP3.LUT R15, R15, 0xfffffff7, RZ, 0xc0, !PT ;  /* 0xfffffff70f0f7812 */ /* 0x000fe200078ec0ff */
[----:B------:R-:W-:Y:S01]  /*fa170*/  VIADD R27, R13, UR71 ;  /* 0x000000470d1b7c36 */ /* 0x000fe20008000000 */
[----:B------:R-:W3:Y:S01]  /*fa180*/  LDCU UR72, c[0x0][0x398] ;  /* 0x00007300ff4877ac */ /* 0x000ee20008000800 */
[----:B------:R0:W-:Y:S01]  /*fa190*/  STL [R1+0x168], R4 ;  /* 0x0001680401007387 */ /* 0x0001e20000100800 */
[----:B------:R-:W1:Y:S03]  /*fa1a0*/  LDCU UR71, c[0x0][0x398] ;  /* 0x00007300ff4777ac */ /* 0x000e660008000800 */
[----:B0-----:R-:W3:Y:S02]  /*fa1b0*/  LDL.LU R4, [R1+0xef0] ;  /* 0x000ef00001047983 */ /* 0x001ee40000300800 */
[----:B------:R-:W-:-:S02]  /*fa1c0*/  @P1 LOP3.LUT R15, R15, 0x8, RZ, 0xfc, !PT ;  /* 0x000000080f0f1812 */ /* 0x000fc400078efcff */
[----:B------:R-:W3:Y:S04]  /*fa1d0*/  LDL.LU R17, [R1+0xef8] ;  /* 0x000ef80001117983 */ /* 0x000ee80000300800 */
[----:B------:R-:W3:Y:S01]  /*fa1e0*/  LDL.LU R24, [R1+0xefc] ;  /* 0x000efc0001187983 */ /* 0x000ee20000300800 */
[----:B----4-:R-:W-:Y:S01]  /*fa1f0*/  ISETP.LT.AND P1, PT, R2, UR73, !P0 ;  /* 0x0000004902007c0c */ /* 0x010fe2000c721270 */
[----:B------:R-:W0:Y:S02]  /*fa200*/  LDCU UR73, c[0x0][0x398] ;  /* 0x00007300ff4977ac */ /* 0x000e240008000800 */
[----:B------:R-:W4:Y:S04]  /*fa210*/  LDL.LU R3, [R1+0xee0] ;  /* 0x000ee00001037983 */ /* 0x000f280000300800 */
[----:B------:R-:W4:Y:S04]  /*fa220*/  LDL.LU R21, [R1+0xee4] ;  /* 0x000ee40001157983 */ /* 0x000f280000300800 */
[----:B------:R0:W-:Y:S04]  /*fa230*/  STL [R1+0x53c], R10 ;  /* 0x00053c0a01007387 */ /* 0x0001e80000100800 */
[----:B------:R-:W4:Y:S01]  /*fa240*/  LDL.LU R23, [R1+0xee8] ;  /* 0x000ee80001177983 */ /* 0x000f220000300800 */
[----:B------:R-:W-:-:S03]  /*fa250*/  F2FP.SATFINITE.E5M2.F32.PACK_AB_MERGE_C R2, R18, R16, RZ ;  /* 0x000000101202723e */ /* 0x000fc600048060ff */
[----:B------:R-:W4:Y:S01]  /*fa260*/  LDL.LU R26, [R1+0xeec] ;  /* 0x000eec00011a7983 */ /* 0x000f220000300800 */
[----:B0-----:R-:W-:-:S03]  /*fa270*/  F2FP.SATFINITE.E5M2.F32.PACK_AB_MERGE_C R10, R25, R19, RZ ;  /* 0x00000013190a723e */ /* 0x001fc600048060ff */
[----:B------:R-:W4:Y:S01]  /*fa280*/  LDL.LU R11, [R1+0x15c0] ;  /* 0x0015c000010b7983 */ /* 0x000f220000300800 */
[----:B------:R-:W-:-:S03]  /*fa290*/  LOP3.LUT R15, R15, 0xfffffffb, RZ, 0xc0, !PT ;  /* 0xfffffffb0f0f7812 */ /* 0x000fc600078ec0ff */
[----:B------:R0:W-:Y:S04]  /*fa2a0*/  STL [R1+0x5b8], R10 ;  /* 0x0005b80a01007387 */ /* 0x0001e80000100800 */
[----:B------:R-:W4:Y:S04]  /*fa2b0*/  LDL.LU R12, [R1+0x15c4] ;  /* 0x0015c400010c7983 */ /* 0x000f280000300800 */
[----:B------:R-:W4:Y:S01]  /*fa2c0*/  LDL.LU R19, [R1+0xd30] ;  /* 0x000d300001137983 */ /* 0x000f220000300800 */
[----:B------:R-:W-:-:S03]  /*fa2d0*/  @P1 LOP3.LUT R15, R15, 0x4, RZ, 0xfc, !PT ;  /* 0x000000040f0f1812 */ /* 0x000fc600078efcff */
[----:B------:R-:W4:Y:S04]  /*fa2e0*/  LDL.LU R25, [R1+0xd34] ;  /* 0x000d340001197983 */ /* 0x000f280000300800 */
[----:B------:R-:W4:Y:S04]  /*fa2f0*/  LDL.LU R14, [R1+0xd38] ;  /* 0x000d3800010e7983 */ /* 0x000f280000300800 */
[----:B------:R-:W4:Y:S04]  /*fa300*/  LDL R18, [R1+0xd3c] ;  /* 0x000d3c0001127983 */ /* 0x000f280000100800 */
[----:B------:R1:W-:Y:S04]  /*fa310*/  STL [R1+0x4d4], R2 ;  /* 0x0004d40201007387 */ /* 0x0003e80000100800 */
[----:B0-----:R-:W4:Y:S04]  /*fa320*/  LDL.LU R10, [R1+0xc30] ;  /* 0x000c3000010a7983 */ /* 0x001f280000300800 */
[----:B------:R-:W4:Y:S04]  /*fa330*/  LDL.LU R20, [R1+0xc34] ;  /* 0x000c340001147983 */ /* 0x000f280000300800 */
[----:B-1----:R-:W4:Y:S04]  /*fa340*/  LDL.LU R2, [R1+0xc38] ;  /* 0x000c380001027983 */ /* 0x002f280000300800 */
[----:B------:R-:W4:Y:S04]  /*fa350*/  LDL.LU R16, [R1+0xc3c] ;  /* 0x000c3c0001107983 */ /* 0x000f280000300800 */
[----:B------:R0:W-:Y:S04]  /*fa360*/  STL [R1+0x5240], R15 ;  /* 0x0052400f01007387 */ /* 0x0001e80000100800 */
[----:B0-----:R-:W4:Y:S01]  /*fa370*/  LDL.LU R15, [R1+0xef4] ;  /* 0x000ef400010f7983 */ /* 0x001f220000300800 */
[----:B--2---:R-:W-:-:S03]  /*fa380*/  F2FP.SATFINITE.E5M2.F32.PACK_AB_MERGE_C R5, R0, R5, RZ ;  /* 0x000000050005723e */ /* 0x004fc600048060ff */
[----:B------:R-:W2:Y:S04]  /*fa390*/  LDL.LU R0, [R1+0xb30] ;  /* 0x000b300001007983 */ /* 0x000ea80000300800 */
[----:B------:R0:W-:Y:S02]  /*fa3a0*/  STL [R1+0x508], R5 ;  /* 0x0005080501007387 */ /* 0x0001e40000100800 */
[----:B0-----:R-:W-:Y:S01]  /*fa3b0*/  VIADD R5, R27, UR11 ;  /* 0x0000000b1b057c36 */ /* 0x001fe20008000000 */
[----:B------:R-:W0:Y:S01]  /*fa3c0*/  LDCU UR11, c[0x0][0x398] ;  /* 0x00007300ff0b77ac */ /* 0x000e220008000800 */
[----:B---3--:R-:W-:Y:S02]  /*fa3d0*/  F2FP.SATFINITE.E5M2.F32.PACK_AB_MERGE_C R17, R24, R17, RZ ;  /* 0x000000111811723e */ /* 0x008fe400048060ff */
[----:B----4-:R-:W-:-:S02]  /*fa3e0*/  F2FP.SATFINITE.E5M2.F32.PACK_AB_MERGE_C R21, R21, R3, RZ ;  /* 0x000000031515723e */ /* 0x010fc400048060ff */
[----:B------:R-:W-:Y:S02]  /*fa3f0*/  F2FP.SATFINITE.E5M2.F32.PACK_AB_MERGE_C R26, R26, R23, RZ ;  /* 0x000000171a1a723e */ /* 0x000fe400048060ff */
[----:B------:R-:W-:Y:S02]  /*fa400*/  F2FP.SATFINITE.E5M2.F32.PACK_AB_MERGE_C R12, R12, R11, RZ ;  /* 0x0000000b0c0c723e */ /* 0x000fe400048060ff */
[----:B------:R-:W-:Y:S02]  /*fa410*/  F2FP.SATFINITE.E5M2.F32.PACK_AB_MERGE_C R18, R18, R14, RZ ;  /* 0x0000000e1212723e */ /* 0x000fe400048060ff */
[----:B------:R-:W-:Y:S02]  /*fa420*/  F2FP.SATFINITE.E5M2.F32.PACK_AB_MERGE_C R15, R15, R4, RZ ;  /* 0x000000040f0f723e */ /* 0x000fe400048060ff */
[----:B------:R-:W3:Y:S04]  /*fa430*/  LDL.LU R4, [R1+0x5c58] ;  /* 0x005c580001047983 */ /* 0x000ee80000300800 */
[----:B------:R1:W-:Y:S02]  /*fa440*/  STL [R1+0x45c], R15 ;  /* 0x00045c0f01007387 */ /* 0x0003e40000100800 */
[----:B-1----:R-:W-:Y:S01]  /*fa450*/  VIADD R15, R5, UR9 ;  /* 0x00000009050f7c36 */ /* 0x002fe20008000000 */
[----:B------:R-:W-:Y:S01]  /*fa460*/  F2FP.SATFINITE.E5M2.F32.PACK_AB_MERGE_C R20, R20, R10, RZ ;  /* 0x0000000a1414723e */ /* 0x000fe200048060ff */
[----:B------:R-:W4:Y:S01]  /*fa470*/  LDL.LU R5, [R1+0xb38] ;  /* 0x000b380001057983 */ /* 0x000f220000300800 */
[----:B------:R-:W-:Y:S01]  /*fa480*/  F2FP.SATFINITE.E5M2.F32.PACK_AB_MERGE_C R16, R16, R2, RZ ;  /* 0x000000021010723e */ /* 0x000fe200048060ff */
[----:B------:R-:W1:Y:S02]  /*fa490*/  LDCU UR9, c[0x0][0x3b8] ;  /* 0x00007700ff0977ac */ /* 0x000e640008000800 */
[----:B------:R0:W-:Y:S01]  /*fa4a0*/  STL [R1+0x464], R17 ;  /* 0x0004641101007387 */ /* 0x0001e20000100800 */
[----:B------:R-:W-:Y:S01]  /*fa4b0*/  VIADD R23, R15, UR12 ;  /* 0x0000000c0f177c36 */ /* 0x000fe20008000000 */
[----:B------:R-:W-:Y:S01]  /*fa4c0*/  F2FP.SATFINITE.E5M2.F32.PACK_AB_MERGE_C R19, R25, R19, RZ ;  /* 0x000000131913723e */ /* 0x000fe200048060ff */
[----:B------:R-:W1:Y:S01]  /*fa4d0*/  LDCU UR12, c[0x0][0x398] ;  /* 0x00007300ff0c77ac */ /* 0x000e620008000800 */
[----:B0-----:R-:W2:Y:S04]  /*fa4e0*/  LDL.LU R17, [R1+0xa30] ;  /* 0x000a300001117983 */ /* 0x001ea80000300800 */
[----:B------:R-:W2:Y:S04]  /*fa4f0*/  LDL.LU R24, [R1+0xa34] ;  /* 0x000a340001187983 */ /* 0x000ea80000300800 */
[----:B------:R-:W3:Y:S04]  /*fa500*/  LDL.LU R3, [R1+0x5c54] ;  /* 0x005c540001037983 */ /* 0x000ee80000300800 */
[----:B------:R0:W-:Y:S04]  /*fa510*/  STL [R1+0x418], R21 ;  /* 0x0004181501007387 */ /* 0x0001e80000100800 */
[----:B0-----:R-:W3:Y:S04]  /*fa520*/  LDL.LU R21, [R1+0xa38] ;  /* 0x000a380001157983 */ /* 0x001ee80000300800 */
[----:B------:R0:W-:Y:S04]  /*fa530*/  STL [R1+0x630], R26 ;  /* 0x0006301a01007387 */ /* 0x0001e80000100800 */
[----:B------:R-:W3:Y:S04]  /*fa540*/  LDL.LU R15, [R1+0x930] ;  /* 0x00093000010f7983 */ /* 0x000ee80000300800 */
[----:B0-----:R-:W3:Y:S04]  /*fa550*/  LDL.LU R26, [R1+0x934] ;  /* 0x00093400011a7983 */ /* 0x001ee80000300800 */
[----:B------:R-:W3:Y:S04]  /*fa560*/  LDL.LU R11, [R1+0x5c50] ;  /* 0x005c5000010b7983 */ /* 0x000ee80000300800 */
[----:B------:R0:W-:Y:S02]  /*fa570*/  STL [R1+0x378], R12 ;  /* 0x0003780c01007387 */ /* 0x0001e40000100800 */
[----:B0-----:R-:W-:Y:S01]  /*fa580*/  VIADD R12, R22, UR19 ;  /* 0x00000013160c7c36 */ /* 0x001fe20008000000 */
[----:B------:R-:W0:Y:S03]  /*fa590*/  LDCU UR19, c[0x0][0x3b8] ;  /* 0x00007700ff1377ac */ /* 0x000e260008000800 */
[----:B------:R-:W-:-:S02]  /*fa5a0*/  IMAD.MOV.U32 R14, RZ, RZ, R12 ;  /* 0x000000ffff0e7224 */ /* 0x000fc400078e000c */
[----:B------:R-:W3:Y:S04]  /*fa5b0*/  LDL R12, [R1+0x134] ;  /* 0x00013400010c7983 */ /* 0x000ee80000100800 */
[----:B------:R0:W-:Y:S04]  /*fa5c0*/  STL [R1+0x5188], R18 ;  /* 0x0051881201007387 */ /* 0x0001e80000100800 */
[----:B0-----:R-:W3:Y:S04]  /*fa5d0*/  LDL.LU R18, [R1+0xb34] ;  /* 0x000b340001127983 */ /* 0x001ee80000300800 */
[----:B------:R-:W4:Y:S04]  /*fa5e0*/  LDL.LU R10, [R1+0x5c4c] ;  /* 0x005c4c00010a7983 */ /* 0x000f280000300800 */
[----:B------:R0:W-:Y:S04]  /*fa5f0*/  STL [R1+0x14c], R20 ;  /* 0x00014c1401007387 */ /* 0x0001e80000100800 */
[----:B0-----:R-:W4:Y:S04]  /*fa600*/  LDL.LU R20, [R1+0x5c48] ;  /* 0x005c480001147983 */ /* 0x001f280000300800 */
[----:B------:R-:W4:Y:S04]  /*fa610*/  LDL.LU R2, [R1+0x5c44] ;  /* 0x005c440001027983 */ /* 0x000f280000300800 */
[----:B------:R0:W-:Y:S04]  /*fa620*/  STL [R1+0x5180], R16 ;  /* 0x0051801001007387 */ /* 0x0001e80000100800 */
[----:B0-----:R-:W4:Y:S01]  /*fa630*/  LDL.LU R16, [R1+0xb3c] ;  /* 0x000b3c0001107983 */ /* 0x001f220000300800 */
[----:B------:R-:W-:Y:S01]  /*fa640*/  VIADD R25, R23, UR14 ;  /* 0x0000000e17197c36 */ /* 0x000fe20008000000 */
[----:B------:R-:W0:Y:S03]  /*fa650*/  LDCU UR14, c[0x0][0x398] ;  /* 0x00007300ff0e77ac */ /* 0x000e260008000800 */
[----:B------:R-:W-:Y:S01]  /*fa660*/  VIADD R25, R25, UR15 ;  /* 0x0000000f19197c36 */ /* 0x000fe20008000000 */
[----:B------:R-:W0:Y:S01]  /*fa670*/  LDCU UR15, c[0x0][0x3b8] ;  /* 0x00007700ff0f77ac */ /* 0x000e220008000800 */
[----:B--2---:R-:W-:-:S02]  /*fa680*/  F2FP.SATFINITE.E5M2.F32.PACK_AB_MERGE_C R17, R24, R17, RZ ;  /* 0x000000111811723e */ /* 0x004fc400048060ff */
[----:B---3--:R-:W-:Y:S02]  /*fa690*/  F2FP.SATFINITE.E5M2.F32.PACK_AB_MERGE_C R18, R18, R0, RZ ;  /* 0x000000001212723e */ /* 0x008fe400048060ff */
[----:B------:R-:W2:Y:S04]  /*fa6a0*/  LDL.LU R0, [R1+0x5c40] ;  /* 0x005c400001007983 */ /* 0x000ea80000300800 */
[----:B------:R3:W-:Y:S04]  /*fa6b0*/  STL.64 [R1+0x51c0], R18 ;  /* 0x0051c01201007387 */ /* 0x0007e80000100a00 */
[----:B---3--:R-:W3:Y:S01]  /*fa6c0*/  LDL R18, [R1+0x924] ;  /* 0x0009240001127983 */ /* 0x008ee20000100800 */
[----:B------:R-:W-:-:S02]  /*fa6d0*/  IMAD.MOV.U32 R19, RZ, RZ, R22 ;  /* 0x000000ffff137224 */ /* 0x000fc400078e0016 */
[----:B------:R-:W-:Y:S01]  /*fa6e0*/  VIADD R22, R25, UR16 ;  /* 0x0000001019167c36 */ /* 0x000fe20008000000 */
[----:B------:R-:W-:Y:S01]  /*fa6f0*/  F2FP.SATFINITE.E5M2.F32.PACK_AB_MERGE_C R15, R26, R15, RZ ;  /* 0x0000000f1a0f723e */ /* 0x000fe200048060ff */
[----:B------:R-:W0:Y:S02]  /*fa700*/  LDCU UR16, c[0x0][0x3b8] ;  /* 0x00007700ff1077ac */ /* 0x000e240008000800 */
[----:B-1----:R-:W-:Y:S01]  /*fa710*/  VIADD R24, R22, UR9 ;  /* 0x0000000916187c36 */ /* 0x002fe20008000000 */
[----:B------:R-:W1:Y:S01]  /*fa720*/  LDCU UR9, c[0x0][0x398] ;  /* 0x00007300ff0977ac */ /* 0x000e620008000800 */
[----:B----4-:R-:W-:Y:S02]  /*fa730*/  F2FP.SATFINITE.E5M2.F32.PACK_AB_MERGE_C R16, R16, R5, RZ ;  /* 0x000000051010723e */ /* 0x010fe400048060ff */
[----:B------:R-:W4:Y:S04]  /*fa740*/  LDL.LU R5, [R1+0x5c3c] ;  /* 0x005c3c0001057983 */ /* 0x000f280000300800 */
[----:B------:R0:W-:Y:S04]  /*fa750*/  STL [R1+0x518c], R16 ;  /* 0x00518c1001007387 */ /* 0x0001e80000100800 */
[----:B0-----:R-:W3:Y:S04]  /*fa760*/  LDL.LU R16, [R1+0x920] ;  /* 0x0009200001107983 */ /* 0x001ee80000300800 */
[----:B------:R0:W-:Y:S04]  /*fa770*/  STL [R1+0x51c8], R17 ;  /* 0x0051c81101007387 */ /* 0x0001e80000100800 */
[----:B0-----:R-:W2:Y:S04]  /*fa780*/  LDL.LU R17, [R1+0x93c] ;  /* 0x00093c0001117983 */ /* 0x001ea80000300800 */
[----:B------:R0:W-:Y:S04]  /*fa790*/  STL.64 [R1+0x51e0], R22 ;  /* 0x0051e01601007387 */ /* 0x0001e80000100a00 */
[----:B0-----:R-:W2:Y:S04]  /*fa7a0*/  LDL.LU R22, [R1+0xa3c] ;  /* 0x000a3c0001167983 */ /* 0x001ea80000300800 */
[----:B------:R-:W3:Y:S01]  /*fa7b0*/  LDL.LU R23, [R1+0x938] ;  /* 0x0009380001177983 */ /* 0x000ee20000300800 */
[----:B------:R-:W-:Y:S01]  /*fa7c0*/  VIADD R26, R24, UR17 ;  /* 0x00000011181a7c36 */ /* 0x000fe20008000000 */
[----:B------:R-:W0:Y:S01]  /*fa7d0*/  LDCU UR17, c[0x0][0x398] ;  /* 0x00007300ff1177ac */ /* 0x000e220008000800 */
[----:B--2---:R-:W-:-:S02]  /*fa7e0*/  F2FP.SATFINITE.E5M2.F32.PACK_AB_MERGE_C R22, R22, R21, RZ ;  /* 0x000000151616723e */ /* 0x004fc400048060ff */
[----:B------:R-:W2:Y:S04]  /*fa7f0*/  LDL.LU R21, [R1+0x5c38] ;  /* 0x005c380001157983 */ /* 0x000ea80000300800 */
[----:B------:R-:W-:Y:S04]  /*fa800*/  STL [R1+0x154], R22 ;  /* 0x0001541601007387 */ /* 0x000fe80000100800 */
[----:B------:R-:W-:Y:S04]  /*fa810*/  STL.64 [R1+0x51d0], R24 ;  /* 0x0051d01801007387 */ /* 0x000fe80000100a00 */
[----:B------:R0:W-:Y:S02]  /*fa820*/  STL [R1+0x164], R15 ;  /* 0x0001640f01007387 */ /* 0x0001e40000100800 */
[----:B0-----:R-:W-:Y:S01]  /*fa830*/  VIADD R15, R6, UR19 ;  /* 0x00000013060f7c36 */ /* 0x001fe20008000000 */
[----:B------:R-:W0:Y:S01]  /*fa840*/  LDCU UR19, c[0x0][0x3b8] ;  /* 0x00007700ff1377ac */ /* 0x000e220008000800 */
[----:B---3--:R-:W-:Y:S01]  /*fa850*/  F2FP.SATFINITE.E5M2.F32.PACK_AB_MERGE_C R17, R17, R23, RZ ;  /* 0x000000171111723e */ /* 0x008fe200048060ff */
[----:B------:R-:W-:Y:S01]  /*fa860*/  IMAD.MOV.U32 R24, RZ, RZ, R19 ;  /* 0x000000ffff187224 */ /* 0x000fe200078e0013 */
[----:B------:R-:W-:Y:S01]  /*fa870*/  F2FP.SATFINITE.E5M2.F32.PACK_AB_MERGE_C R16, R18, R16, RZ ;  /* 0x000000101210723e */ /* 0x000fe200048060ff */
[----:B------:R-:W-:-:S02]  /*fa880*/  IMAD.MOV.U32 R25, RZ, RZ, R28 ;  /* 0x000000ffff197224 */ /* 0x000fc400078e001c */
[----:B------:R-:W-:Y:S01]  /*fa890*/  VIADD R28, R26, UR18 ;  /* 0x000000121a1c7c36 */ /* 0x000fe20008000000 */
[----:B------:R-:W-:Y:S01]  /*fa8a0*/  STL [R1+0x160], R17 ;  /* 0x0001601101007387 */ /* 0x000fe20000100800 */
[----:B------:R-:W-:Y:S01]  /*fa8b0*/  IMAD.MOV.U32 R23, RZ, RZ, R15 ;  /* 0x000000ffff177224 */ /* 0x000fe200078e000f */
[----:B------:R-:W3:Y:S02]  /*fa8c0*/  LDCU UR18, c[0x0][0x398] ;  /* 0x00007300ff1277ac */ /* 0x000ee40008000800 */
[----:B------:R1:W-:Y:S04]  /*fa8d0*/  STL [R1+0x15c], R16 ;  /* 0x00015c1001007387 */ /* 0x0003e80000100800 */
[----:B------:R-:W-:Y:S01]  /*fa8e0*/  STL.64 [R1+0x5c28], R24 ;  /* 0x005c281801007387 */ /* 0x000fe20000100a00 */
[----:B0-----:R-:W-:-:S03]  /*fa8f0*/  VIADD R15, R9, UR19 ;  /* 0x00000013090f7c36 */ /* 0x001fc60008000000 */
[----:B------:R0:W-:Y:S01]  /*fa900*/  STL.64 [R1+0x51d8], R28 ;  /* 0x0051d81c01007387 */ /* 0x0001e20000100a00 */
[----:B------:R-:W3:Y:S01]  /*fa910*/  LDCU UR19, c[0x0][0x3b8] ;  /* 0x00007700ff1377ac */ /* 0x000ee20008000800 */
[----:B-1----:R-:W-:Y:S01]  /*fa920*/  IADD3 R16, P1, PT, R12, R4, RZ ;  /* 0x000000040c107210 */ /* 0x002fe20007f3e0ff */
[----:B0-----:R-:W-:Y:S02]  /*fa930*/  IMAD.MOV.U32 R29, RZ, RZ, R15 ;  /* 0x000000ffff1d7224 */ /* 0x001fe400078e000f */
[----:B------:R-:W-:-:S05]  /*fa940*/  IMAD.MOV.U32 R28, RZ, RZ, R14 ;  /* 0x000000ffff1c7224 */ /* 0x000fca00078e000e */
[----:B------:R-:W-:Y:S04]  /*fa950*/  STL.64 [R1+0x5c30], R28 ;  /* 0x005c301c01007387 */ /* 0x000fe80000100a00 */
[----:B------:R0:W-:Y:S01]  /*fa960*/  STL [R1+0x51cc], R26 ;  /* 0x0051cc1a01007387 */ /* 0x0001e20000100800 */
[----:B------:R-:W-:Y:S01]  /*fa970*/  VIADD R19, R8, UR15 ;  /* 0x0000000f08137c36 */ /* 0x000fe20008000000 */
[----:B------:R-:W-:Y:S01]  /*fa980*/  SHF.R.S32.HI R14, RZ, 0x1f, R10 ;  /* 0x0000001fff0e7819 */ /* 0x000fe2000001140a */
[----:B---3--:R-:W-:Y:S01]  /*fa990*/  VIADD R15, R7, UR19 ;  /* 0x00000013070f7c36 */ /* 0x008fe20008000000 */
[----:B0-----:R-:W-:Y:S01]  /*fa9a0*/  SHF.R.S32.HI R26, RZ, 0x1f, R12 ;  /* 0x0000001fff1a7819 */ /* 0x001fe2000001140c */
[----:B------:R0:W-:Y:S01]  /*fa9b0*/  STL [R1+0x51f8], R27 ;  /* 0x0051f81b01007387 */ /* 0x0001e20000100800 */
[-C--:B------:R-:W-:Y:S01]  /*fa9c0*/  IADD3 R28, P3, PT, R12, R3.reuse, RZ ;  /* 0x000000030c1c7210 */ /* 0x080fe20007f7e0ff */
[----:B------:R-:W-:Y:S01]  /*fa9d0*/  IMAD.MOV.U32 R22, RZ, RZ, R8 ;  /* 0x000000ffff167224 */ /* 0x000fe200078e0008 */
[----:B------:R-:W-:Y:S01]  /*fa9e0*/  IADD3 R24, P2, PT, R10, R4, RZ ;  /* 0x000000040a187210 */ /* 0x000fe20007f5e0ff */
[----:B------:R-:W-:Y:S01]  /*fa9f0*/  IMAD.X R17, R26, 0x1, R20, P1 ;  /* 0x000000011a117824 */ /* 0x000fe200008e0614 */
[----:B------:R-:W-:Y:S01]  /*faa00*/  IADD3 R8, P1, PT, R10, R3, RZ ;  /* 0x000000030a087210 */ /* 0x000fe20007f3e0ff */
[----:B------:R-:W-:Y:S01]  /*faa10*/  IMAD.X R29, R26, 0x1, R2, P3 ;  /* 0x000000011a1d7824 */ /* 0x000fe200018e0602 */
[----:B------:R-:W1:Y:S01]  /*faa20*/  LDCU UR15, c[0x0][0x3b8] ;  /* 0x00007700ff0f77ac */ /* 0x000e620008000800 */
[----:B0-----:R-:W3:Y:S01]  /*faa30*/  LDL R27, [R1+0x108] ;  /* 0x00010800011b7983 */ /* 0x001ee20000100800 */
[----:B------:R-:W0:Y:S03]  /*faa40*/  LDCU UR19, c[0x0][0x3b8] ;  /* 0x00007700ff1377ac */ /* 0x000e260008000800 */
[----:B------:R-:W-:Y:S04]  /*faa50*/  STL [R1+0x130], R26 ;  /* 0x0001301a01007387 */ /* 0x000fe80000100800 */
[----:B------:R0:W-:Y:S01]  /*faa60*/  STL.64 [R1+0x2108], R16 ;  /* 0x0021081001007387 */ /* 0x0001e20000100a00 */
[----:B------:R-:W-:-:S02]  /*faa70*/  IMAD.MOV.U32 R18, RZ, RZ, R15 ;  /* 0x000000ffff127224 */ /* 0x000fc400078e000f */
[----:B------:R-:W-:Y:S01]  /*faa80*/  IMAD.X R25, R14, 0x1, R20, P2 ;  /* 0x000000010e197824 */ /* 0x000fe200010e0614 */
[----:B------:R-:W-:Y:S01]  /*faa90*/  STL [R1+0x128], R14 ;  /* 0x0001280e01007387 */ /* 0x000fe20000100800 */
[----:B------:R-:W-:Y:S02]  /*faaa0*/  IMAD.MOV.U32 R15, RZ, RZ, R9 ;  /* 0x000000ffff0f7224 */ /* 0x000fe400078e0009 */
[----:B0-----:R-:W-:Y:S02]  /*faab0*/  IMAD.MOV.U32 R16, RZ, RZ, R19 ;  /* 0x000000ffff107224 */ /* 0x001fe400078e0013 */
[----:B------:R-:W-:Y:S01]  /*faac0*/  IMAD.MOV.U32 R19, RZ, RZ, R6 ;  /* 0x000000ffff137224 */ /* 0x000fe200078e0006 */
[----:B------:R-:W-:Y:S01]  /*faad0*/  IADD3 R6, P3, PT, R12, R0, RZ ;  /* 0x000000000c067210 */ /* 0x000fe20007f7e0ff */
[----:B------:R-:W-:Y:S01]  /*faae0*/  IMAD.MOV.U32 R17, RZ, RZ, R7 ;  /* 0x000000ffff117224 */ /* 0x000fe200078e0007 */
[----:B------:R0:W-:Y:S01]  /*faaf0*/  STL.64 [R1+0x2218], R28 ;  /* 0x0022181c01007387 */ /* 0x0001e20000100a00 */
[----:B------:R-:W-:-:S03]  /*fab00*/  IMAD.X R9, R14, 0x1, R2, P1 ;  /* 0x000000010e097824 */ /* 0x000fc600008e0602 */
[----:B0-----:R-:W3:Y:S04]  /*fab10*/  LDL.LU.64 R28, [R1+0x5c30] ;  /* 0x005c3000011c7983 */ /* 0x001ee80000300a00 */
[----:B------:R0:W-:Y:S04]  /*fab20*/  STL.64 [R1+0x21e8], R24 ;  /* 0x0021e81801007387 */ /* 0x0001e80000100a00 */
[----:B0-----:R-:W3:Y:S04]  /*fab30*/  LDL.LU.64 R24, [R1+0x5c28] ;  /* 0x005c280001187983 */ /* 0x001ee80000300a00 */
[----:B------:R-:W-:Y:S01]  /*fab40*/  STL.64 [R1+0x21e0], R8 ;  /* 0x0021e00801007387 */ /* 0x000fe20000100a00 */
[----:B--2---:R-:W-:-:S05]  /*fab50*/  IMAD.X R7, R26, 0x1, R21, P3 ;  /* 0x000000011a077824 */ /* 0x004fca00018e0615 */
[----:B------:R0:W-:Y:S04]  /*fab60*/  STL.64 [R1+0x2210], R6 ;  /* 0x0022100601007387 */ /* 0x0001e80000100a00 */
[----:B0-----:R-:W2:Y:S01]  /*fab70*/  LDL.LU.64 R6, [R1+0x5c20] ;  /* 0x005c200001067983 */ /* 0x001ea20000300a00 */
[----:B----4-:R-:W-:-:S03]  /*fab80*/  IADD3 R8, P1, PT, R12, R5, RZ ;  /* 0x000000050c087210 */ /* 0x010fc60007f3e0ff */
[----:B---3--:R0:W-:Y:S02]  /*fab90*/  STL.64 [R1+0x5bf8], R28 ;  /* 0x005bf81c01007387 */ /* 0x0081e40000100a00 */
[----:B0-----:R-:W-:Y:S01]  /*faba0*/  SHF.R.S32.HI R29, RZ, 0x1f, R11 ;  /* 0x0000001fff1d7819 */ /* 0x001fe2000001140b */
[----:B--2---:R-:W-:-:S05]  /*fabb0*/  IMAD.X R9, R26, 0x1, R6, P1 ;  /* 0x000000011a097824 */ /* 0x004fca00008e0606 */
[----:B------:R0:W-:Y:S04]  /*fabc0*/  STL.64 [R1+0x2208], R8 ;  /* 0x0022080801007387 */ /* 0x0001e80000100a00 */
[----:B------:R-:W-:Y:S04]  /*fabd0*/  STL [R1+0x120], R29 ;  /* 0x0001201d01007387 */ /* 0x000fe80000100800 */
[----:B0-----:R0:W2:Y:S01]  /*fabe0*/  LDL.LU R9, [R1+0x5c18] ;  /* 0x005c180001097983 */ /* 0x0010a20000300800 */
[----:B------:R-:W-:-:S05]  /*fabf0*/  IADD3 R8, P2, PT, R10, R0, RZ ;  /* 0x000000000a087210 */ /* 0x000fca0007f5e0ff */
[----:B------:R2:W-:Y:S04]  /*fac00*/  STL [R1+0x21d8], R8 ;  /* 0x0021d80801007387 */ /* 0x0005e80000100800 */
[----:B--2---:R-:W2:Y:S01]  /*fac10*/  LDL.LU.64 R8, [R1+0x5c10] ;  /* 0x005c100001087983 */ /* 0x004ea20000300a00 */
[----:B------:R-:W-:-:S05]  /*fac20*/  IADD3 R28, P3, PT, R12, R7, RZ ;  /* 0x000000070c1c7210 */ /* 0x000fca0007f7e0ff */
[----:B--2---:R-:W-:Y:S01]  /*fac30*/  IMAD.X R29, R26, 0x1, R8, P3 ;  /* 0x000000011a1d7824 */ /* 0x004fe200018e0608 */
[----:B------:R2:W-:Y:S04]  /*fac40*/  STL.64 [R1+0x5c08], R8 ;  /* 0x005c080801007387 */ /* 0x0005e80000100a00 */
[----:B--2---:R0:W2:Y:S01]  /*fac50*/  LDL.64 R8, [R1+0x21d8] ;  /* 0x0021d80001087983 */ /* 0x0040a20000100a00 */
[----:B------:R-:W-:Y:S01]  /*fac60*/  IMAD.MOV.U32 R26, RZ, RZ, R24 ;  /* 0x000000ffff1a7224 */ /* 0x000fe200078e0018 */
[----:B------:R-:W-:Y:S02]  /*fac70*/  IADD3 R24, P3, PT, R10, R5, RZ ;  /* 0x000000050a187210 */ /* 0x000fe40007f7e0ff */
[----:B------:R-:W-:Y:S04]  /*fac80*/  STL.64 [R1+0x2200], R28 ;  /* 0x0022001c01007387 */ /* 0x000fe80000100a00 */
[----:B------:R3:W-:Y:S02]  /*fac90*/  STL [R1+0x5c00], R25 ;  /* 0x005c001901007387 */ /* 0x0007e40000100800 */
[C---:B---3--:R-:W-:Y:S01]  /*faca0*/  IMAD.X R25, R14.reuse, 0x1, R6, P3 ;  /* 0x000000010e197824 */ /* 0x048fe200018e0606 */
[C---:B------:R-:W-:Y:S01]  /*facb0*/  IADD3 R28, P1, PT, R11.reuse, R4, RZ ;  /* 0x000000040b1c7210 */ /* 0x040fe20007f3e0ff */
[----:B--2---:R-:W-:Y:S01]  /*facc0*/  IMAD.X R9, R14, 0x1, R21, P2 ;  /* 0x000000010e097824 */ /* 0x004fe200010e0615 */
[----:B------:R-:W-:-:S04]  /*facd0*/  IADD3 R8, P2, PT, R11, R3, RZ ;  /* 0x000000030b087210 */ /* 0x000fc80007f5e0ff */
[----:B------:R-:W-:Y:S04]  /*face0*/  STL [R1+0x21dc], R9 ;  /* 0x0021dc0901007387 */ /* 0x000fe80000100800 */
[----:B------:R2:W-:Y:S02]  /*facf0*/  STL.64 [R1+0x21d0], R24 ;  /* 0x0021d01801007387 */ /* 0x0005e40000100a00 */
[----:B--2---:R-:W-:Y:S02]  /*fad00*/  SHF.R.S32.HI R25, RZ, 0x1f, R11 ;  /* 0x0000001fff197819 */ /* 0x004fe4000001140b */
[----:B------:R-:W-:Y:S03]  /*fad10*/  STL.64 [R1+0x5bf0], R16 ;  /* 0x005bf01001007387 */ /* 0x000fe60000100a00 */
[----:B------:R-:W-:-:S02]  /*fad20*/  IMAD.X R29, R25, 0x1, R20, P1 ;  /* 0x00000001191d7824 */ /* 0x000fc400008e0614 */
[----:B------:R-:W-:-:S03]  /*fad30*/  IMAD.X R9, R25, 0x1, R2, P2 ;  /* 0x0000000119097824 */ /* 0x000fc600010e0602 */
[----:B------:R-:W-:Y:S04]  /*fad40*/  STL.64 [R1+0x21b0], R28 ;  /* 0x0021b01c01007387 */ /* 0x000fe80000100a00 */
[----:B------:R2:W-:Y:S04]  /*fad50*/  STL.64 [R1+0x21a8], R8 ;  /* 0x0021a80801007387 */ /* 0x0005e80000100a00 */
[----:B--2---:R-:W2:Y:S01]  /*fad60*/  LDL.LU.64 R8, [R1+0x5c08] ;  /* 0x005c080001087983 */ /* 0x004ea20000300a00 */
[----:B------:R-:W-:Y:S02]  /*fad70*/  IADD3 R16, P3, PT, R10, R7, RZ ;  /* 0x000000070a107210 */ /* 0x000fe40007f7e0ff */
[----:B------:R-:W-:Y:S01]  /*fad80*/  IADD3 R28, P1, PT, R11, R0, RZ ;  /* 0x000000000b1c7210 */ /* 0x000fe20007f3e0ff */
[----:B------:R3:W-:Y:S04]  /*fad90*/  STL.64 [R1+0x5be0], R2 ;  /* 0x005be00201007387 */ /* 0x0007e80000100a00 */
[----:B------:R-:W-:-:S02]  /*fada0*/  IMAD.X R29, R25, 0x1, R21, P1 ;  /* 0x00000001191d7824 */ /* 0x000fc400008e0615 */
[----:B--2---:R-:W-:Y:S01]  /*fadb0*/  IMAD.X R17, R14, 0x1, R8, P3 ;  /* 0x000000010e117824 */ /* 0x004fe200018e0608 */
[----:B---3--:R-:W-:-:S04]  /*fadc0*/  IADD3 R2, P2, PT, R10, R9, RZ ;  /* 0x000000090a027210 */ /* 0x008fc80007f5e0ff */
[----:B------:R-:W-:Y:S04]  /*fadd0*/  STL.64 [R1+0x21c8], R16 ;  /* 0x0021c81001007387 */ /* 0x000fe80000100a00 */
[----:B------:R-:W2:Y:S04]  /*fade0*/  LDL.LU R10, [R1+0x5c04] ;  /* 0x005c0400010a7983 */ /* 0x000ea80000300800 */
[----:B------:R-:W3:Y:S04]  /*fadf0*/  LDL.LU R25, [R1+0x5c00] ;  /* 0x005c000001197983 */ /* 0x000ee80000300800 */
[----:B------:R4:W-:Y:S04]  /*fae00*/  STL.64 [R1+0x21a0], R28 ;  /* 0x0021a01c01007387 */ /* 0x0009e80000100a00 */
[----:B----4-:R-:W4:Y:S01]  /*fae10*/  LDL.LU.64 R28, [R1+0x5bf8] ;  /* 0x005bf800011c7983 */ /* 0x010f220000300a00 */
[----:B------:R-:W-:-:S02]  /*fae20*/  IADD3 R16, P3, PT, R12, R9, RZ ;  /* 0x000000090c107210 */ /* 0x000fc40007f7e0ff */
[----:B------:R-:W-:Y:S01]  /*fae30*/  SHF.R.S32.HI R17, RZ, 0x1f, R12 ;  /* 0x0000001fff117819 */ /* 0x000fe2000001140c */
[----:B------:R-:W-:Y:S02]  /*fae40*/  IMAD.MOV.U32 R24, RZ, RZ, R19 ;  /* 0x000000ffff187224 */ /* 0x000fe400078e0013 */
[----:B------:R-:W-:Y:S01]  /*fae50*/  IMAD.MOV.U32 R19, RZ, RZ, R13 ;  /* 0x000000ffff137224 */ /* 0x000fe200078e000d */
[----:B------:R-:W-:Y:S01]  /*fae60*/  SHF.R.S32.HI R13, RZ, 0x1f, R27 ;  /* 0x0000001fff0d7819 */ /* 0x000fe2000001141b */
[--C-:B--2---:R-:W-:Y:S02]  /*fae70*/  IMAD.X R17, R17, 0x1, R10.reuse, P3 ;  /* 0x0000000111117824 */ /* 0x104fe400018e060a */
[----:B------:R-:W-:Y:S01]  /*fae80*/  IMAD.X R3, R14, 0x1, R10, P2 ;  /* 0x000000010e037824 */ /* 0x000fe200010e060a */
[----:B----4-:R-:W-:Y:S04]  /*fae90*/  STL.64 [R1+0x5bc8], R28 ;  /* 0x005bc81c01007387 */ /* 0x010fe80000100a00 */
[----:B------:R2:W-:Y:S04]  /*faea0*/  STL [R1+0x5bc4], R21 ;  /* 0x005bc41501007387 */ /* 0x0005e80000100800 */
[----:B--2---:R-:W2:Y:S04]  /*faeb0*/  LDL R21, [R1+0x120] ;  /* 0x0001200001157983 */ /* 0x004ea80000100800 */
[----:B------:R4:W-:Y:S04]  /*faec0*/  STL.64 [R1+0x21f8], R16 ;  /* 0x0021f81001007387 */ /* 0x0009e80000100a00 */
[----:B----4-:R-:W4:Y:S04]  /*faed0*/  LDL.LU.64 R16, [R1+0x5bf0] ;  /* 0x005bf00001107983 */ /* 0x010f280000300a00 */
[----:B------:R-:W-:Y:S04]  /*faee0*/  STL [R1+0x11c], R13 ;  /* 0x00011c0d01007387 */ /* 0x000fe80000100800 */
[----:B------:R0:W-:Y:S04]  /*faef0*/  STL.64 [R1+0x5bd0], R12 ;  /* 0x005bd00c01007387 */ /* 0x0001e80000100a00 */
[----:B------:R-:W-:Y:S04]  /*faf00*/  STL [R1+0x5bd8], R13 ;  /* 0x005bd80d01007387 */ /* 0x000fe80000100800 */
[----:B------:R-:W3:Y:S01]  /*faf10*/  LDL.LU R14, [R1+0x5be8] ;  /* 0x005be800010e7983 */ /* 0x000ee20000300800 */
[----:B------:R-:W-:-:S03]  /*faf20*/  IADD3 R28, P1, PT, R11, R5, RZ ;  /* 0x000000050b1c7210 */ /* 0x000fc60007f3e0ff */
[----:B------:R1:W-:Y:S01]  /*faf30*/  STL.64 [R1+0x21c0], R2 ;  /* 0x0021c00201007387 */ /* 0x0003e20000100a00 */
[----:B0-----:R-:W-:-:S03]  /*faf40*/  IADD3 R12, P3, PT, R11, R7, RZ ;  /* 0x000000070b0c7210 */ /* 0x001fc60007f7e0ff */
[----:B-1----:R-:W4:Y:S04]  /*faf50*/  LDL.LU.64 R2, [R1+0x5be0] ;  /* 0x005be00001027983 */ /* 0x002f280000300a00 */
[----:B------:R-:W4:Y:S01]  /*faf60*/  LDL.LU R11, [R1+0x5bdc] ;  /* 0x005bdc00010b7983 */ /* 0x000f220000300800 */
[C---:B--2---:R-:W-:Y:S02]  /*faf70*/  IMAD.X R29, R21.reuse, 0x1, R6, P1 ;  /* 0x00000001151d7824 */ /* 0x044fe400008e0606 */
[----:B------:R-:W-:Y:S01]  /*faf80*/  IMAD.X R13, R21, 0x1, R8, P3 ;  /* 0x00000001150d7824 */ /* 0x000fe200018e0608 */
[----:B---3--:R0:W-:Y:S04]  /*faf90*/  STL.64 [R1+0x5bb0], R14 ;  /* 0x005bb00e01007387 */ /* 0x0081e80000100a00 */
[----:B------:R1:W-:Y:S01]  /*fafa0*/  STL [R1+0x5ba8], R4 ;  /* 0x005ba80401007387 */ /* 0x0003e20000100800 */
[----:B0-----:R-:W-:-:S03]  /*fafb0*/  IADD3 R14, P2, PT, R27, R4, RZ ;  /* 0x000000041b0e7210 */ /* 0x001fc60007f5e0ff */
[----:B-1----:R-:W2:Y:S04]  /*fafc0*/  LDL R4, [R1+0x124] ;  /* 0x0001240001047983 */ /* 0x002ea80000100800 */
[----:B------:R-:W-:Y:S04]  /*fafd0*/  STL.64 [R1+0x5bb8], R6 ;  /* 0x005bb80601007387 */ /* 0x000fe80000100a00 */
[----:B------:R-:W-:Y:S04]  /*fafe0*/  STL.64 [R1+0x2198], R28 ;  /* 0x0021981c01007387 */ /* 0x000fe80000100a00 */
[----:B------:R0:W-:Y:S04]  /*faff0*/  STL.64 [R1+0x2190], R12 ;  /* 0x0021900c01007387 */ /* 0x0001e80000100a00 */
[----:B0-----:R0:W3:Y:S01]  /*fb000*/  LDL.LU R13, [R1+0x5bd8] ;  /* 0x005bd800010d7983 */ /* 0x0010e20000300800 */
[----:B--2---:R-:W-:-:S05]  /*fb010*/  IADD3 R12, P3, PT, R4, R9, RZ ;  /* 0x00000009040c7210 */ /* 0x004fca0007f7e0ff */
[----:B------:R3:W-:Y:S04]  /*fb020*/  STL [R1+0x2188], R12 ;  /* 0x0021880c01007387 */ /* 0x0007e80000100800 */
[----:B---3--:R-:W2:Y:S01]  /*fb030*/  LDL.LU.64 R12, [R1+0x5bd0] ;  /* 0x005bd000010c7983 */ /* 0x008ea20000300a00 */
[----:B----4-:R-:W-:Y:S01]  /*fb040*/  IADD3 R28, P1, PT, R27, R3, RZ ;  /* 0x000000031b1c7210 */ /* 0x010fe20007f3e0ff */
[----:B--2---:R-:W-:-:S04]  /*fb050*/  IMAD.X R15, R13, 0x1, R20, P2 ;  /* 0x000000010d0f7824 */ /* 0x004fc800010e0614 */
[----:B------:R-:W-:Y:S01]  /*fb060*/  IMAD.X R29, R13, 0x1, R2, P1 ;  /* 0x000000010d1d7824 */ /* 0x000fe200008e0602 */
[----:B------:R1:W-:Y:S04]  /*fb070*/  STL.64 [R1+0x2178], R14 ;  /* 0x0021780e01007387 */ /* 0x0003e80000100a00 */
[----:B------:R2:W-:Y:S01]  /*fb080*/  STL [R1+0x5b88], R0 ;  /* 0x005b880001007387 */ /* 0x0005e20000100800 */
[----:B-1----:R-:W-:-:S03]  /*fb090*/  IADD3 R14, P2, PT, R27, R0, RZ ;  /* 0x000000001b0e7210 */ /* 0x002fc60007f5e0ff */
[----:B--2---:R-:W2:Y:S04]  /*fb0a0*/  LDL R0, [R1+0x114] ;  /* 0x0001140001007983 */ /* 0x004ea80000100800 */
[----:B------:R1:W-:Y:S04]  /*fb0b0*/  STL.64 [R1+0x2170], R28 ;  /* 0x0021701c01007387 */ /* 0x0003e80000100a00 */
[----:B-1----:R-:W3:Y:S04]  /*fb0c0*/  LDL.LU.64 R28, [R1+0x5bc8] ;  /* 0x005bc800011c7983 */ /* 0x002ee80000300a00 */
[----:B---3--:R1:W-:Y:S04]  /*fb0d0*/  STL.64 [R1+0x5ba0], R28 ;  /* 0x005ba01c01007387 */ /* 0x0083e80000100a00 */
[----:B-1----:R0:W3:Y:S04]  /*fb0e0*/  LDL.64 R28, [R1+0x2188] ;  /* 0x00218800011c7983 */ /* 0x0020e80000100a00 */
[----:B------:R1:W-:Y:S04]  /*fb0f0*/  STL.64 [R1+0x5b90], R2 ;  /* 0x005b900201007387 */ /* 0x0003e80000100a00 */
[----:B-1----:R-:W4:Y:S04]  /*fb100*/  LDL R2, [R1+0x130] ;  /* 0x0001300001027983 */ /* 0x002f280000100800 */
[----:B------:R-:W2:Y:S01]  /*fb110*/  LDL R3, [R1+0x12c] ;  /* 0x00012c0001037983 */ /* 0x000ea20000100800 */
[----:B---3--:R-:W-:-:S03]  /*fb120*/  IMAD.X R29, R21, 0x1, R10, P3 ;  /* 0x00000001151d7824 */ /* 0x008fc600018e060a */
[----:B------:R-:W3:Y:S01]  /*fb130*/  LDL.LU R21, [R1+0x5bc4] ;  /* 0x005bc40001157983 */ /* 0x000ee20000300800 */
[----:B------:R-:W-:Y:S02]  /*fb140*/  IADD3 R6, P1, PT, R27, R5, RZ ;  /* 0x000000051b067210 */ /* 0x000fe40007f3e0ff */
[----:B------:R-:W-:Y:S01]  /*fb150*/  IADD3 R28, P3, PT, R12, R11, RZ ;  /* 0x0000000b0c1c7210 */ /* 0x000fe20007f7e0ff */
[----:B------:R-:W-:Y:S04]  /*fb160*/  STL [R1+0x218c], R29 ;  /* 0x00218c1d01007387 */ /* 0x000fe80000100800 */
[----:B------:R-:W4:Y:S04]  /*fb170*/  LDL.LU R12, [R1+0x5bc0] ;  /* 0x005bc000010c7983 */ /* 0x000f280000300800 */
[----:B------:R1:W-:Y:S04]  /*fb180*/  STL [R1+0x2160], R6 ;  /* 0x0021600601007387 */ /* 0x0003e80000100800 */
[----:B-1----:R-:W2:Y:S01]  /*fb190*/  LDL.LU.64 R6, [R1+0x5bb8] ;  /* 0x005bb80001067983 */ /* 0x002ea20000300a00 */
[----:B---3--:R-:W-:-:S05]  /*fb1a0*/  IMAD.X R15, R13, 0x1, R21, P2 ;  /* 0x000000010d0f7824 */ /* 0x008fca00010e0615 */
[----:B------:R1:W-:Y:S04]  /*fb1b0*/  STL.64 [R1+0x2168], R14 ;  /* 0x0021680e01007387 */ /* 0x0003e80000100a00 */
[----:B-1----:R-:W3:Y:S01]  /*fb1c0*/  LDL.LU.64 R14, [R1+0x5bb0] ;  /* 0x005bb000010e7983 */ /* 0x002ee20000300a00 */
[----:B----4-:R-:W-:Y:S01]  /*fb1d0*/  IMAD.X R29, R2, 0x1, R12, P3 ;  /* 0x00000001021d7824 */ /* 0x010fe200018e060c */
[----:B--2---:R-:W-:Y:S02]  /*fb1e0*/  SHF.R.S32.HI R27, RZ, 0x1f, R0 ;  /* 0x0000001fff1b7819 */ /* 0x004fe40000011400 */
[----:B------:R-:W-:Y:S01]  /*fb1f0*/  IADD3 R2, P3, PT, R3, R11, RZ ;  /* 0x0000000b03027210 */ /* 0x000fe20007f7e0ff */
[----:B---3--:R1:W-:Y:S04]  /*fb200*/  STL.64 [R1+0x5b78], R14 ;  /* 0x005b780e01007387 */ /* 0x0083e80000100a00 */
[----:B-1----:R-:W2:Y:S04]  /*fb210*/  LDL R14, [R1+0x120] ;  /* 0x00012000010e7983 */ /* 0x002ea80000100800 */
[----:B------:R-:W3:Y:S04]  /*fb220*/  LDL R15, [R1+0x108] ;  /* 0x00010800010f7983 */ /* 0x000ee80000100800 */
[----:B------:R-:W-:Y:S04]  /*fb230*/  STL.64 [R1+0x5b70], R20 ;  /* 0x005b701401007387 */ /* 0x000fe80000100a00 */
[----:B------:R-:W-:Y:S04]  /*fb240*/  STL [R1+0x5b84], R21 ;  /* 0x005b841501007387 */ /* 0x000fe80000100800 */
[----:B------:R1:W-:Y:S04]  /*fb250*/  STL [R1+0x5b98], R21 ;  /* 0x005b981501007387 */ /* 0x0003e80000100800 */
[----:B-1----:R0:W4:Y:S04]  /*fb260*/  LDL.64 R20, [R1+0x2160] ;  /* 0x0021600001147983 */ /* 0x0021280000100a00 */
[----:B------:R3:W-:Y:S04]  /*fb270*/  STL.64 [R1+0x21f0], R28 ;  /* 0x0021f01c01007387 */ /* 0x0007e80000100a00 */
[----:B------:R-:W-:Y:S04]  /*fb280*/  STL [R1+0x118], R27 ;  /* 0x0001181b01007387 */ /* 0x000fe80000100800 */
[----:B------:R-:W2:Y:S01]  /*fb290*/  LDL R3, [R1+0x128] ;  /* 0x0001280001037983 */ /* 0x000ea20000100800 */
[----:B---3--:R-:W-:-:S05]  /*fb2a0*/  IADD3 R28, P2, PT, R15, R7, RZ ;  /* 0x000000070f1c7210 */ /* 0x008fca0007f5e0ff */
[C---:B------:R-:W-:Y:S02]  /*fb2b0*/  IMAD.X R29, R13.reuse, 0x1, R8, P2 ;  /* 0x000000010d1d7824 */ /* 0x040fe400010e0608 */
[----:B----4-:R-:W-:Y:S01]  /*fb2c0*/  IMAD.X R21, R13, 0x1, R6, P1 ;  /* 0x000000010d157824 */ /* 0x010fe200008e0606 */
[----:B------:R-:W-:-:S04]  /*fb2d0*/  IADD3 R20, P1, PT, R4, R11, RZ ;  /* 0x0000000b04147210 */ /* 0x000fc80007f3e0ff */
[----:B------:R1:W-:Y:S04]  /*fb2e0*/  STL [R1+0x2164], R21 ;  /* 0x0021641501007387 */ /* 0x0003e80000100800 */
[----:B------:R-:W3:Y:S01]  /*fb2f0*/  LDL.LU R4, [R1+0x5ba8] ;  /* 0x005ba80001047983 */ /* 0x000ee20000300800 */
[----:B--2---:R-:W-:-:S03]  /*fb300*/  IMAD.X R3, R3, 0x1, R12, P3 ;  /* 0x0000000103037824 */ /* 0x004fc600018e060c */
[----:B------:R2:W-:Y:S01]  /*fb310*/  STL.64 [R1+0x2158], R28 ;  /* 0x0021581c01007387 */ /* 0x0005e20000100a00 */
[----:B-1----:R-:W-:-:S03]  /*fb320*/  IMAD.X R21, R14, 0x1, R12, P1 ;  /* 0x000000010e157824 */ /* 0x002fc600008e060c */
[----:B--2---:R-:W2:Y:S04]  /*fb330*/  LDL.LU.64 R28, [R1+0x5ba0] ;  /* 0x005ba000011c7983 */ /* 0x004ea80000300a00 */
[----:B------:R1:W-:Y:S04]  /*fb340*/  STL.64 [R1+0x21b8], R2 ;  /* 0x0021b80201007387 */ /* 0x0003e80000100a00 */
[----:B------:R-:W-:Y:S01]  /*fb350*/  STL.64 [R1+0x5b68], R8 ;  /* 0x005b680801007387 */ /* 0x000fe20000100a00 */
[----:B-1----:R-:W-:-:S03]  /*fb360*/  IADD3 R2, P2, PT, R15, R9, RZ ;  /* 0x000000090f027210 */ /* 0x002fc60007f5e0ff */
[----:B------:R1:W-:Y:S02]  /*fb370*/  STL.64 [R1+0x2180], R20 ;  /* 0x0021801401007387 */ /* 0x0003e40000100a00 */
[----:B------:R-:W-:Y:S02]  /*fb380*/  IMAD.X R3, R13, 0x1, R10, P2 ;  /* 0x000000010d037824 */ /* 0x000fe400010e060a */
[----:B-1----:R0:W4:Y:S04]  /*fb390*/  LDL.LU R21, [R1+0x5b98] ;  /* 0x005b980001157983 */ /* 0x0021280000300800 */
[----:B------:R1:W-:Y:S04]  /*fb3a0*/  STL.64 [R1+0x2150], R2 ;  /* 0x0021500201007387 */ /* 0x0003e80000100a00 */
[----:B-1----:R-:W2:Y:S01]  /*fb3b0*/  LDL.LU.64 R2, [R1+0x5b90] ;  /* 0x005b900001027983 */ /* 0x002ea20000300a00 */
[----:B------:R-:W-:-:S03]  /*fb3c0*/  IADD3 R14, P3, PT, R15, R11, RZ ;  /* 0x0000000b0f0e7210 */ /* 0x000fc60007f7e0ff */
[----:B------:R1:W-:Y:S02]  /*fb3d0*/  STL.64 [R1+0x5b58], R10 ;  /* 0x005b580a01007387 */ /* 0x0003e40000100a00 */
[----:B------:R-:W-:Y:S02]  /*fb3e0*/  IMAD.X R15, R13, 0x1, R12, P3 ;  /* 0x000000010d0f7824 */ /* 0x000fe400018e060c */
[----:B-1----:R-:W4:Y:S01]  /*fb3f0*/  LDL.LU R10, [R1+0x134] ;  /* 0x00013400010a7983 */ /* 0x002f220000300800 */
[C---:B---3--:R-:W-:Y:S02]  /*fb400*/  IADD3 R8, P1, PT, R0.reuse, R4, RZ ;  /* 0x0000000400087210 */ /* 0x048fe40007f3e0ff */
[----:B--2---:R-:W-:Y:S02]  /*fb410*/  IADD3 R20, P2, PT, R0, R3, RZ ;  /* 0x0000000300147210 */ /* 0x004fe40007f5e0ff */
[----:B------:R-:W2:Y:S04]  /*fb420*/  LDL.LU R0, [R1+0x5b88] ;  /* 0x005b880001007983 */ /* 0x000ea80000300800 */
[----:B------:R-:W-:Y:S04]  /*fb430*/  STL [R1+0x2138], R20 ;  /* 0x0021381401007387 */ /* 0x000fe80000100800 */
[----:B----4-:R0:W3:Y:S04]  /*fb440*/  LDL.LU R21, [R1+0x5b84] ;  /* 0x005b840001157983 */ /* 0x0100e80000300800 */
[----:B------:R-:W4:Y:S04]  /*fb450*/  LDL.LU R13, [R1+0x5b80] ;  /* 0x005b8000010d7983 */ /* 0x000f280000300800 */
[----:B------:R1:W-:Y:S04]  /*fb460*/  STL.64 [R1+0x2148], R14 ;  /* 0x0021480e01007387 */ /* 0x0003e80000100a00 */
[----:B-1----:R-:W2:Y:S04]  /*fb470*/  LDL.LU.64 R14, [R1+0x5b78] ;  /* 0x005b7800010e7983 */ /* 0x002ea80000300a00 */
[----:B------:R-:W3:Y:S04]  /*fb480*/  LDL.LU R11, [R1+0x12c] ;  /* 0x00012c00010b7983 */ /* 0x000ee80000300800 */
[----:B--2---:R1:W-:Y:S04]  /*fb490*/  STL.64 [R1+0x5b60], R14 ;  /* 0x005b600e01007387 */ /* 0x0043e80000100a00 */
[----:B-1----:R0:W2:Y:S04]  /*fb4a0*/  LDL.64 R14, [R1+0x2138] ;  /* 0x00213800010e7983 */ /* 0x0020a80000100a00 */
[----:B------:R1:W-:Y:S04]  /*fb4b0*/  STL [R1+0x5b50], R12 ;  /* 0x005b500c01007387 */ /* 0x0003e80000100800 */
[----:B-1----:R-:W2:Y:S02]  /*fb4c0*/  LDL R12, [R1+0x114] ;  /* 0x00011400010c7983 */ /* 0x002ea40000100800 */
[----:B--2---:R-:W-:-:S05]  /*fb4d0*/  IADD3 R20, P3, PT, R12, R0, RZ ;  /* 0x000000000c147210 */ /* 0x004fca0007f7e0ff */
[----:B------:R3:W-:Y:S04]  /*fb4e0*/  STL [R1+0x2130], R20 ;  /* 0x0021301401007387 */ /* 0x0007e80000100800 */
[----:B---3--:R-:W2:Y:S01]  /*fb4f0*/  LDL.LU.64 R20, [R1+0x5b70] ;  /* 0x005b700001147983 */ /* 0x008ea20000300a00 */
[C---:B------:R-:W-:Y:S02]  /*fb500*/  IMAD.X R15, R27.reuse, 0x1, R2, P2 ;  /* 0x000000011b0f7824 */ /* 0x040fe400010e0602 */
[----:B--2---:R-:W-:-:S05]  /*fb510*/  IMAD.X R9, R27, 0x1, R20, P1 ;  /* 0x000000011b097824 */ /* 0x004fca00008e0614 */
[----:B------:R-:W-:Y:S04]  /*fb520*/  STL.64 [R1+0x2140], R8 ;  /* 0x0021400801007387 */ /* 0x000fe80000100a00 */
[----:B------:R1:W-:Y:S04]  /*fb530*/  STL.64 [R1+0x5b48], R2 ;  /* 0x005b480201007387 */ /* 0x0003e80000100a00 */
[----:B-1----:R0:W2:Y:S01]  /*fb540*/  LDL.64 R2, [R1+0x2130] ;  /* 0x0021300001027983 */ /* 0x0020a20000100a00 */
[----:B------:R-:W-:-:S03]  /*fb550*/  IADD3 R8, P1, PT, R12, R5, RZ ;  /* 0x000000050c087210 */ /* 0x000fc60007f3e0ff */
[----:B------:R-:W-:Y:S02]  /*fb560*/  STL [R1+0x213c], R15 ;  /* 0x00213c0f01007387 */ /* 0x000fe40000100800 */
[C---:B------:R-:W-:Y:S02]  /*fb570*/  IMAD.X R9, R27.reuse, 0x1, R6, P1 ;  /* 0x000000011b097824 */ /* 0x040fe400008e0606 */
[----:B------:R1:W-:Y:S04]  /*fb580*/  STL.64 [R1+0x5b40], R28 ;  /* 0x005b401c01007387 */ /* 0x0003e80000100a00 */
[----:B-1----:R-:W3:Y:S04]  /*fb590*/  LDL R28, [R1+0x10c] ;  /* 0x00010c00011c7983 */ /* 0x002ee80000100800 */
[----:B------:R-:W-:Y:S01]  /*fb5a0*/  STL [R1+0x5b38], R7 ;  /* 0x005b380701007387 */ /* 0x000fe20000100800 */
[----:B--2---:R-:W-:-:S05]  /*fb5b0*/  IMAD.X R3, R27, 0x1, R21, P3 ;  /* 0x000000011b037824 */ /* 0x004fca00018e0615 */
[----:B------:R1:W-:Y:S04]  /*fb5c0*/  STL [R1+0x2134], R3 ;  /* 0x0021340301007387 */ /* 0x0003e80000100800 */
[----:B-1----:R-:W2:Y:S04]  /*fb5d0*/  LDL.LU R3, [R1+0x130] ;  /* 0x0001300001037983 */ /* 0x002ea80000300800 */
[----:B------:R1:W-:Y:S04]  /*fb5e0*/  STL.64 [R1+0x2128], R8 ;  /* 0x0021280801007387 */ /* 0x0003e80000100a00 */
[----:B-1----:R-:W2:Y:S01]  /*fb5f0*/  LDL.LU.64 R8, [R1+0x5b68] ;  /* 0x005b680001087983 */ /* 0x002ea20000300a00 */
[----:B------:R-:W-:-:S02]  /*fb600*/  IADD3 R14, P2, PT, R12, R7, RZ ;  /* 0x000000070c0e7210 */ /* 0x000fc40007f5e0ff */
[----:B---3--:R-:W-:Y:S02]  /*fb610*/  SHF.R.S32.HI R7, RZ, 0x1f, R28 ;  /* 0x0000001fff077819 */ /* 0x008fe4000001141c */
[-C--:B----4-:R-:W-:Y:S02]  /*fb620*/  IADD3 R2, P3, PT, R10, R13.reuse, RZ ;  /* 0x0000000d0a027210 */ /* 0x090fe40007f7e0ff */
[----:B------:R-:W-:Y:S01]  /*fb630*/  IADD3 R10, P1, PT, R11, R13, RZ ;  /* 0x0000000d0b0a7210 */ /* 0x000fe20007f3e0ff */
[----:B------:R-:W-:Y:S04]  /*fb640*/  STL [R1+0x110], R7 ;  /* 0x0001100701007387 */ /* 0x000fe80000100800 */
[----:B------:R-:W3:Y:S01]  /*fb650*/  LDL.LU R11, [R1+0x128] ;  /* 0x00012800010b7983 */ /* 0x000ee20000300800 */
[----:B--2---:R-:W-:-:S05]  /*fb660*/  IMAD.X R15, R27, 0x1, R8, P2 ;  /* 0x000000011b0f7824 */ /* 0x004fca00010e0608 */
[----:B------:R1:W-:Y:S04]  /*fb670*/  STL.64 [R1+0x2120], R14 ;  /* 0x0021200e01007387 */ /* 0x0003e80000100a00 */
[----:B-1----:R-:W2:Y:S02]  /*fb680*/  LDL.LU.64 R14, [R1+0x5b60] ;  /* 0x005b6000010e7983 */ /* 0x002ea40000300a00 */
[--C-:B--2---:R-:W-:Y:S02]  /*fb690*/  IMAD.X R3, R3, 0x1, R14.reuse, P3 ;  /* 0x0000000103037824 */ /* 0x104fe400018e060e */
[----:B---3--:R-:W-:-:S03]  /*fb6a0*/  IMAD.X R11, R11, 0x1, R14, P1 ;  /* 0x000000010b0b7824 */ /* 0x008fc600008e060e */
[----:B------:R-:W-:Y:S04]  /*fb6b0*/  STL.64 [R1+0x2100], R2 ;  /* 0x0021000201007387 */ /* 0x000fe80000100a00 */
[----:B------:R-:W-:Y:S04]  /*fb6c0*/  STL.64 [R1+0x5b30], R8 ;  /* 0x005b300801007387 */ /* 0x000fe80000100a00 */
[----:B------:R1:W-:Y:S04]  /*fb6d0*/  STL.64 [R1+0x20f0], R10 ;  /* 0x0020f00a01007387 */ /* 0x0003e80000100a00 */
[----:B-1----:R-:W2:Y:S01]  /*fb6e0*/  LDL.LU.64 R10, [R1+0x5b58] ;  /* 0x005b5800010a7983 */ /* 0x002ea20000300a00 */
[----:B------:R-:W-:-:S02]  /*fb6f0*/  IADD3 R2, P3, PT, R12, R9, RZ ;  /* 0x000000090c027210 */ /* 0x000fc40007f7e0ff */
[----:B--2---:R-:W-:-:S03]  /*fb700*/  IADD3 R8, P2, PT, R12, R11, RZ ;  /* 0x0000000b0c087210 */ /* 0x004fc60007f5e0ff */
[----:B------:R-:W-:Y:S01]  /*fb710*/  IMAD.X R3, R27, 0x1, R10, P3 ;  /* 0x000000011b037824 */ /* 0x000fe200018e060a */
[----:B------:R-:W2:Y:S04]  /*fb720*/  LDL.LU R12, [R1+0x5b50] ;  /* 0x005b5000010c7983 */ /* 0x000ea80000300800 */
[----:B------:R-:W-:Y:S04]  /*fb730*/  STL [R1+0x20d0], R8 ;  /* 0x0020d00801007387 */ /* 0x000fe80000100800 */
[----:B------:R1:W-:Y:S04]  /*fb740*/  STL.64 [R1+0x20e0], R2 ;  /* 0x0020e00201007387 */ /* 0x0003e80000100a00 */
[----:B-1----:R-:W3:Y:S04]  /*fb750*/  LDL.LU.64 R2, [R1+0x5b48] ;  /* 0x005b480001027983 */ /* 0x002ee80000300a00 */
[----:B------:R1:W-:Y:S04]  /*fb760*/  STL.64 [R1+0x5b20], R10 ;  /* 0x005b200a01007387 */ /* 0x0003e80000100a00 */
[----:B-1----:R0:W2:Y:S01]  /*fb770*/  LDL.64 R10, [R1+0x20d0] ;  /* 0x0020d000010a7983 */ /* 0x0020a20000100a00 */
[----:B------:R-:W-:-:S05]  /*fb780*/  IADD3 R8, P1, PT, R28, R4, RZ ;  /* 0x000000041c087210 */ /* 0x000fca0007f3e0ff */
[----:B------:R-:W-:Y:S01]  /*fb790*/  IMAD.X R9, R7, 0x1, R20, P1 ;  /* 0x0000000107097824 */ /* 0x000fe200008e0614 */
[----:B---3--:R-:W-:-:S05]  /*fb7a0*/  IADD3 R28, P3, PT, R28, R3, RZ ;  /* 0x000000031c1c7210 */ /* 0x008fca0007f7e0ff */
[----:B------:R1:W-:Y:S04]  /*fb7b0*/  STL [R1+0x20c0], R28 ;  /* 0x0020c01c01007387 */ /* 0x0003e80000100800 */
[----:B-1----:R-:W3:Y:S01]  /*fb7c0*/  LDL.LU.64 R28, [R1+0x5b40] ;  /* 0x005b4000011c7983 */ /* 0x002ee20000300a00 */
[----:B--2---:R-:W-:-:S03]  /*fb7d0*/  IMAD.X R11, R27, 0x1, R12, P2 ;  /* 0x000000011b0b7824 */ /* 0x004fc600010e060c */
[----:B------:R1:W-:Y:S04]  /*fb7e0*/  STL [R1+0x5b18], R3 ;  /* 0x005b180301007387 */ /* 0x0003e80000100800 */
[----:B-1----:R-:W2:Y:S04]  /*fb7f0*/  LDL R3, [R1+0x10c] ;  /* 0x00010c0001037983 */ /* 0x002ea80000100800 */
[----:B------:R1:W-:Y:S04]  /*fb800*/  STL [R1+0x20d4], R11 ;  /* 0x0020d40b01007387 */ /* 0x0003e80000100800 */
[----:B-1----:R-:W4:Y:S04]  /*fb810*/  LDL.LU R11, [R1+0x124] ;  /* 0x00012400010b7983 */ /* 0x002f280000300800 */
[----:B------:R-:W-:Y:S04]  /*fb820*/  STL.64 [R1+0x20c8], R8 ;  /* 0x0020c80801007387 */ /* 0x000fe80000100a00 */
[----:B------:R1:W-:Y:S04]  /*fb830*/  STL.64 [R1+0x5b28], R16 ;  /* 0x005b281001007387 */ /* 0x0003e80000100a00 */
[----:B-1----:R0:W3:Y:S04]  /*fb840*/  LDL.64 R16, [R1+0x20c0] ;  /* 0x0020c00001107983 */ /* 0x0020e80000100a00 */
[----:B------:R-:W4:Y:S01]  /*fb850*/  LDL.LU R27, [R1+0x100] ;  /* 0x00010000011b7983 */ /* 0x000f220000300800 */
[----:B--2---:R-:W-:Y:S01]  /*fb860*/  IADD3 R8, P1, PT, R3, R5, RZ ;  /* 0x0000000503087210 */ /* 0x004fe20007f3e0ff */
[----:B---3--:R-:W-:-:S02]  /*fb870*/  IMAD.X R17, R7, 0x1, R2, P3 ;  /* 0x0000000107117824 */ /* 0x008fc400018e0602 */
[----:B----4-:R1:W-:Y:S04]  /*fb880*/  STL [R1+0x5af0], R27 ;  /* 0x005af01b01007387 */ /* 0x0103e80000100800 */
[----:B-1----:R-:W2:Y:S04]  /*fb890*/  LDL.LU R27, [R1+0x108] ;  /* 0x00010800011b7983 */ /* 0x002ea80000300800 */
[----:B------:R1:W-:Y:S04]  /*fb8a0*/  STL [R1+0x5b08], R5 ;  /* 0x005b080501007387 */ /* 0x0003e80000100800 */
[----:B-1----:R-:W3:Y:S04]  /*fb8b0*/  LDL R5, [R1+0x104] ;  /* 0x0001040001057983 */ /* 0x002ee80000100800 */
[----:B------:R-:W4:Y:S04]  /*fb8c0*/  LDL.LU R7, [R1+0x5b38] ;  /* 0x005b380001077983 */ /* 0x000f280000300800 */
[----:B------:R1:W-:Y:S04]  /*fb8d0*/  STL [R1+0x5b04], R2 ;  /* 0x005b040201007387 */ /* 0x0003e80000100800 */
[----:B------:R0:W-:Y:S04]  /*fb8e0*/  STL [R1+0x20c4], R17 ;  /* 0x0020c41101007387 */ /* 0x0001e80000100800 */
[----:B-1----:R-:W2:Y:S01]  /*fb8f0*/  LDL R2, [R1+0x110] ;  /* 0x0001100001027983 */ /* 0x002ea20000100800 */
[----:B------:R-:W-:-:S02]  /*fb900*/  IADD3 R10, P2, PT, R3, R0, RZ ;  /* 0x00000000030a7210 */ /* 0x000fc40007f5e0ff */
[----:B------:R-:W-:Y:S01]  /*fb910*/  IADD3 R16, P3, PT, R11, R13, RZ ;  /* 0x0000000d0b107210 */ /* 0x000fe20007f7e0ff */
[----:B0-----:R-:W3:Y:S04]  /*fb920*/  LDL.LU R17, [R1+0x120] ;  /* 0x0001200001117983 */ /* 0x001ee80000300800 */
[----:B------:R-:W-:Y:S01]  /*fb930*/  STL.64 [R1+0x5b10], R20 ;  /* 0x005b101401007387 */ /* 0x000fe20000100a00 */
[C---:B--2---:R-:W-:Y:S02]  /*fb940*/  IMAD.X R11, R2.reuse, 0x1, R21, P2 ;  /* 0x00000001020b7824 */ /* 0x044fe400010e0615 */
[----:B------:R-:W-:-:S03]  /*fb950*/  IMAD.X R9, R2, 0x1, R6, P1 ;  /* 0x0000000102097824 */ /* 0x000fc600008e0606 */
[----:B------:R-:W-:Y:S04]  /*fb960*/  STL.64 [R1+0x20b8], R10 ;  /* 0x0020b80a01007387 */ /* 0x000fe80000100a00 */
[----:B------:R0:W-:Y:S04]  /*fb970*/  STL.64 [R1+0x20b0], R8 ;  /* 0x0020b00801007387 */ /* 0x0001e80000100a00 */
[----:B0-----:R-:W2:Y:S01]  /*fb980*/  LDL.LU.64 R8, [R1+0x5b30] ;  /* 0x005b300001087983 */ /* 0x001ea20000300a00 */
[----:B----4-:R-:W-:Y:S01]  /*fb990*/  IADD3 R10, P2, PT, R3, R7, RZ ;  /* 0x00000007030a7210 */ /* 0x010fe20007f5e0ff */
[----:B---3--:R-:W-:-:S02]  /*fb9a0*/  IMAD.X R17, R17, 0x1, R14, P3 ;  /* 0x0000000111117824 */ /* 0x008fc400018e060e */
[----:B------:R-:W-:Y:S04]  /*fb9b0*/  STL.64 [R1+0x5af8], R6 ;  /* 0x005af80601007387 */ /* 0x000fe80000100a00 */
[----:B------:R-:W-:Y:S04]  /*fb9c0*/  STL [R1+0x5b00], R7 ;  /* 0x005b000701007387 */ /* 0x000fe80000100800 */
[----:B------:R0:W-:Y:S04]  /*fb9d0*/  STL.64 [R1+0x2098], R16 ;  /* 0x0020981001007387 */ /* 0x0001e80000100a00 */
[----:B0-----:R-:W3:Y:S04]  /*fb9e0*/  LDL.LU.64 R16, [R1+0x5b28] ;  /* 0x005b280001107983 */ /* 0x001ee80000300a00 */
[----:B------:R-:W4:Y:S01]  /*fb9f0*/  LDL.LU R7, [R1+0x11c] ;  /* 0x00011c0001077983 */ /* 0x000f220000300800 */
[----:B--2---:R-:W-:-:S05]  /*fba00*/  IMAD.X R11, R2, 0x1, R8, P2 ;  /* 0x00000001020b7824 */ /* 0x004fca00010e0608 */
[----:B------:R0:W-:Y:S04]  /*fba10*/  STL.64 [R1+0x2090], R10 ;  /* 0x0020900a01007387 */ /* 0x0001e80000100a00 */
[----:B0-----:R-:W2:Y:S01]  /*fba20*/  LDL.LU.64 R10, [R1+0x5b20] ;  /* 0x005b2000010a7983 */ /* 0x001ea20000300a00 */
[----:B------:R-:W-:Y:S02]  /*fba30*/  IADD3 R6, P3, PT, R27, R13, RZ ;  /* 0x0000000d1b067210 */ /* 0x000fe40007f7e0ff */
[----:B------:R-:W-:Y:S02]  /*fba40*/  IADD3 R20, P1, PT, R3, R9, RZ ;  /* 0x0000000903147210 */ /* 0x000fe40007f3e0ff */
[----:B------:R-:W-:Y:S01]  /*fba50*/  SHF.R.S32.HI R27, RZ, 0x1f, R5 ;  /* 0x0000001fff1b7819 */ /* 0x000fe20000011405 */
[----:B------:R0:W-:Y:S01]  /*fba60*/  STL.64 [R1+0x5ae8], R8 ;  /* 0x005ae80801007387 */ /* 0x0001e20000100a00 */
[----:B----4-:R-:W-:-:S03]  /*fba70*/  IMAD.X R7, R7, 0x1, R14, P3 ;  /* 0x0000000107077824 */ /* 0x010fc600018e060e */
[----:B------:R-:W-:Y:S01]  /*fba80*/  STL [R1+0x108], R27 ;  /* 0x0001081b01007387 */ /* 0x000fe20000100800 */
[----:B--2---:R-:W-:Y:S01]  /*fba90*/  IMAD.X R21, R2, 0x1, R10, P1 ;  /* 0x0000000102157824 */ /* 0x004fe200008e060a */
[----:B0-----:R-:W-:Y:S02]  /*fbaa0*/  IADD3 R8, P3, PT, R3, R11, RZ ;  /* 0x0000000b03087210 */ /* 0x001fe40007f7e0ff */
[----:B------:R-:W2:Y:S04]  /*fbab0*/  LDL.LU R3, [R1+0x5b18] ;  /* 0x005b180001037983 */ /* 0x000ea80000300800 */
[----:B------:R-:W-:Y:S04]  /*fbac0*/  STL.64 [R1+0x2070], R6 ;  /* 0x0020700601007387 */ /* 0x000fe80000100a00 */
[----:B------:R0:W-:Y:S04]  /*fbad0*/  STL.64 [R1+0x2068], R20 ;  /* 0x0020681401007387 */ /* 0x0001e80000100a00 */
[----:B0-----:R-:W4:Y:S01]  /*fbae0*/  LDL.LU.64 R20, [R1+0x5b10] ;  /* 0x005b100001147983 */ /* 0x001f220000300a00 */
[----:B------:R-:W-:-:S03]  /*fbaf0*/  IADD3 R6, P2, PT, R5, R4, RZ ;  /* 0x0000000405067210 */ /* 0x000fc60007f5e0ff */
[----:B------:R2:W-:Y:S01]  /*fbb00*/  STL.64 [R1+0x5ae0], R10 ;  /* 0x005ae00a01007387 */ /* 0x0005e20000100a00 */
[----:B------:R-:W-:Y:S01]  /*fbb10*/  IMAD.X R9, R2, 0x1, R12, P3 ;  /* 0x0000000102097824 */ /* 0x000fe200018e060c */
[----:B--2---:R-:W-:Y:S02]  /*fbb20*/  IADD3 R10, P1, PT, R5, R3, RZ ;  /* 0x00000003050a7210 */ /* 0x004fe40007f3e0ff */
[----:B------:R-:W2:Y:S04]  /*fbb30*/  LDL.LU R5, [R1+0x5b08] ;  /* 0x005b080001057983 */ /* 0x000ea80000300800 */
[----:B------:R0:W-:Y:S04]  /*fbb40*/  STL [R1+0x5ac8], R3 ;  /* 0x005ac80301007387 */ /* 0x0001e80000100800 */
[----:B0-----:R-:W2:Y:S01]  /*fbb50*/  LDL.LU R3, [R1+0x104] ;  /* 0x0001040001037983 */ /* 0x001ea20000300800 */
[----:B----4-:R-:W-:-:S03]  /*fbb60*/  IMAD.X R7, R27, 0x1, R20, P2 ;  /* 0x000000011b077824 */ /* 0x010fc600010e0614 */
[----:B------:R-:W4:Y:S04]  /*fbb70*/  LDL.LU R2, [R1+0x5b04] ;  /* 0x005b040001027983 */ /* 0x000f280000300800 */
[----:B------:R-:W-:Y:S04]  /*fbb80*/  STL.64 [R1+0x2058], R8 ;  /* 0x0020580801007387 */ /* 0x000fe80000100a00 */
[----:B------:R0:W-:Y:S04]  /*fbb90*/  STL.64 [R1+0x2050], R6 ;  /* 0x0020500601007387 */ /* 0x0001e80000100a00 */
[----:B0-----:R0:W3:Y:S01]  /*fbba0*/  LDL.LU R7, [R1+0x5b00] ;  /* 0x005b000001077983 */ /* 0x0010e20000300800 */
[----:B--2---:R-:W-:-:S05]  /*fbbb0*/  IADD3 R6, P2, PT, R3, R5, RZ ;  /* 0x0000000503067210 */ /* 0x004fca0007f5e0ff */
[----:B------:R3:W-:Y:S04]  /*fbbc0*/  STL [R1+0x2038], R6 ;  /* 0x0020380601007387 */ /* 0x0007e80000100800 */
[----:B---3--:R-:W2:Y:S04]  /*fbbd0*/  LDL.LU.64 R6, [R1+0x5af8] ;  /* 0x005af80001067983 */ /* 0x008ea80000300a00 */
[----:B------:R1:W-:Y:S04]  /*fbbe0*/  STL.64 [R1+0x5ad0], R4 ;  /* 0x005ad00401007387 */ /* 0x0003e80000100a00 */
[----:B-1----:R0:W3:Y:S01]  /*fbbf0*/  LDL.64 R4, [R1+0x2038] ;  /* 0x0020380001047983 */ /* 0x0020e20000100a00 */
[----:B----4-:R-:W-:-:S03]  /*fbc00*/  IMAD.X R11, R27, 0x1, R2, P1 ;  /* 0x000000011b0b7824 */ /* 0x010fc600008e0602 */
[----:B---3--:R-:W3:Y:S04]  /*fbc10*/  LDL.LU R5, [R1+0x114] ;  /* 0x0001140001057983 */ /* 0x008ee80000300800 */
[----:B------:R-:W4:Y:S04]  /*fbc20*/  LDL.LU R27, [R1+0x5af0] ;  /* 0x005af000011b7983 */ /* 0x000f280000300800 */
[----:B------:R-:W-:Y:S04]  /*fbc30*/  STL.64 [R1+0x2048], R10 ;  /* 0x0020480a01007387 */ /* 0x000fe80000100a00 */
[----:B------:R-:W-:Y:S04]  /*fbc40*/  STL.64 [R1+0x5ad8], R28 ;  /* 0x005ad81c01007387 */ /* 0x000fe80000100a00 */
[----:B------:R1:W-:Y:S04]  /*fbc50*/  STL [R1+0x5ab8], R2 ;  /* 0x005ab80201007387 */ /* 0x0003e80000100800 */
[----:B-1----:R-:W2:Y:S01]  /*fbc60*/  LDL.LU R2, [R1+0x108] ;  /* 0x0001080001027983 */ /* 0x002ea20000300800 */
[----:B------:R-:W-:-:S05]  /*fbc70*/  IADD3 R8, P3, PT, R3, R0, RZ ;  /* 0x0000000003087210 */ /* 0x000fca0007f7e0ff */
[----:B--2---:R-:W-:-:S05]  /*fbc80*/  IMAD.X R9, R2, 0x1, R21, P3 ;  /* 0x0000000102097824 */ /* 0x004fca00018e0615 */
[----:B------:R1:W-:Y:S04]  /*fbc90*/  STL.64 [R1+0x2040], R8 ;  /* 0x0020400801007387 */ /* 0x0003e80000100a00 */
[----:B-1----:R-:W2:Y:S01]  /*fbca0*/  LDL.LU.64 R8, [R1+0x5ae8] ;  /* 0x005ae80001087983 */ /* 0x002ea20000300a00 */
[----:B------:R-:W-:Y:S02]  /*fbcb0*/  IADD3 R10, P1, PT, R3, R7, RZ ;  /* 0x00000007030a7210 */ /* 0x000fe40007f3e0ff */
[----:B---3--:R-:W-:Y:S01]  /*fbcc0*/  IADD3 R28, P3, PT, R5, R13, RZ ;  /* 0x0000000d051c7210 */ /* 0x008fe20007f7e0ff */
[----:B------:R1:W-:Y:S01]  /*fbcd0*/  STL.64 [R1+0x5ac0], R16 ;  /* 0x005ac01001007387 */ /* 0x0003e20000100a00 */
[----:B------:R-:W-:-:S03]  /*fbce0*/  IMAD.X R5, R2, 0x1, R6, P2 ;  /* 0x0000000102057824 */ /* 0x000fc600010e0606 */
[----:B-1----:R-:W3:Y:S04]  /*fbcf0*/  LDL.LU R16, [R1+0x118] ;  /* 0x0001180001107983 */ /* 0x002ee80000300800 */
[----:B------:R-:W4:Y:S04]  /*fbd00*/  LDL.LU R17, [R1+0x10c] ;  /* 0x00010c0001117983 */ /* 0x000f280000300800 */
[----:B------:R1:W-:Y:S04]  /*fbd10*/  STL.64 [R1+0x5ab0], R20 ;  /* 0x005ab01401007387 */ /* 0x0003e80000100a00 */
[----:B-1----:R-:W4:Y:S04]  /*fbd20*/  LDL.LU R21, [R1+0x110] ;  /* 0x0001100001157983 */ /* 0x002f280000300800 */
[----:B------:R-:W-:Y:S04]  /*fbd30*/  STL [R1+0x5a98], R6 ;  /* 0x005a980601007387 */ /* 0x000fe80000100800 */
[----:B------:R-:W-:Y:S01]  /*fbd40*/  STL [R1+0x203c], R5 ;  /* 0x00203c0501007387 */ /* 0x000fe20000100800 */
[----:B--2---:R-:W-:-:S05]  /*fbd50*/  IMAD.X R11, R2, 0x1, R8, P1 ;  /* 0x00000001020b7824 */ /* 0x004fca00008e0608 */
[----:B------:R1:W-:Y:S04]  /*fbd60*/  STL.64 [R1+0x2030], R10 ;  /* 0x0020300a01007387 */ /* 0x0003e80000100a00 */
[----:B-1----:R-:W2:Y:S01]  /*fbd70*/  LDL.LU.64 R10, [R1+0x5ae0] ;  /* 0x005ae000010a7983 */ /* 0x002ea20000300a00 */
[----:B------:R-:W-:Y:S01]  /*fbd80*/  IADD3 R4, P2, PT, R3, R9, RZ ;  /* 0x0000000903047210 */ /* 0x000fe20007f5e0ff */
[----:B---3--:R-:W-:Y:S02]  /*fbd90*/  IMAD.X R29, R16, 0x1, R14, P3 ;  /* 0x00000001101d7824 */ /* 0x008fe400018e060e */
[----:B------:R1:W-:Y:S01]  /*fbda0*/  STL.64 [R1+0x5aa0], R8 ;  /* 0x005aa00801007387 */ /* 0x0003e20000100a00 */
[----:B----4-:R-:W-:-:S03]  /*fbdb0*/  SHF.R.S32.HI R6, RZ, 0x1f, R27 ;  /* 0x0000001fff067819 */ /* 0x010fc6000001141b */
[----:B------:R3:W-:Y:S01]  /*fbdc0*/  STL [R1+0x5aa8], R9 ;  /* 0x005aa80901007387 */ /* 0x0007e20000100800 */
[----:B-1----:R-:W-:-:S03]  /*fbdd0*/  IADD3 R8, P3, PT, R17, R13, RZ ;  /* 0x0000000d11087210 */ /* 0x002fc60007f7e0ff */
[----:B------:R1:W-:Y:S02]  /*fbde0*/  STL.64 [R1+0x2000], R28 ;  /* 0x0020001c01007387 */ /* 0x0003e40000100a00 */
[----:B---3--:R-:W-:Y:S02]  /*fbdf0*/  IMAD.X R9, R21, 0x1, R14, P3 ;  /* 0x0000000115097824 */ /* 0x008fe400018e060e */
[----:B-1----:R-:W3:Y:S01]  /*fbe00*/  LDL.LU.64 R28, [R1+0x5ad8] ;  /* 0x005ad800011c7983 */ /* 0x002ee20000300a00 */
[C---:B--2---:R-:W-:Y:S01]  /*fbe10*/  IADD3 R16, P1, PT, R3.reuse, R11, RZ ;  /* 0x0000000b03107210 */ /* 0x044fe20007f3e0ff */
[----:B------:R-:W-:Y:S01]  /*fbe20*/  IMAD.X R5, R2, 0x1, R10, P2 ;  /* 0x0000000102057824 */ /* 0x000fe200010e060a */
[----:B------:R-:W-:-:S03]  /*fbe30*/  IADD3 R20, P2, PT, R3, R13, RZ ;  /* 0x0000000d03147210 */ /* 0x000fc60007f5e0ff */
[C---:B------:R-:W-:Y:S01]  /*fbe40*/  IMAD.X R17, R2.reuse, 0x1, R12, P1 ;  /* 0x0000000102117824 */ /* 0x040fe200008e060c */
[----:B------:R1:W-:Y:S01]  /*fbe50*/  STL.64 [R1+0x1ff8], R4 ;  /* 0x001ff80401007387 */ /* 0x0003e20000100a00 */
[----:B------:R-:W-:-:S03]  /*fbe60*/  IMAD.X R21, R2, 0x1, R14, P2 ;  /* 0x0000000102157824 */ /* 0x000fc600010e060e */
[----:B-1----:R-:W2:Y:S04]  /*fbe70*/  LDL.LU.64 R4, [R1+0x5ad0] ;  /* 0x005ad00001047983 */ /* 0x002ea80000300a00 */
[----:B------:R-:W-:Y:S04]  /*fbe80*/  STL [R1+0x10c], R6 ;  /* 0x00010c0601007387 */ /* 0x000fe80000100800 */
[----:B------:R-:W-:Y:S04]  /*fbe90*/  STL.64 [R1+0x1fd8], R8 ;  /* 0x001fd80801007387 */ /* 0x000fe80000100a00 */
[----:B------:R-:W4:Y:S04]  /*fbea0*/  LDL.LU R3, [R1+0x5ac8] ;  /* 0x005ac80001037983 */ /* 0x000f280000300800 */
[----:B------:R1:W-:Y:S04]  /*fbeb0*/  STL.64 [R1+0x1fd0], R16 ;  /* 0x001fd01001007387 */ /* 0x0003e80000100a00 */
[----:B-1----:R-:W3:Y:S04]  /*fbec0*/  LDL.LU.64 R16, [R1+0x5ac0] ;  /* 0x005ac00001107983 */ /* 0x002ee80000300a00 */
[----:B------:R-:W-:Y:S04]  /*fbed0*/  STL.64 [R1+0x5a90], R12 ;  /* 0x005a900c01007387 */ /* 0x000fe80000100a00 */
[----:B------:R-:W3:Y:S04]  /*fbee0*/  LDL.LU R2, [R1+0x5ab8] ;  /* 0x005ab80001027983 */ /* 0x000ee80000300800 */
[----:B------:R1:W-:Y:S04]  /*fbef0*/  STL.64 [R1+0x1fb0], R20 ;  /* 0x001fb01401007387 */ /* 0x0003e80000100a00 */
[----:B-1----:R-:W3:Y:S04]  /*fbf00*/  LDL.LU.64 R20, [R1+0x5ab0] ;  /* 0x005ab00001147983 */ /* 0x002ee80000300a00 */
[----:B------:R-:W-:Y:S01]  /*fbf10*/  STL.64 [R1+0x5a88], R14 ;  /* 0x005a880e01007387 */ /* 0x000fe20000100a00 */
[----:B--2---:R-:W-:-:S05]  /*fbf20*/  IADD3 R8, P3, PT, R27, R4, RZ ;  /* 0x000000041b087210 */ /* 0x004fca0007f7e0ff */
[----:B---3--:R-:W-:-:S05]  /*fbf30*/  IMAD.X R9, R6, 0x1, R20, P3 ;  /* 0x0000000106097824 */ /* 0x008fca00018e0614 */
[----:B------:R1:W-:Y:S04]  /*fbf40*/  STL.64 [R1+0x1fa8], R8 ;  /* 0x001fa80801007387 */ /* 0x0003e80000100a00 */
[----:B-1----:R0:W2:Y:S01]  /*fbf50*/  LDL.LU R9, [R1+0x5aa8] ;  /* 0x005aa80001097983 */ /* 0x0020a20000300800 */
[C---:B------:R-:W-:Y:S02]  /*fbf60*/  IADD3 R8, P3, PT, R27.reuse, R5, RZ ;  /* 0x000000051b087210 */ /* 0x040fe40007f7e0ff */
[----:B----4-:R-:W-:-:S03]  /*fbf70*/  IADD3 R12, P1, PT, R27, R3, RZ ;  /* 0x000000031b0c7210 */ /* 0x010fc60007f3e0ff */
[----:B------:R2:W-:Y:S02]  /*fbf80*/  STL [R1+0x1f88], R8 ;  /* 0x001f880801007387 */ /* 0x0005e40000100800 */
[----:B------:R-:W-:Y:S02]  /*fbf90*/  IMAD.X R13, R6, 0x1, R2, P1 ;  /* 0x00000001060d7824 */ /* 0x000fe400008e0602 */
[----:B--2---:R-:W2:Y:S04]  /*fbfa0*/  LDL.LU.64 R8, [R1+0x5aa0] ;  /* 0x005aa00001087983 */ /* 0x004ea80000300a00 */
[----:B------:R1:W-:Y:S04]  /*fbfb0*/  STL [R1+0x5a7c], R5 ;  /* 0x005a7c0501007387 */ /* 0x0003e80000100800 */
[----:B-1----:R-:W3:Y:S04]  /*fbfc0*/  LDL R5, [R1+0xfc] ;  /* 0x0000fc0001057983 */ /* 0x002ee80000100800 */
[----:B------:R-:W4:Y:S04]  /*fbfd0*/  LDL.LU R6, [R1+0x5a98] ;  /* 0x005a980001067983 */ /* 0x000f280000300800 */
[----:B------:R1:W-:Y:S04]  /*fbfe0*/  STL [R1+0x5a78], R2 ;  /* 0x005a780201007387 */ /* 0x0003e80000100800 */
[----:B-1----:R-:W2:Y:S01]  /*fbff0*/  LDL.LU R2, [R1+0x10c] ;  /* 0x00010c0001027983 */ /* 0x002ea20000300800 */
[----:B------:R-:W-:-:S03]  /*fc000*/  IADD3 R14, P2, PT, R27, R0, RZ ;  /* 0x000000001b0e7210 */ /* 0x000fc60007f5e0ff */
[----:B------:R-:W-:Y:S04]  /*fc010*/  STL.64 [R1+0x1fa0], R12 ;  /* 0x001fa00c01007387 */ /* 0x000fe80000100a00 */
[----:B------:R1:W-:Y:S01]  /*fc020*/  STL.64 [R1+0x5a80], R20 ;  /* 0x005a801401007387 */ /* 0x0003e20000100a00 */
[----:B--2---:R-:W-:-:S03]  /*fc030*/  IMAD.X R15, R2, 0x1, R21, P2 ;  /* 0x00000001020f7824 */ /* 0x004fc600010e0615 */
[----:B-1----:R0:W4:Y:S01]  /*fc040*/  LDL.64 R20, [R1+0x1f88] ;  /* 0x001f880001147983 */ /* 0x0021220000100a00 */
[----:B------:R-:W-:-:S05]  /*fc050*/  IADD3 R12, P1, PT, R27, R7, RZ ;  /* 0x000000071b0c7210 */ /* 0x000fca0007f3e0ff */
[----:B------:R-:W-:Y:S01]  /*fc060*/  IMAD.X R13, R2, 0x1, R8, P1 ;  /* 0x00000001020d7824 */ /* 0x000fe200008e0608 */
[----:B------:R1:W-:Y:S02]  /*fc070*/  STL.64 [R1+0x1f90], R14 ;  /* 0x001f900e01007387 */ /* 0x0003e40000100a00 */
[----:B-1----:R-:W-:-:S05]  /*fc080*/  IADD3 R14, P2, PT, R27, R9, RZ ;  /* 0x000000091b0e7210 */ /* 0x002fca0007f5e0ff */
[C---:B------:R-:W-:Y:S02]  /*fc090*/  IMAD.X R15, R2.reuse, 0x1, R10, P2 ;  /* 0x00000001020f7824 */ /* 0x040fe400010e060a */
[----:B----4-:R-:W-:-:S05]  /*fc0a0*/  IMAD.X R21, R2, 0x1, R6, P3 ;  /* 0x0000000102157824 */ /* 0x010fca00018e0606 */
[----:B------:R-:W-:Y:S04]  /*fc0b0*/  STL [R1+0x1f8c], R21 ;  /* 0x001f8c1501007387 */ /* 0x000fe80000100800 */
[----:B------:R1:W-:Y:S04]  /*fc0c0*/  STL.64 [R1+0x1f80], R12 ;  /* 0x001f800c01007387 */ /* 0x0003e80000100a00 */
[----:B-1----:R-:W2:Y:S04]  /*fc0d0*/  LDL.LU.64 R12, [R1+0x5a90] ;  /* 0x005a9000010c7983 */ /* 0x002ea80000300a00 */
[----:B------:R-:W-:Y:S04]  /*fc0e0*/  STL.64 [R1+0x5a70], R8 ;  /* 0x005a700801007387 */ /* 0x000fe80000100a00 */
[----:B------:R1:W-:Y:S04]  /*fc0f0*/  STL.64 [R1+0x1f78], R14 ;  /* 0x001f780e01007387 */ /* 0x0003e80000100a00 */
[----:B-1----:R-:W4:Y:S01]  /*fc100*/  LDL.LU.64 R14, [R1+0x5a88] ;  /* 0x005a8800010e7983 */ /* 0x002f220000300a00 */
[----:B------:R-:W-:-:S03]  /*fc110*/  IADD3 R20, P3, PT, R27, R11, RZ ;  /* 0x0000000b1b147210 */ /* 0x000fc60007f7e0ff */
[----:B------:R1:W-:Y:S01]  /*fc120*/  STL.64 [R1+0x5a68], R10 ;  /* 0x005a680a01007387 */ /* 0x0003e20000100a00 */
[----:B---3--:R-:W-:Y:S02]  /*fc130*/  SHF.R.S32.HI R9, RZ, 0x1f, R5 ;  /* 0x0000001fff097819 */ /* 0x008fe40000011405 */
[----:B-1----:R-:W-:Y:S01]  /*fc140*/  IADD3 R10, P2, PT, R5, R4, RZ ;  /* 0x00000004050a7210 */ /* 0x002fe20007f5e0ff */
[----:B--2---:R-:W-:Y:S01]  /*fc150*/  IMAD.X R21, R2, 0x1, R12, P3 ;  /* 0x0000000102157824 */ /* 0x004fe200018e060c */
[----:B------:R-:W-:Y:S02]  /*fc160*/  IADD3 R8, P1, PT, R27, R13, RZ ;  /* 0x0000000d1b087210 */ /* 0x000fe40007f3e0ff */
[----:B------:R-:W2:Y:S04]  /*fc170*/  LDL R27, [R1+0xf8] ;  /* 0x0000f800011b7983 */ /* 0x000ea80000100800 */
[----:B------:R1:W-:Y:S04]  /*fc180*/  STL.64 [R1+0x1f70], R20 ;  /* 0x001f701401007387 */ /* 0x0003e80000100a00 */
[----:B-1----:R-:W3:Y:S04]  /*fc190*/  LDL.LU.64 R20, [R1+0x5a80] ;  /* 0x005a800001147983 */ /* 0x002ee80000300a00 */
[----:B------:R1:W-:Y:S02]  /*fc1a0*/  STL.64 [R1+0x5a60], R12 ;  /* 0x005a600c01007387 */ /* 0x0003e40000100a00 */
[----:B-1----:R-:W-:-:S02]  /*fc1b0*/  IADD3 R12, P3, PT, R5, R3, RZ ;  /* 0x00000003050c7210 */ /* 0x002fc40007f7e0ff */
[----:B------:R-:W2:Y:S01]  /*fc1c0*/  LDL.LU R5, [R1+0x5a7c] ;  /* 0x005a7c0001057983 */ /* 0x000ea20000300800 */
[----:B------:R-:W-:-:S03]  /*fc1d0*/  IMAD.MOV.U32 R13, RZ, RZ, R9 ;  /* 0x000000ffff0d7224 */ /* 0x000fc600078e0009 */
[----:B------:R1:W-:Y:S01]  /*fc1e0*/  STL [R1+0x5a58], R3 ;  /* 0x005a580301007387 */ /* 0x0003e20000100800 */
[----:B----4-:R-:W-:-:S03]  /*fc1f0*/  IMAD.X R9, R2, 0x1, R14, P1 ;  /* 0x0000000102097824 */ /* 0x010fc600008e060e */
[----:B-1----:R-:W4:Y:S04]  /*fc200*/  LDL.LU R3, [R1+0xfc] ;  /* 0x0000fc0001037983 */ /* 0x002f280000300800 */
[----:B------:R-:W2:Y:S04]  /*fc210*/  LDL.LU R2, [R1+0x5a78] ;  /* 0x005a780001027983 */ /* 0x000ea80000300800 */
[----:B------:R-:W-:Y:S01]  /*fc220*/  STL.64 [R1+0x1f60], R8 ;  /* 0x001f600801007387 */ /* 0x000fe20000100a00 */
[----:B---3--:R-:W-:-:S05]  /*fc230*/  IMAD.X R11, R13, 0x1, R20, P2 ;  /* 0x000000010d0b7824 */ /* 0x008fca00010e0614 */
[----:B------:R1:W-:Y:S02]  /*fc240*/  STL.64 [R1+0x1f58], R10 ;  /* 0x001f580a01007387 */ /* 0x0003e40000100a00 */
[----:B-1----:R-:W-:Y:S01]  /*fc250*/  IMAD.MOV.U32 R11, RZ, RZ, R13 ;  /* 0x000000ffff0b7224 */ /* 0x002fe200078e000d */
[----:B----4-:R-:W-:-:S03]  /*fc260*/  IADD3 R8, P1, PT, R3, R0, RZ ;  /* 0x0000000003087210 */ /* 0x010fc60007f3e0ff */
[C---:B--2---:R-:W-:Y:S02]  /*fc270*/  IMAD.X R13, R11.reuse, 0x1, R2, P3 ;  /* 0x000000010b0d7824 */ /* 0x044fe400018e0602 */
[----:B------:R-:W-:-:S03]  /*fc280*/  IMAD.X R9, R11, 0x1, R21, P1 ;  /* 0x000000010b097824 */ /* 0x000fc600008e0615 */
[----:B------:R-:W-:Y:S04]  /*fc290*/  STL.64 [R1+0x1f50], R12 ;  /* 0x001f500c01007387 */ /* 0x000fe80000100a00 */
[----:B------:R1:W-:Y:S04]  /*fc2a0*/  STL.64 [R1+0x1f40], R8 ;  /* 0x001f400801007387 */ /* 0x0003e80000100a00 */
[----:B-1----:R-:W2:Y:S01]  /*fc2b0*/  LDL.LU.64 R8, [R1+0x5a70] ;  /* 0x005a700001087983 */ /* 0x002ea20000300a00 */
[----:B------:R-:W-:-:S03]  /*fc2c0*/  IADD3 R10, P2, PT, R3, R5, RZ ;  /* 0x00000005030a7210 */ /* 0x000fc60007f5e0ff */
[----:B------:R1:W-:Y:S01]  /*fc2d0*/  STL.64 [R1+0x5a50], R22 ;  /* 0x005a501601007387 */ /* 0x0003e20000100a00 */
[----:B------:R-:W-:Y:S01]  /*fc2e0*/  IADD3 R12, P3, PT, R3, R7, RZ ;  /* 0x00000007030c7210 */ /* 0x000fe20007f7e0ff */
[----:B-1----:R-:W-:-:S04]  /*fc2f0*/  IMAD.MOV.U32 R23, RZ, RZ, R11 ;  /* 0x000000ffff177224 */ /* 0x002fc800078e000b */
[----:B------:R-:W-:-:S05]  /*fc300*/  IMAD.X R11, R23, 0x1, R6, P2 ;  /* 0x00000001170b7824 */ /* 0x000fca00010e0606 */
[----:B------:R1:W-:Y:S04]  /*fc310*/  STL.64 [R1+0x1f38], R10 ;  /* 0x001f380a01007387 */ /* 0x0003e80000100a00 */
[----:B-1----:R-:W3:Y:S04]  /*fc320*/  LDL.LU.64 R10, [R1+0x5a68] ;  /* 0x005a6800010a7983 */ /* 0x002ee80000300a00 */
[----:B------:R-:W-:Y:S01]  /*fc330*/  STL.64 [R1+0x5a40], R6 ;  /* 0x005a400601007387 */ /* 0x000fe20000100a00 */
[----:B--2---:R-:W-:-:S05]  /*fc340*/  IMAD.X R13, R23, 0x1, R8, P3 ;  /* 0x00000001170d7824 */ /* 0x004fca00018e0608 */
[----:B------:R1:W-:Y:S04]  /*fc350*/  STL.64 [R1+0x1f30], R12 ;  /* 0x001f300c01007387 */ /* 0x0003e80000100a00 */
[----:B-1----:R-:W2:Y:S01]  /*fc360*/  LDL.LU.64 R12, [R1+0x5a60] ;  /* 0x005a6000010c7983 */ /* 0x002ea20000300a00 */
[C---:B------:R-:W-:Y:S02]  /*fc370*/  IADD3 R22, P1, PT, R3.reuse, R9, RZ ;  /* 0x0000000903167210 */ /* 0x040fe40007f3e0ff */
[----:B------:R-:W-:Y:S01]  /*fc380*/  SHF.R.S32.HI R7, RZ, 0x1f, R27 ;  /* 0x0000001fff077819 */ /* 0x000fe2000001141b */
[----:B------:R1:W-:Y:S02]  /*fc390*/  STL.64 [R1+0x5a38], R8 ;  /* 0x005a380801007387 */ /* 0x0003e40000100a00 */
[----:B-1----:R-:W-:Y:S01]  /*fc3a0*/  IMAD.MOV.U32 R9, RZ, RZ, R23 ;  /* 0x000000ffff097224 */ /* 0x002fe200078e0017 */
[----:B---3--:R-:W-:-:S03]  /*fc3b0*/  IADD3 R6, P2, PT, R3, R11, RZ ;  /* 0x0000000b03067210 */ /* 0x008fc60007f5e0ff */
[----:B------:R-:W-:Y:S01]  /*fc3c0*/  IMAD.X R23, R9, 0x1, R10, P1 ;  /* 0x0000000109177824 */ /* 0x000fe200008e060a */
[----:B--2---:R-:W-:Y:S02]  /*fc3d0*/  IADD3 R8, P3, PT, R3, R13, RZ ;  /* 0x0000000d03087210 */ /* 0x004fe40007f7e0ff */
[----:B------:R-:W2:Y:S04]  /*fc3e0*/  LDL.LU R3, [R1+0x5a58] ;  /* 0x005a580001037983 */ /* 0x000ea80000300800 */
[----:B------:R1:W-:Y:S04]  /*fc3f0*/  STL.64 [R1+0x5a48], R10 ;  /* 0x005a480a01007387 */ /* 0x0003e80000100a00 */
[----:B------:R3:W-:Y:S01]  /*fc400*/  STL [R1+0xfc], R7 ;  /* 0x0000fc0701007387 */ /* 0x0007e20000100800 */
[----:B-1----:R-:W-:-:S02]  /*fc410*/  IMAD.MOV.U32 R10, RZ, RZ, R7 ;  /* 0x000000ffff0a7224 */ /* 0x002fc400078e0007 */
[----:B---3--:R-:W-:Y:S01]  /*fc420*/  IMAD.X R7, R9, 0x1, R12, P2 ;  /* 0x0000000109077824 */ /* 0x008fe200010e060c */
[----:B------:R1:W-:Y:S04]  /*fc430*/  STL.64 [R1+0x1f28], R22 ;  /* 0x001f281601007387 */ /* 0x0003e80000100a00 */
[----:B------:R-:W-:Y:S01]  /*fc440*/  STL.64 [R1+0x1f20], R6 ;  /* 0x001f200601007387 */ /* 0x000fe20000100a00 */
[----:B-1----:R-:W-:-:S03]  /*fc450*/  IADD3 R22, P1, PT, R27, R4, RZ ;  /* 0x000000041b167210 */ /* 0x002fc60007f3e0ff */
[----:B------:R-:W3:Y:S01]  /*fc460*/  LDL.LU R27, [R1+0xf0] ;  /* 0x0000f000011b7983 */ /* 0x000ee20000300800 */
[----:B------:R-:W-:-:S03]  /*fc470*/  IMAD.X R9, R9, 0x1, R14, P3 ;  /* 0x0000000109097824 */ /* 0x000fc600018e060e */
[----:B---3--:R1:W-:Y:S04]  /*fc480*/  STL [R1+0x5a10], R27 ;  /* 0x005a101b01007387 */ /* 0x0083e80000100800 */
[----:B-1----:R-:W3:Y:S01]  /*fc490*/  LDL.LU R27, [R1+0xf8] ;  /* 0x0000f800011b7983 */ /* 0x002ee20000300800 */
[----:B------:R-:W-:-:S03]  /*fc4a0*/  IMAD.X R23, R10, 0x1, R20, P1 ;  /* 0x000000010a177824 */ /* 0x000fc600008e0614 */
[----:B------:R-:W-:Y:S04]  /*fc4b0*/  STL.64 [R1+0x1f08], R8 ;  /* 0x001f080801007387 */ /* 0x000fe80000100a00 */
[----:B------:R1:W-:Y:S04]  /*fc4c0*/  STL.64 [R1+0x1f00], R22 ;  /* 0x001f001601007387 */ /* 0x0003e80000100a00 */
[----:B-1----:R-:W4:Y:S04]  /*fc4d0*/  LDL.LU.64 R22, [R1+0x5a50] ;  /* 0x005a500001167983 */ /* 0x002f280000300a00 */
[----:B------:R-:W-:Y:S01]  /*fc4e0*/  STL.64 [R1+0x5a30], R16 ;  /* 0x005a301001007387 */ /* 0x000fe20000100a00 */
[----:B---3--:R-:W-:-:S05]  /*fc4f0*/  IADD3 R10, P1, PT, R27, R5, RZ ;  /* 0x000000051b0a7210 */ /* 0x008fca0007f3e0ff */
[----:B------:R1:W-:Y:S04]  /*fc500*/  STL [R1+0x1ee0], R10 ;  /* 0x001ee00a01007387 */ /* 0x0003e80000100800 */
[----:B-1----:R-:W3:Y:S04]  /*fc510*/  LDL.LU.64 R10, [R1+0x5a48] ;  /* 0x005a4800010a7983 */ /* 0x002ee80000300a00 */
[----:B------:R1:W-:Y:S04]  /*fc520*/  STL [R1+0x5a24], R5 ;  /* 0x005a240501007387 */ /* 0x0003e80000100800 */
[----:B-1----:R-:W3:Y:S01]  /*fc530*/  LDL.LU R5, [R1+0xfc] ;  /* 0x0000fc0001057983 */ /* 0x002ee20000300800 */
[----:B--2---:R-:W-:-:S02]  /*fc540*/  IADD3 R6, P2, PT, R27, R3, RZ ;  /* 0x000000031b067210 */ /* 0x004fc40007f5e0ff */
[----:B------:R-:W-:-:S03]  /*fc550*/  IADD3 R8, P3, PT, R27, R0, RZ ;  /* 0x000000001b087210 */ /* 0x000fc60007f7e0ff */
[C---:B---3--:R-:W-:Y:S02]  /*fc560*/  IMAD.X R7, R5.reuse, 0x1, R2, P2 ;  /* 0x0000000105077824 */ /* 0x048fe400010e0602 */
[----:B------:R-:W-:-:S03]  /*fc570*/  IMAD.X R9, R5, 0x1, R21, P3 ;  /* 0x0000000105097824 */ /* 0x000fc600018e0615 */
[----:B------:R1:W-:Y:S04]  /*fc580*/  STL.64 [R1+0x1ef8], R6 ;  /* 0x001ef80601007387 */ /* 0x0003e80000100a00 */
[----:B-1----:R-:W2:Y:S04]  /*fc590*/  LDL.LU.64 R6, [R1+0x5a40] ;  /* 0x005a400001067983 */ /* 0x002ea80000300a00 */
[----:B------:R1:W-:Y:S04]  /*fc5a0*/  STL.64 [R1+0x5a28], R2 ;  /* 0x005a280201007387 */ /* 0x0003e80000100a00 */
[----:B-1----:R0:W3:Y:S04]  /*fc5b0*/  LDL.64 R2, [R1+0x1ee0] ;  /* 0x001ee00001027983 */ /* 0x0020e80000100a00 */
[----:B------:R1:W-:Y:S04]  /*fc5c0*/  STL.64 [R1+0x1ee8], R8 ;  /* 0x001ee80801007387 */ /* 0x0003e80000100a00 */
[----:B-1----:R-:W4:Y:S04]  /*fc5d0*/  LDL.LU.64 R8, [R1+0x5a38] ;  /* 0x005a380001087983 */ /* 0x002f280000300a00 */
[----:B------:R-:W-:Y:S04]  /*fc5e0*/  STL.64 [R1+0x5a18], R20 ;  /* 0x005a181401007387 */ /* 0x000fe80000100a00 */
[----:B------:R1:W-:Y:S02]  /*fc5f0*/  STL [R1+0x5a20], R21 ;  /* 0x005a201501007387 */ /* 0x0003e40000100800 */
[----:B-1----:R-:W-:Y:S01]  /*fc600*/  IMAD.MOV.U32 R21, RZ, RZ, R17 ;  /* 0x000000ffff157224 */ /* 0x002fe200078e0011 */
[----:B--2---:R-:W-:-:S05]  /*fc610*/  IADD3 R16, P2, PT, R27, R7, RZ ;  /* 0x000000071b107210 */ /* 0x004fca0007f5e0ff */
[----:B------:R-:W-:Y:S01]  /*fc620*/  STL [R1+0x1ed8], R16 ;  /* 0x001ed81001007387 */ /* 0x000fe20000100800 */
[----:B---3--:R-:W-:-:S05]  /*fc630*/  IMAD.X R3, R5, 0x1, R6, P1 ;  /* 0x0000000105037824 */ /* 0x008fca00008e0606 */
[----:B------:R-:W-:Y:S01]  /*fc640*/  STL [R1+0x1ee4], R3 ;  /* 0x001ee40301007387 */ /* 0x000fe20000100800 */
[----:B----4-:R-:W-:-:S05]  /*fc650*/  IMAD.X R21, R5, 0x1, R8, P2 ;  /* 0x0000000105157824 */ /* 0x010fca00010e0608 */
[----:B------:R1:W-:Y:S04]  /*fc660*/  STL [R1+0x1edc], R21 ;  /* 0x001edc1501007387 */ /* 0x0003e80000100800 */
[----:B-1----:R-:W2:Y:S01]  /*fc670*/  LDL R21, [R1+0xf4] ;  /* 0x0000f40001157983 */ /* 0x002ea20000100800 */
[----:B------:R-:W-:Y:S01]  /*fc680*/  IMAD.MOV.U32 R20, RZ, RZ, R16 ;  /* 0x000000ffff147224 */ /* 0x000fe200078e0010 */
[C---:B------:R-:W-:Y:S02]  /*fc690*/  IADD3 R16, P3, PT, R27.reuse, R9, RZ ;  /* 0x000000091b107210 */ /* 0x040fe40007f7e0ff */
[----:B------:R-:W-:-:S03]  /*fc6a0*/  IADD3 R2, P1, PT, R27, R11, RZ ;  /* 0x0000000b1b027210 */ /* 0x000fc60007f3e0ff */
[----:B------:R-:W-:Y:S01]  /*fc6b0*/  IMAD.X R17, R5, 0x1, R10, P3 ;  /* 0x0000000105117824 */ /* 0x000fe200018e060a */
[----:B------:R-:W-:Y:S01]  /*fc6c0*/  IADD3 R20, P2, PT, R27, R13, RZ ;  /* 0x0000000d1b147210 */ /* 0x000fe20007f5e0ff */
[----:B------:R-:W-:-:S03]  /*fc6d0*/  IMAD.X R3, R5, 0x1, R12, P1 ;  /* 0x0000000105037824 */ /* 0x000fc600008e060c */
[----:B------:R1:W-:Y:S04]  /*fc6e0*/  STL.64 [R1+0x1ed0], R16 ;  /* 0x001ed01001007387 */ /* 0x0003e80000100a00 */
[----:B-1----:R-:W3:Y:S04]  /*fc6f0*/  LDL.LU.64 R16, [R1+0x5a30] ;  /* 0x005a300001107983 */ /* 0x002ee80000300a00 */
[----:B------:R-:W-:Y:S01]  /*fc700*/  STL.64 [R1+0x5a08], R10 ;  /* 0x005a080a01007387 */ /* 0x000fe20000100a00 */
[----:B--2---:R-:W-:-:S05]  /*fc710*/  SHF.R.S32.HI R27, RZ, 0x1f, R21 ;  /* 0x0000001fff1b7819 */ /* 0x004fca0000011415 */
[----:B------:R-:W-:Y:S04]  /*fc720*/  STL [R1+0xf8], R27 ;  /* 0x0000f81b01007387 */ /* 0x000fe80000100800 */
[----:B------:R1:W-:Y:S04]  /*fc730*/  STL.64 [R1+0x1ec8], R2 ;  /* 0x001ec80201007387 */ /* 0x0003e80000100a00 */
[----:B-1----:R-:W2:Y:S01]  /*fc740*/  LDL.LU.64 R2, [R1+0x5a28] ;  /* 0x005a280001027983 */ /* 0x002ea20000300a00 */
[----:B------:R-:W-:-:S03]  /*fc750*/  IADD3 R10, P3, PT, R21, R4, RZ ;  /* 0x00000004150a7210 */ /* 0x000fc60007f7e0ff */
[----:B------:R2:W-:Y:S02]  /*fc760*/  STL.64 [R1+0x5a00], R12 ;  /* 0x005a000c01007387 */ /* 0x0005e40000100a00 */
[----:B--2---:R-:W-:Y:S02]  /*fc770*/  IADD3 R12, P1, PT, R21, R3, RZ ;  /* 0x00000003150c7210 */ /* 0x004fe40007f3e0ff */
[----:B------:R1:W-:Y:S01]  /*fc780*/  STL [R1+0x59f8], R3 ;  /* 0x0059f80301007387 */ /* 0x0003e20000100800 */
[----:B------:R-:W-:-:S03]  /*fc790*/  IMAD.X R21, R5, 0x1, R14, P2 ;  /* 0x0000000105157824 */ /* 0x000fc600010e060e */
[----:B-1----:R-:W2:Y:S04]  /*fc7a0*/  LDL.LU R3, [R1+0xf4] ;  /* 0x0000f40001037983 */ /* 0x002ea80000300800 */
[----:B------:R-:W4:Y:S04]  /*fc7b0*/  LDL.LU R5, [R1+0x5a24] ;  /* 0x005a240001057983 */ /* 0x000f280000300800 */
[----:B------:R1:W-:Y:S04]  /*fc7c0*/  STL.64 [R1+0x1ec0], R20 ;  /* 0x001ec01401007387 */ /* 0x0003e80000100a00 */
[----:B-1----:R0:W3:Y:S01]  /*fc7d0*/  LDL.LU R21, [R1+0x5a20] ;  /* 0x005a200001157983 */ /* 0x0020e20000300800 */
[----:B--2---:R-:W-:-:S05]  /*fc7e0*/  IADD3 R20, P2, PT, R3, R0, RZ ;  /* 0x0000000003147210 */ /* 0x004fca0007f5e0ff */
[----:B------:R3:W-:Y:S04]  /*fc7f0*/  STL [R1+0x1e98], R20 ;  /* 0x001e981401007387 */ /* 0x0007e80000100800 */
[----:B---3--:R-:W2:Y:S01]  /*fc800*/  LDL.LU.64 R20, [R1+0x5a18] ;  /* 0x005a180001147983 */ /* 0x008ea20000300a00 */
[----:B------:R-:W-:-:S03]  /*fc810*/  IMAD.X R13, R27, 0x1, R2, P1 ;  /* 0x000000011b0d7824 */ /* 0x000fc600008e0602 */
[----:B------:R1:W-:Y:S04]  /*fc820*/  STL.64 [R1+0x59f0], R14 ;  /* 0x0059f00e01007387 */ /* 0x0003e80000100a00 */
[----:B-1----:R0:W3:Y:S01]  /*fc830*/  LDL.64 R14, [R1+0x1e98] ;  /* 0x001e9800010e7983 */ /* 0x0020e20000100a00 */
[----:B--2---:R-:W-:-:S05]  /*fc840*/  IMAD.X R11, R27, 0x1, R20, P3 ;  /* 0x000000011b0b7824 */ /* 0x004fca00018e0614 */
[----:B------:R-:W-:Y:S04]  /*fc850*/  STL.64 [R1+0x1eb8], R10 ;  /* 0x001eb80a01007387 */ /* 0x000fe80000100a00 */
[----:B------:R-:W2:Y:S04]  /*fc860*/  LDL.LU R27, [R1+0x5a10] ;  /* 0x005a1000011b7983 */ /* 0x000ea80000300800 */
[----:B------:R1:W-:Y:S04]  /*fc870*/  STL [R1+0x59ec], R2 ;  /* 0x0059ec0201007387 */ /* 0x0003e80000100800 */
[----:B-1----:R-:W3:Y:S01]  /*fc880*/  LDL.LU R2, [R1+0xf8] ;  /* 0x0000f80001027983 */ /* 0x002ee20000300800 */
[----:B----4-:R-:W-:-:S03]  /*fc890*/  IADD3 R10, P3, PT, R3, R5, RZ ;  /* 0x00000005030a7210 */ /* 0x010fc60007f7e0ff */
[----:B------:R1:W-:Y:S04]  /*fc8a0*/  STL.64 [R1+0x1eb0], R12 ;  /* 0x001eb00c01007387 */ /* 0x0003e80000100a00 */
[----:B------:R-:W-:Y:S01]  /*fc8b0*/  STL [R1+0x59e8], R21 ;  /* 0x0059e81501007387 */ /* 0x000fe20000100800 */
[C---:B-1----:R-:W-:Y:S01]  /*fc8c0*/  IADD3 R12, P1, PT, R3.reuse, R7, RZ ;  /* 0x00000007030c7210 */ /* 0x042fe20007f3e0ff */
[C---:B---3--:R-:W-:Y:S02]  /*fc8d0*/  IMAD.X R15, R2.reuse, 0x1, R21, P2 ;  /* 0x00000001020f7824 */ /* 0x048fe400010e0615 */
[C---:B------:R-:W-:Y:S02]  /*fc8e0*/  IMAD.X R11, R2.reuse, 0x1, R6, P3 ;  /* 0x00000001020b7824 */ /* 0x040fe400018e0606 */
[----:B------:R-:W-:Y:S01]  /*fc8f0*/  IMAD.X R13, R2, 0x1, R8, P1 ;  /* 0x00000001020d7824 */ /* 0x000fe200008e0608 */
[----:B------:R-:W-:Y:S04]  /*fc900*/  STL [R1+0x1e9c], R15 ;  /* 0x001e9c0f01007387 */ /* 0x000fe80000100800 */
[----:B------:R1:W-:Y:S04]  /*fc910*/  STL.64 [R1+0x1e90], R10 ;  /* 0x001e900a01007387 */ /* 0x0003e80000100a00 */
[----:B-1----:R-:W3:Y:S04]  /*fc920*/  LDL.LU.64 R10, [R1+0x5a08] ;  /* 0x005a0800010a7983 */ /* 0x002ee80000300a00 */
[----:B------:R-:W-:Y:S04]  /*fc930*/  STL.64 [R1+0x59d8], R6 ;  /* 0x0059d80601007387 */ /* 0x000fe80000100a00 */
[----:B------:R-:W-:Y:S04]  /*fc940*/  STL.64 [R1+0x59e0], R16 ;  /* 0x0059e01001007387 */ /* 0x000fe80000100a00 */
[----:B------:R1:W-:Y:S04]  /*fc950*/  STL.64 [R1+0x1e88], R12 ;  /* 0x001e880c01007387 */ /* 0x0003e80000100a00 */
[----:B-1----:R-:W4:Y:S01]  /*fc960*/  LDL.LU.64 R12, [R1+0x5a00] ;  /* 0x005a0000010c7983 */ /* 0x002f220000300a00 */
[----:B------:R-:W-:-:S02]  /*fc970*/  IADD3 R14, P2, PT, R3, R9, RZ ;  /* 0x00000009030e7210 */ /* 0x000fc40007f5e0ff */
[----:B--2---:R-:W-:-:S03]  /*fc980*/  SHF.R.S32.HI R21, RZ, 0x1f, R27 ;  /* 0x0000001fff157819 */ /* 0x004fc6000001141b */
[C---:B---3--:R-:W-:Y:S01]  /*fc990*/  IMAD.X R15, R2.reuse, 0x1, R10, P2 ;  /* 0x00000001020f7824 */ /* 0x048fe200010e060a */
[C---:B------:R-:W-:Y:S02]  /*fc9a0*/  IADD3 R6, P3, PT, R3.reuse, R11, RZ ;  /* 0x0000000b03067210 */ /* 0x040fe40007f7e0ff */
[----:B----4-:R-:W-:Y:S02]  /*fc9b0*/  IADD3 R16, P1, PT, R3, R13, RZ ;  /* 0x0000000d03107210 */ /* 0x010fe40007f3e0ff */
[----:B------:R-:W2:Y:S04]  /*fc9c0*/  LDL.LU R3, [R1+0x59f8] ;  /* 0x0059f80001037983 */ /* 0x000ea80000300800 */
[----:B------:R-:W-:Y:S01]  /*fc9d0*/  STL [R1+0x1e68], R16 ;  /* 0x001e681001007387 */ /* 0x000fe20000100800 */
[----:B------:R-:W-:-:S03]  /*fc9e0*/  IMAD.X R7, R2, 0x1, R12, P3 ;  /* 0x0000000102077824 */ /* 0x000fc600018e060c */
[----:B------:R1:W-:Y:S04]  /*fc9f0*/  STL.64 [R1+0x1e80], R14 ;  /* 0x001e800e01007387 */ /* 0x0003e80000100a00 */
[----:B-1----:R-:W3:Y:S04]  /*fca00*/  LDL.LU.64 R14, [R1+0x59f0] ;  /* 0x0059f000010e7983 */ /* 0x002ee80000300a00 */
[----:B------:R-:W-:Y:S04]  /*fca10*/  STL [R1+0xf4], R21 ;  /* 0x0000f41501007387 */ /* 0x000fe80000100800 */
[----:B------:R1:W-:Y:S04]  /*fca20*/  STL.64 [R1+0x59d0], R12 ;  /* 0x0059d00c01007387 */ /* 0x0003e80000100a00 */
[----:B-1----:R0:W3:Y:S01]  /*fca30*/  LDL.64 R12, [R1+0x1e68] ;  /* 0x001e6800010c7983 */ /* 0x0020e20000100a00 */
[----:B------:R-:W-:-:S03]  /*fca40*/  IADD3 R16, P2, PT, R27, R4, RZ ;  /* 0x000000041b107210 */ /* 0x000fc60007f5e0ff */
[----:B------:R-:W-:Y:S02]  /*fca50*/  STL.64 [R1+0x1e78], R6 ;  /* 0x001e780601007387 */ /* 0x000fe40000100a00 */
[----:B------:R-:W-:Y:S02]  /*fca60*/  IMAD.X R17, R21, 0x1, R20, P2 ;  /* 0x0000000115117824 */ /* 0x000fe400010e0614 */
[----:B---3--:R-:W-:Y:S02]  /*fca70*/  IMAD.X R13, R2, 0x1, R14, P1 ;  /* 0x00000001020d7824 */ /* 0x008fe400008e060e */
[----:B------:R-:W3:Y:S04]  /*fca80*/  LDL.LU R2, [R1+0x59ec] ;  /* 0x0059ec0001027983 */ /* 0x000ee80000300800 */
[----:B------:R-:W-:Y:S04]  /*fca90*/  STL [R1+0x1e6c], R13 ;  /* 0x001e6c0d01007387 */ /* 0x000fe80000100800 */
[----:B------:R-:W4:Y:S04]  /*fcaa0*/  LDL.LU R21, [R1+0x59e8] ;  /* 0x0059e80001157983 */ /* 0x000f280000300800 */
[----:B------:R1:W-:Y:S04]  /*fcab0*/  STL.64 [R1+0x1e60], R16 ;  /* 0x001e601001007387 */ /* 0x0003e80000100a00 */
[----:B-1----:R-:W3:Y:S04]  /*fcac0*/  LDL.LU.64 R16, [R1+0x59e0] ;  /* 0x0059e00001107983 */ /* 0x002ee80000300a00 */
[----:B------:R1:W-:Y:S04]  /*fcad0*/  STL.64 [R1+0x59c8], R14 ;  /* 0x0059c80e01007387 */ /* 0x0003e80000100a00 */
[----:B------:R0:W-:Y:S01]  /*fcae0*/  STL [R1+0x59bc], R5 ;  /* 0x0059bc0501007387 */ /* 0x0001e20000100800 */
[----:B-1----:R-:W-:-:S03]  /*fcaf0*/  IADD3 R14, P2, PT, R27, R5, RZ ;  /* 0x000000051b0e7210 */ /* 0x002fc60007f5e0ff */
[----:B0-----:R-:W3:Y:S01]  /*fcb00*/  LDL.LU R5, [R1+0xf4] ;  /* 0x0000f40001057983 */ /* 0x001ee20000300800 */
[----:B--2---:R-:W-:-:S03]  /*fcb10*/  IADD3 R6, P3, PT, R27, R3, RZ ;  /* 0x000000031b067210 */ /* 0x004fc60007f7e0ff */
[----:B------:R-:W-:Y:S02]  /*fcb20*/  STL [R1+0x1e40], R14 ;  /* 0x001e400e01007387 */ /* 0x000fe40000100800 */
[----:B---3--:R-:W-:-:S05]  /*fcb30*/  IMAD.X R7, R5, 0x1, R2, P3 ;  /* 0x0000000105077824 */ /* 0x008fca00018e0602 */
[----:B------:R0:W-:Y:S04]  /*fcb40*/  STL.64 [R1+0x1e58], R6 ;  /* 0x001e580601007387 */ /* 0x0001e80000100a00 */
[----:B0-----:R-:W2:Y:S04]  /*fcb50*/  LDL.LU.64 R6, [R1+0x59d8] ;  /* 0x0059d80001067983 */ /* 0x001ea80000300a00 */
[----:B------:R0:W-:Y:S04]  /*fcb60*/  STL.64 [R1+0x59c0], R2 ;  /* 0x0059c00201007387 */ /* 0x0001e80000100a00 */
[----:B0-----:R0:W3:Y:S01]  /*fcb70*/  LDL.64 R2, [R1+0x1e40] ;  /* 0x001e400001027983 */ /* 0x0010e20000100a00 */
[----:B------:R-:W-:-:S03]  /*fcb80*/  IADD3 R12, P1, PT, R27, R0, RZ ;  /* 0x000000001b0c7210 */ /* 0x000fc60007f3e0ff */
[----:B------:R1:W-:Y:S02]  /*fcb90*/  STL.64 [R1+0x59a8], R16 ;  /* 0x0059a81001007387 */ /* 0x0003e40000100a00 */
[----:B----4-:R-:W-:Y:S01]  /*fcba0*/  IMAD.X R13, R5, 0x1, R21, P1 ;  /* 0x00000001050d7824 */ /* 0x010fe200008e0615 */
[----:B------:R-:W-:Y:S01]  /*fcbb0*/  IADD3 R14, P1, PT, R27, R9, RZ ;  /* 0x000000091b0e7210 */ /* 0x000fe20007f3e0ff */
[----:B-1----:R-:W4:Y:S04]  /*fcbc0*/  LDL R17, [R1+0xec] ;  /* 0x0000ec0001117983 */ /* 0x002f280000100800 */
[----:B------:R-:W-:Y:S04]  /*fcbd0*/  STL.64 [R1+0x59b0], R22 ;  /* 0x0059b01601007387 */ /* 0x000fe80000100a00 */
[----:B------:R-:W-:Y:S01]  /*fcbe0*/  STL [R1+0x59b8], R23 ;  /* 0x0059b81701007387 */ /* 0x000fe20000100800 */
[----:B------:R-:W-:-:S03]  /*fcbf0*/  IMAD.X R15, R5, 0x1, R10, P1 ;  /* 0x00000001050f7824 */ /* 0x000fc600008e060a */
[----:B------:R1:W-:Y:S04]  /*fcc00*/  STL.64 [R1+0x1e48], R12 ;  /* 0x001e480c01007387 */ /* 0x0003e80000100a00 */
[----:B-1----:R-:W4:Y:S01]  /*fcc10*/  LDL.LU.64 R12, [R1+0x59d0] ;  /* 0x0059d000010c7983 */ /* 0x002f220000300a00 */
[----:B--2---:R-:W-:-:S03]  /*fcc20*/  IADD3 R22, P3, PT, R27, R7, RZ ;  /* 0x000000071b167210 */ /* 0x004fc60007f7e0ff */
[----:B------:R-:W-:Y:S02]  /*fcc30*/  STL.64 [R1+0x59a0], R6 ;  /* 0x0059a00601007387 */ /* 0x000fe40000100a00 */
[C---:B------:R-:W-:Y:S02]  /*fcc40*/  IMAD.X R23, R5.reuse, 0x1, R8, P3 ;  /* 0x0000000105177824 */ /* 0x040fe400018e0608 */
[----:B---3--:R-:W-:-:S05]  /*fcc50*/  IMAD.X R3, R5, 0x1, R6, P2 ;  /* 0x0000000105037824 */ /* 0x008fca00010e0606 */
[----:B------:R-:W-:Y:S04]  /*fcc60*/  STL [R1+0x1e44], R3 ;  /* 0x001e440301007387 */ /* 0x000fe80000100800 */
[----:B------:R-:W-:Y:S04]  /*fcc70*/  STL.64 [R1+0x1e38], R22 ;  /* 0x001e381601007387 */ /* 0x000fe80000100a00 */
[----:B------:R1:W-:Y:S04]  /*fcc80*/  STL.64 [R1+0x1e30], R14 ;  /* 0x001e300e01007387 */ /* 0x0003e80000100a00 */
[----:B-1----:R-:W2:Y:S01]  /*fcc90*/  LDL.LU.64 R14, [R1+0x59c8] ;  /* 0x0059c800010e7983 */ /* 0x002ea20000300a00 */
[----:B------:R-:W-:-:S02]  /*fcca0*/  IADD3 R2, P2, PT, R27, R11, RZ ;  /* 0x0000000b1b027210 */ /* 0x000fc40007f5e0ff */
[----:B----4-:R-:W-:Y:S02]  /*fccb0*/  IADD3 R16, P1, PT, R17, R4, RZ ;  /* 0x0000000411107210 */ /* 0x010fe40007f3e0ff */
[----:B------:R-:W-:Y:S02]  /*fccc0*/  IADD3 R22, P3, PT, R27, R13, RZ ;  /* 0x0000000d1b167210 */ /* 0x000fe40007f7e0ff */
[----:B------:R-:W-:Y:S01]  /*fccd0*/  SHF.R.S32.HI R27, RZ, 0x1f, R17 ;  /* 0x0000001fff1b7819 */ /* 0x000fe20000011411 */
[----:B------:R-:W-:-:S04]  /*fcce0*/  IMAD.X R3, R5, 0x1, R12, P2 ;  /* 0x0000000105037824 */ /* 0x000fc800010e060c */
[----:B------:R-:W-:Y:S04]  /*fccf0*/  STL [R1+0xf0], R27 ;  /* 0x0000f01b01007387 */ /* 0x000fe80000100800 */
[----:B------:R1:W-:Y:S04]  /*fcd00*/  STL [R1+0x5990], R4 ;  /* 0x0059900401007387 */ /* 0x0003e80000100800 */
[----:B-1----:R-:W3:Y:S04]  /*fcd10*/  LDL.LU R4, [R1+0xec] ;  /* 0x0000ec0001047983 */ /* 0x002ee80000300800 */
[----:B------:R1:W-:Y:S04]  /*fcd20*/  STL.64 [R1+0x1e28], R2 ;  /* 0x001e280201007387 */ /* 0x0003e80000100a00 */
[----:B-1----:R-:W4:Y:S04]  /*fcd30*/  LDL.LU.64 R2, [R1+0x59c0] ;  /* 0x0059c00001027983 */ /* 0x002f280000300a00 */
[----:B------:R-:W-:Y:S01]  /*fcd40*/  STL.64 [R1+0x5998], R12 ;  /* 0x0059980c01007387 */ /* 0x000fe20000100a00 */
[----:B--2---:R-:W-:-:S03]  /*fcd50*/  IMAD.X R23, R5, 0x1, R14, P3 ;  /* 0x0000000105177824 */ /* 0x004fc600018e060e */
[----:B------:R-:W2:Y:S04]  /*fcd60*/  LDL.LU R5, [R1+0x59bc] ;  /* 0x0059bc0001057983 */ /* 0x000ea80000300800 */
[----:B------:R1:W-:Y:S04]  /*fcd70*/  STL.64 [R1+0x1e18], R22 ;  /* 0x001e181601007387 */ /* 0x0003e80000100a00 */
[----:B-1----:R0:W2:Y:S01]  /*fcd80*/  LDL.LU R23, [R1+0x59b8] ;  /* 0x0059b80001177983 */ /* 0x0020a20000300800 */
[----:B------:R-:W-:Y:S01]  /*fcd90*/  IMAD.X R17, R27, 0x1, R20, P1 ;  /* 0x000000011b117824 */ /* 0x000fe200008e0614 */
[----:B---3--:R-:W-:-:S05]  /*fcda0*/  IADD3 R22, P3, PT, R4, R0, RZ ;  /* 0x0000000004167210 */ /* 0x008fca0007f7e0ff */
[----:B------:R1:W-:Y:S01]  /*fcdb0*/  STL [R1+0x1df0], R22 ;  /* 0x001df01601007387 */ /* 0x0003e20000100800 */
[----:B----4-:R-:W-:-:S05]  /*fcdc0*/  IADD3 R12, P2, PT, R4, R3, RZ ;  /* 0x00000003040c7210 */ /* 0x010fca0007f5e0ff */
[----:B------:R-:W-:Y:S01]  /*fcdd0*/  IMAD.X R13, R27, 0x1, R2, P2 ;  /* 0x000000011b0d7824 */ /* 0x000fe200010e0602 */
[C---:B--2---:R-:W-:Y:S01]  /*fcde0*/  IADD3 R6, P1, PT, R4.reuse, R5, RZ ;  /* 0x0000000504067210 */ /* 0x044fe20007f3e0ff */
[----:B-1----:R-:W2:Y:S04]  /*fcdf0*/  LDL.LU.64 R22, [R1+0x59b0] ;  /* 0x0059b00001167983 */ /* 0x002ea80000300a00 */
[----:B------:R1:W-:Y:S04]  /*fce00*/  STL.64 [R1+0x1e10], R16 ;  /* 0x001e101001007387 */ /* 0x0003e80000100a00 */
[----:B-1----:R-:W3:Y:S04]  /*fce10*/  LDL.LU.64 R16, [R1+0x59a8] ;  /* 0x0059a80001107983 */ /* 0x002ee80000300a00 */
[----:B------:R1:W-:Y:S04]  /*fce20*/  STL [R1+0x1de8], R6 ;  /* 0x001de80601007387 */ /* 0x0003e80000100800 */
[----:B-1----:R-:W4:Y:S04]  /*fce30*/  LDL.LU.64 R6, [R1+0x59a0] ;  /* 0x0059a00001067983 */ /* 0x002f280000300a00 */
[----:B------:R-:W-:Y:S04]  /*fce40*/  STL [R1+0x597c], R5 ;  /* 0x00597c0501007387 */ /* 0x000fe80000100800 */
[----:B------:R1:W-:Y:S04]  /*fce50*/  STL [R1+0x5980], R2 ;  /* 0x0059800201007387 */ /* 0x0003e80000100800 */
[----:B-1----:R-:W2:Y:S04]  /*fce60*/  LDL.LU R2, [R1+0xf0] ;  /* 0x0000f00001027983 */ /* 0x002ea80000300800 */
[----:B------:R-:W-:Y:S04]  /*fce70*/  STL.64 [R1+0x1e08], R12 ;  /* 0x001e080c01007387 */ /* 0x000fe80000100a00 */
[----:B------:R1:W-:Y:S04]  /*fce80*/  STL [R1+0x5978], R26 ;  /* 0x0059781a01007387 */ /* 0x0003e80000100800 */
[----:B-1----:R0:W3:Y:S04]  /*fce90*/  LDL.64 R26, [R1+0x1df0] ;  /* 0x001df000011a7983 */ /* 0x0020e80000100a00 */
[----:B------:R1:W-:Y:S04]  /*fcea0*/  STL.64 [R1+0x5988], R28 ;  /* 0x0059881c01007387 */ /* 0x0003e80000100a00 */
[----:B-1----:R0:W3:Y:S01]  /*fceb0*/  LDL.64 R28, [R1+0x1de8] ;  /* 0x001de800011c7983 */ /* 0x0020e20000100a00 */
[----:B----4-:R-:W-:-:S05]  /*fcec0*/  IADD3 R12, P2, PT, R4, R7, RZ ;  /* 0x00000007040c7210 */ /* 0x010fca0007f5e0ff */
[C---:B--2---:R-:W-:Y:S02]  /*fced0*/  IMAD.X R13, R2.reuse, 0x1, R8, P2 ;  /* 0x00000001020d7824 */ /* 0x044fe400010e0608 */
[----:B---3--:R-:W-:-:S05]  /*fcee0*/  IMAD.X R27, R2, 0x1, R21, P3 ;  /* 0x00000001021b7824 */ /* 0x008fca00018e0615 */
[----:B------:R-:W-:Y:S01]  /*fcef0*/  STL [R1+0x1df4], R27 ;  /* 0x001df41b01007387 */ /* 0x000fe20000100800 */
[----:B------:R-:W-:-:S05]  /*fcf00*/  IMAD.X R29, R2, 0x1, R6, P1 ;  /* 0x00000001021d7824 */ /* 0x000fca00008e0606 */
[----:B------:R-:W-:Y:S04]  /*fcf10*/  STL [R1+0x1dec], R29 ;  /* 0x001dec1d01007387 */ /* 0x000fe80000100800 */
[----:B------:R1:W-:Y:S04]  /*fcf20*/  STL.64 [R1+0x1de0], R12 ;  /* 0x001de00c01007387 */ /* 0x0003e80000100a00 */
[----:B-1----:R-:W2:Y:S01]  /*fcf30*/  LDL.LU.64 R12, [R1+0x5998] ;  /* 0x00599800010c7983 */ /* 0x002ea20000300a00 */
[C---:B------:R-:W-:Y:S02]  /*fcf40*/  IADD3 R26, P3, PT, R4.reuse, R9, RZ ;  /* 0x00000009041a7210 */ /* 0x040fe40007f7e0ff */
[C---:B------:R-:W-:Y:S01]  /*fcf50*/  IADD3 R28, P1, PT, R4.reuse, R11, RZ ;  /* 0x0000000b041c7210 */ /* 0x040fe20007f3e0ff */
[----:B------:R2:W-:Y:S02]  /*fcf60*/  STL.64 [R1+0x5970], R8 ;  /* 0x0059700801007387 */ /* 0x0005e40000100a00 */
[----:B--2---:R-:W-:-:S02]  /*fcf70*/  IADD3 R8, P2, PT, R4, R13, RZ ;  /* 0x0000000d04087210 */ /* 0x004fc40007f5e0ff */
[----:B------:R-:W2:Y:S04]  /*fcf80*/  LDL.LU R4, [R1+0x5990] ;  /* 0x0059900001047983 */ /* 0x000ea80000300800 */
[----:B------:R-:W3:Y:S01]  /*fcf90*/  LDL R9, [R1+0xe8] ;  /* 0x0000e80001097983 */ /* 0x000ee20000100800 */
[C---:B------:R-:W-:Y:S02]  /*fcfa0*/  IMAD.X R27, R2.reuse, 0x1, R10, P3 ;  /* 0x00000001021b7824 */ /* 0x040fe400018e060a */
[----:B------:R-:W-:Y:S01]  /*fcfb0*/  IMAD.X R29, R2, 0x1, R12, P1 ;  /* 0x00000001021d7824 */ /* 0x000fe200008e060c */
[----:B---3--:R-:W-:-:S05]  /*fcfc0*/  SHF.R.S32.HI R5, RZ, 0x1f, R9 ;  /* 0x0000001fff057819 */ /* 0x008fca0000011409 */
[----:B------:R-:W-:Y:S04]  /*fcfd0*/  STL [R1+0xec], R5 ;  /* 0x0000ec0501007387 */ /* 0x000fe80000100800 */
[----:B------:R2:W-:Y:S04]  /*fcfe0*/  STL.64 [R1+0x1dd8], R26 ;  /* 0x001dd81a01007387 */ /* 0x0005e80000100a00 */
[----:B------:R1:W-:Y:S01]  /*fcff0*/  STL.64 [R1+0x1dd0], R28 ;  /* 0x001dd01c01007387 */ /* 0x0003e20000100a00 */
[----:B--2---:R-:W-:-:S03]  /*fd000*/  IADD3 R26, P3, PT, R9, R4, RZ ;  /* 0x00000004091a7210 */ /* 0x004fc60007f7e0ff */
[----:B-1----:R-:W2:Y:S04]  /*fd010*/  LDL.LU.64 R28, [R1+0x5988] ;  /* 0x00598800011c7983 */ /* 0x002ea80000300a00 */
[----:B------:R1:W-:Y:S01]  /*fd020*/  STL.64 [R1+0x5968], R12 ;  /* 0x0059680c01007387 */ /* 0x0003e20000100a00 */
[----:B------:R-:W-:-:S03]  /*fd030*/  IMAD.X R27, R5, 0x1, R20, P3 ;  /* 0x00000001051b7824 */ /* 0x000fc600018e0614 */
[----:B------:R3:W-:Y:S01]  /*fd040*/  STL [R1+0x5960], R3 ;  /* 0x0059600301007387 */ /* 0x0007e20000100800 */
[----:B-1----:R-:W-:Y:S01]  /*fd050*/  IADD3 R12, P1, PT, R9, R3, RZ ;  /* 0x00000003090c7210 */ /* 0x002fe20007f3e0ff */
[----:B------:R-:W-:Y:S02]  /*fd060*/  IMAD.X R9, R2, 0x1, R14, P2 ;  /* 0x0000000102097824 */ /* 0x000fe400010e060e */
[----:B---3--:R-:W3:Y:S04]  /*fd070*/  LDL.LU R3, [R1+0xe8] ;  /* 0x0000e80001037983 */ /* 0x008ee80000300800 */
[----:B------:R-:W4:Y:S04]  /*fd080*/  LDL.LU R2, [R1+0x5980] ;  /* 0x0059800001027983 */ /* 0x000f280000300800 */
[----:B------:R-:W-:Y:S04]  /*fd090*/  STL.64 [R1+0x1dc0], R8 ;  /* 0x001dc00801007387 */ /* 0x000fe80000100a00 */
[----:B------:R-:W2:Y:S04]  /*fd0a0*/  LDL.LU R5, [R1+0x597c] ;  /* 0x00597c0001057983 */ /* 0x000ea80000300800 */
[----:B------:R1:W-:Y:S04]  /*fd0b0*/  STL.64 [R1+0x1db8], R26 ;  /* 0x001db81a01007387 */ /* 0x0003e80000100a00 */
[----:B-1----:R-:W2:Y:S04]  /*fd0c0*/  LDL.LU R26, [R1+0x5978] ;  /* 0x00597800011a7983 */ /* 0x002ea80000300800 */
[----:B--2---:R3:W-:Y:S04]  /*fd0d0*/  STL [R1+0x5950], R26 ;  /* 0x0059501a01007387 */ /* 0x0047e80000100800 */
[----:B------:R-:W-:Y:S04]  /*fd0e0*/  STL.64 [R1+0x5958], R28 ;  /* 0x0059581c01007387 */ /* 0x000fe80000100a00 */
[----:B------:R1:W-:Y:S01]  /*fd0f0*/  STL [R1+0x5948], R5 ;  /* 0x0059480501007387 */ /* 0x0003e20000100800 */
[----:B---3--:R-:W-:-:S03]  /*fd100*/  IADD3 R26, P3, PT, R3, R5, RZ ;  /* 0x00000005031a7210 */ /* 0x008fc60007f7e0ff */
[----:B-1----:R-:W2:Y:S01]  /*fd110*/  LDL.LU R5, [R1+0xec] ;  /* 0x0000ec0001057983 */ /* 0x002ea20000300800 */
[----:B------:R-:W-:-:S03]  /*fd120*/  IADD3 R8, P2, PT, R3, R0, RZ ;  /* 0x0000000003087210 */ /* 0x000fc60007f5e0ff */
[----:B----4-:R1:W-:Y:S01]  /*fd130*/  STL [R1+0x594c], R2 ;  /* 0x00594c0201007387 */ /* 0x0103e20000100800 */
[C---:B--2---:R-:W-:Y:S02]  /*fd140*/  IMAD.X R13, R5.reuse, 0x1, R2, P1 ;  /* 0x00000001050d7824 */ /* 0x044fe400008e0602 */
[----:B------:R-:W-:Y:S01]  /*fd150*/  IMAD.X R9, R5, 0x1, R21, P2 ;  /* 0x0000000105097824 */ /* 0x000fe200010e0615 */
[----:B-1----:R-:W2:Y:S04]  /*fd160*/  LDL R2, [R1+0xe4] ;  /* 0x0000e40001027983 */ /* 0x002ea80000100800 */
[----:B------:R-:W-:Y:S04]  /*fd170*/  STL.64 [R1+0x1db0], R12 ;  /* 0x001db00c01007387 */ /* 0x000fe80000100a00 */
[----:B------:R1:W-:Y:S04]  /*fd180*/  STL.64 [R1+0x1d98], R8 ;  /* 0x001d980801007387 */ /* 0x0003e80000100a00 */
[----:B-1----:R-:W3:Y:S01]  /*fd190*/  LDL.LU.64 R8, [R1+0x5970] ;  /* 0x0059700001087983 */ /* 0x002ee20000300a00 */
[----:B------:R-:W-:Y:S01]  /*fd1a0*/  IADD3 R12, P1, PT, R3, R7, RZ ;  /* 0x00000007030c7210 */ /* 0x000fe20007f3e0ff */
[----:B------:R-:W-:-:S02]  /*fd1b0*/  IMAD.X R27, R5, 0x1, R6, P3 ;  /* 0x00000001051b7824 */ /* 0x000fc400018e0606 */
[----:B------:R-:W-:Y:S04]  /*fd1c0*/  STL.64 [R1+0x5940], R16 ;  /* 0x0059401001007387 */ /* 0x000fe80000100a00 */
[----:B------:R-:W-:Y:S04]  /*fd1d0*/  STL [R1+0x5938], R6 ;  /* 0x0059380601007387 */ /* 0x000fe80000100800 */
[----:B------:R-:W-:Y:S01]  /*fd1e0*/  STL.64 [R1+0x1d90], R26 ;  /* 0x001d901a01007387 */ /* 0x000fe20000100a00 */
[----:B---3--:R-:W-:-:S05]  /*fd1f0*/  IMAD.X R13, R5, 0x1, R8, P1 ;  /* 0x00000001050d7824 */ /* 0x008fca00008e0608 */
[----:B------:R1:W-:Y:S04]  /*fd200*/  STL.64 [R1+0x1d88], R12 ;  /* 0x001d880c01007387 */ /* 0x0003e80000100a00 */
[----:B-1----:R-:W3:Y:S01]  /*fd210*/  LDL.LU.64 R12, [R1+0x5968] ;  /* 0x00596800010c7983 */ /* 0x002ee20000300a00 */
[C---:B------:R-:W-:Y:S02]  /*fd220*/  IADD3 R16, P2, PT, R3.reuse, R9, RZ ;  /* 0x0000000903107210 */ /* 0x040fe40007f5e0ff */
[C---:B------:R-:W-:Y:S02]  /*fd230*/  IADD3 R26, P3, PT, R3.reuse, R11, RZ ;  /* 0x0000000b031a7210 */ /* 0x040fe40007f7e0ff */
[----:B---3--:R-:W-:Y:S02]  /*fd240*/  IADD3 R28, P1, PT, R3, R13, RZ ;  /* 0x0000000d031c7210 */ /* 0x008fe40007f3e0ff */
[----:B------:R-:W3:Y:S04]  /*fd250*/  LDL.LU R3, [R1+0x5960] ;  /* 0x0059600001037983 */ /* 0x000ee80000300800 */
[----:B------:R1:W-:Y:S04]  /*fd260*/  STL [R1+0x1d68], R28 ;  /* 0x001d681c01007387 */ /* 0x0003e80000100800 */
[----:B-1----:R-:W4:Y:S01]  /*fd270*/  LDL.LU.64 R28, [R1+0x5958] ;  /* 0x00595800011c7983 */ /* 0x002f220000300a00 */
[----:B------:R-:W-:-:S02]  /*fd280*/  IMAD.X R17, R5, 0x1, R10, P2 ;  /* 0x0000000105117824 */ /* 0x000fc400010e060a */
[----:B------:R-:W-:Y:S01]  /*fd290*/  IMAD.X R27, R5, 0x1, R12, P3 ;  /* 0x00000001051b7824 */ /* 0x000fe200018e060c */
[----:B--2---:R-:W-:Y:S02]  /*fd2a0*/  SHF.R.S32.HI R6, RZ, 0x1f, R2 ;  /* 0x0000001fff067819 */ /* 0x004fe40000011402 */
[----:B------:R-:W-:Y:S04]  /*fd2b0*/  STL.64 [R1+0x1d80], R16 ;  /* 0x001d801001007387 */ /* 0x000fe80000100a00 */
[----:B------:R1:W-:Y:S04]  /*fd2c0*/  STL.64 [R1+0x1d78], R26 ;  /* 0x001d781a01007387 */ /* 0x0003e80000100a00 */
[----:B-1----:R-:W2:Y:S04]  /*fd2d0*/  LDL.LU R26, [R1+0x5950] ;  /* 0x00595000011a7983 */ /* 0x002ea80000300800 */
[----:B------:R-:W-:Y:S04]  /*fd2e0*/  STL [R1+0xe8], R6 ;  /* 0x0000e80601007387 */ /* 0x000fe80000100800 */
[----:B------:R3:W-:Y:S04]  /*fd2f0*/  STL.64 [R1+0x5928], R12 ;  /* 0x0059280c01007387 */ /* 0x0007e80000100a00 */
[----:B----4-:R1:W-:Y:S01]  /*fd300*/  STL.64 [R1+0x5930], R28 ;  /* 0x0059301c01007387 */ /* 0x0103e20000100a00 */
[----:B------:R-:W-:-:S02]  /*fd310*/  IADD3 R16, P2, PT, R2, R4, RZ ;  /* 0x0000000402107210 */ /* 0x000fc40007f5e0ff */
[----:B---3--:R-:W-:Y:S01]  /*fd320*/  IADD3 R12, P3, PT, R2, R3, RZ ;  /* 0x00000003020c7210 */ /* 0x008fe20007f7e0ff */
[----:B------:R-:W3:Y:S04]  /*fd330*/  LDL R27, [R1+0xe0] ;  /* 0x0000e000011b7983 */ /* 0x000ee80000100800 */
[----:B-1----:R0:W4:Y:S01]  /*fd340*/  LDL.64 R28, [R1+0x1d68] ;  /* 0x001d6800011c7983 */ /* 0x0021220000100a00 */
[----:B------:R-:W-:-:S03]  /*fd350*/  IMAD.X R17, R6, 0x1, R20, P2 ;  /* 0x0000000106117824 */ /* 0x000fc600010e0614 */
[----:B------:R-:W2:Y:S04]  /*fd360*/  LDL.LU R2, [R1+0x594c] ;  /* 0x00594c0001027983 */ /* 0x000ea80000300800 */
[----:B------:R1:W-:Y:S04]  /*fd370*/  STL [R1+0x5920], R3 ;  /* 0x0059200301007387 */ /* 0x0003e80000100800 */
[----:B-1----:R-:W2:Y:S01]  /*fd380*/  LDL.LU R3, [R1+0xe4] ;  /* 0x0000e40001037983 */ /* 0x002ea20000300800 */
[----:B----4-:R-:W-:-:S03]  /*fd390*/  IMAD.X R29, R5, 0x1, R14, P1 ;  /* 0x00000001051d7824 */ /* 0x010fc600008e060e */
[----:B------:R-:W4:Y:S04]  /*fd3a0*/  LDL.LU R5, [R1+0x5948] ;  /* 0x0059480001057983 */ /* 0x000f280000300800 */
[----:B------:R-:W-:Y:S04]  /*fd3b0*/  STL [R1+0x1d6c], R29 ;  /* 0x001d6c1d01007387 */ /* 0x000fe80000100800 */
[----:B------:R1:W-:Y:S04]  /*fd3c0*/  STL.64 [R1+0x1d60], R16 ;  /* 0x001d601001007387 */ /* 0x0003e80000100a00 */
[----:B-1----:R-:W3:Y:S01]  /*fd3d0*/  LDL.LU.64 R16, [R1+0x5940] ;  /* 0x0059400001107983 */ /* 0x002ee20000300a00 */
[----:B--2---:R-:W-:-:S03]  /*fd3e0*/  IMAD.X R13, R6, 0x1, R2, P3 ;  /* 0x00000001060d7824 */ /* 0x004fc600018e0602 */
[----:B---3--:R-:W-:Y:S04]  /*fd3f0*/  STL.64 [R1+0x5908], R16 ;  /* 0x0059081001007387 */ /* 0x008fe80000100a00 */
[----:B----4-:R-:W-:Y:S04]  /*fd400*/  STL.64 [R1+0x5918], R4 ;  /* 0x0059180401007387 */ /* 0x010fe80000100a00 */
[----:B------:R-:W2:Y:S04]  /*fd410*/  LDL.LU R6, [R1+0x5938] ;  /* 0x0059380001067983 */ /* 0x000ea80000300800 */
[----:B------:R1:W-:Y:S04]  /*fd420*/  STL [R1+0x5904], R2 ;  /* 0x0059040201007387 */ /* 0x0003e80000100800 */
[----:B-1----:R-:W3:Y:S01]  /*fd430*/  LDL.LU R2, [R1+0xe8] ;  /* 0x0000e80001027983 */ /* 0x002ee20000300800 */
[----:B------:R-:W-:-:S02]  /*fd440*/  IADD3 R28, P1, PT, R3, R0, RZ ;  /* 0x00000000031c7210 */ /* 0x000fc40007f3e0ff */
[C---:B------:R-:W-:Y:S01]  /*fd450*/  IADD3 R16, P2, PT, R3.reuse, R5, RZ ;  /* 0x0000000503107210 */ /* 0x040fe20007f5e0ff */
[----:B------:R1:W-:Y:S04]  /*fd460*/  STL.64 [R1+0x1d58], R12 ;  /* 0x001d580c01007387 */ /* 0x0003e80000100a00 */
[----:B------:R-:W-:Y:S01]  /*fd470*/  STL.64 [R1+0x5910], R22 ;  /* 0x0059101601007387 */ /* 0x000fe20000100a00 */
[C---:B-1----:R-:W-:Y:S01]  /*fd480*/  IADD3 R12, P3, PT, R3.reuse, R7, RZ ;  /* 0x00000007030c7210 */ /* 0x042fe20007f7e0ff */
[C---:B---3--:R-:W-:Y:S02]  /*fd490*/  IMAD.X R29, R2.reuse, 0x1, R21, P1 ;  /* 0x00000001021d7824 */ /* 0x048fe400008e0615 */
[C---:B--2---:R-:W-:Y:S02]  /*fd4a0*/  IMAD.X R17, R2.reuse, 0x1, R6, P2 ;  /* 0x0000000102117824 */ /* 0x044fe400010e0606 */
[----:B------:R-:W-:Y:S01]  /*fd4b0*/  IMAD.X R13, R2, 0x1, R8, P3 ;  /* 0x00000001020d7824 */ /* 0x000fe200018e0608 */
[----:B------:R1:W-:Y:S04]  /*fd4c0*/  STL.64 [R1+0x1d48], R28 ;  /* 0x001d481c01007387 */ /* 0x0003e80000100a00 */
[----:B-1----:R-:W2:Y:S04]  /*fd4d0*/  LDL.LU.64 R28, [R1+0x5930] ;  /* 0x00593000011c7983 */ /* 0x002ea80000300a00 */
[----:B------:R-:W-:Y:S04]  /*fd4e0*/  STL.64 [R1+0x1d40], R16 ;  /* 0x001d401001007387 */ /* 0x000fe80000100a00 */
[----:B------:R-:W-:Y:S04]  /*fd4f0*/  STL [R1+0x5900], R11 ;  /* 0x0059000b01007387 */ /* 0x000fe80000100800 */
[----:B------:R1:W-:Y:S04]  /*fd500*/  STL.64 [R1+0x1d38], R12 ;  /* 0x001d380c01007387 */ /* 0x0003e80000100a00 */
[----:B-1----:R-:W3:Y:S01]  /*fd510*/  LDL.LU.64 R12, [R1+0x5928] ;  /* 0x00592800010c7983 */ /* 0x002ee20000300a00 */
[----:B------:R-:W-:-:S02]  /*fd520*/  IADD3 R4, P1, PT, R3, R9, RZ ;  /* 0x0000000903047210 */ /* 0x000fc40007f3e0ff */
[C---:B------:R-:W-:Y:S01]  /*fd530*/  IADD3 R16, P2, PT, R3.reuse, R11, RZ ;  /* 0x0000000b03107210 */ /* 0x040fe20007f5e0ff */
[----:B------:R3:W-:Y:S02]  /*fd540*/  STL.64 [R1+0x58f8], R8 ;  /* 0x0058f80801007387 */ /* 0x0007e40000100a00 */
[C---:B------:R-:W-:Y:S01]  /*fd550*/  IMAD.X R5, R2.reuse, 0x1, R10, P1 ;  /* 0x0000000102057824 */ /* 0x040fe200008e060a */
[----:B---3--:R-:W-:Y:S02]  /*fd560*/  IADD3 R8, P3, PT, R3, R13, RZ ;  /* 0x0000000d03087210 */ /* 0x008fe40007f7e0ff */
[----:B------:R-:W3:Y:S04]  /*fd570*/  LDL.LU R3, [R1+0x5920] ;  /* 0x0059200001037983 */ /* 0x000ee80000300800 */
[----:B------:R1:W-:Y:S04]  /*fd580*/  STL.64 [R1+0x1d30], R4 ;  /* 0x001d300401007387 */ /* 0x0003e80000100a00 */
[----:B-1----:R-:W4:Y:S01]  /*fd590*/  LDL.LU.64 R4, [R1+0x5918] ;  /* 0x0059180001047983 */ /* 0x002f220000300a00 */
[----:B------:R-:W-:Y:S01]  /*fd5a0*/  IMAD.X R17, R2, 0x1, R12, P2 ;  /* 0x0000000102117824 */ /* 0x000fe200010e060c */
[----:B------:R-:W-:-:S02]  /*fd5b0*/  SHF.R.S32.HI R11, RZ, 0x1f, R27 ;  /* 0x0000001fff0b7819 */ /* 0x000fc4000001141b */
[----:B----4-:R-:W-:-:S05]  /*fd5c0*/  IADD3 R22, P1, PT, R27, R4, RZ ;  /* 0x000000041b167210 */ /* 0x010fca0007f3e0ff */
[----:B------:R1:W-:Y:S04]  /*fd5d0*/  STL [R1+0x1d10], R22 ;  /* 0x001d101601007387 */ /* 0x0003e80000100800 */
[----:B-1----:R-:W4:Y:S04]  /*fd5e0*/  LDL.LU.64 R22, [R1+0x5910] ;  /* 0x0059100001167983 */ /* 0x002f280000300a00 */
[----:B------:R1:W-:Y:S04]  /*fd5f0*/  STL.64 [R1+0x1d28], R16 ;  /* 0x001d281001007387 */ /* 0x0003e80000100a00 */
[----:B-1----:R-:W2:Y:S04]  /*fd600*/  LDL.LU.64 R16, [R1+0x5908] ;  /* 0x0059080001107983 */ /* 0x002ea80000300a00 */
[----:B------:R-:W-:Y:S04]  /*fd610*/  STL [R1+0xe4], R11 ;  /* 0x0000e40b01007387 */ /* 0x000fe80000100800 */
[----:B------:R-:W-:Y:S04]  /*fd620*/  STL.64 [R1+0x58e8], R12 ;  /* 0x0058e80c01007387 */ /* 0x000fe80000100a00 */
[----:B------:R-:W2:Y:S01]  /*fd630*/  LDL.LU R27, [R1+0xd8] ;  /* 0x0000d800011b7983 */ /* 0x000ea20000300800 */
[----:B------:R-:W-:-:S03]  /*fd640*/  IMAD.X R9, R2, 0x1, R14, P3 ;  /* 0x0000000102097824 */ /* 0x000fc600018e060e */
[----:B--2---:R1:W-:Y:S04]  /*fd650*/  STL [R1+0x58ac], R27 ;  /* 0x0058ac1b01007387 */ /* 0x0043e80000100800 */
[----:B-1----:R-:W3:Y:S04]  /*fd660*/  LDL.LU R27, [R1+0xe0] ;  /* 0x0000e000011b7983 */ /* 0x002ee80000300800 */
[----:B------:R-:W2:Y:S04]  /*fd670*/  LDL.LU R2, [R1+0x5904] ;  /* 0x0059040001027983 */ /* 0x000ea80000300800 */
[----:B----4-:R1:W-:Y:S04]  /*fd680*/  STL.64 [R1+0x58f0], R22 ;  /* 0x0058f01601007387 */ /* 0x0103e80000100a00 */
[----:B-1----:R0:W4:Y:S04]  /*fd690*/  LDL.64 R22, [R1+0x1d10] ;  /* 0x001d100001167983 */ /* 0x0021280000100a00 */
[----:B------:R1:W-:Y:S01]  /*fd6a0*/  STL.64 [R1+0x1d18], R8 ;  /* 0x001d180801007387 */ /* 0x0003e20000100a00 */
[----:B---3--:R-:W-:-:S02]  /*fd6b0*/  IADD3 R12, P2, PT, R27, R3, RZ ;  /* 0x000000031b0c7210 */ /* 0x008fc40007f5e0ff */
[----:B-1----:R-:W-:-:S03]  /*fd6c0*/  IADD3 R8, P3, PT, R27, R0, RZ ;  /* 0x000000001b087210 */ /* 0x002fc60007f7e0ff */
[C---:B--2---:R-:W-:Y:S02]  /*fd6d0*/  IMAD.X R13, R11.reuse, 0x1, R2, P2 ;  /* 0x000000010b0d7824 */ /* 0x044fe400010e0602 */
[C---:B------:R-:W-:Y:S02]  /*fd6e0*/  IMAD.X R9, R11.reuse, 0x1, R21, P3 ;  /* 0x000000010b097824 */ /* 0x040fe400018e0615 */
[----:B----4-:R-:W-:-:S05]  /*fd6f0*/  IMAD.X R23, R11, 0x1, R20, P1 ;  /* 0x000000010b177824 */ /* 0x010fca00008e0614 */
[----:B------:R-:W-:Y:S04]  /*fd700*/  STL [R1+0x1d14], R23 ;  /* 0x001d141701007387 */ /* 0x000fe80000100800 */
[----:B------:R-:W-:Y:S04]  /*fd710*/  STL.64 [R1+0x58e0], R2 ;  /* 0x0058e00201007387 */ /* 0x000fe80000100a00 */
[----:B------:R-:W-:Y:S04]  /*fd720*/  STL.64 [R1+0x1d08], R12 ;  /* 0x001d080c01007387 */ /* 0x000fe80000100a00 */
[----:B------:R-:W2:Y:S04]  /*fd730*/  LDL.LU R11, [R1+0x5900] ;  /* 0x00590000010b7983 */ /* 0x000ea80000300800 */
[----:B------:R1:W-:Y:S04]  /*fd740*/  STL.64 [R1+0x1cf0], R8 ;  /* 0x001cf00801007387 */ /* 0x0003e80000100a00 */
[----:B-1----:R-:W3:Y:S04]  /*fd750*/  LDL.LU.64 R8, [R1+0x58f8] ;  /* 0x0058f80001087983 */ /* 0x002ee80000300a00 */
[----:B------:R1:W-:Y:S04]  /*fd760*/  STL [R1+0x58d8], R21 ;  /* 0x0058d81501007387 */ /* 0x0003e80000100800 */
[----:B-1----:R-:W4:Y:S01]  /*fd770*/  LDL.LU R21, [R1+0xe4] ;  /* 0x0000e40001157983 */ /* 0x002f220000300800 */
[----:B------:R-:W-:-:S02]  /*fd780*/  IADD3 R22, P1, PT, R27, R5, RZ ;  /* 0x000000051b167210 */ /* 0x000fc40007f3e0ff */
[C---:B------:R-:W-:Y:S02]  /*fd790*/  IADD3 R12, P2, PT, R27.reuse, R7, RZ ;  /* 0x000000071b0c7210 */ /* 0x040fe40007f5e0ff */
[----:B---3--:R-:W-:Y:S01]  /*fd7a0*/  IADD3 R2, P3, PT, R27, R9, RZ ;  /* 0x000000091b027210 */ /* 0x008fe20007f7e0ff */
[C---:B----4-:R-:W-:Y:S02]  /*fd7b0*/  IMAD.X R23, R21.reuse, 0x1, R6, P1 ;  /* 0x0000000115177824 */ /* 0x050fe400008e0606 */
[----:B------:R-:W-:-:S03]  /*fd7c0*/  IMAD.X R13, R21, 0x1, R8, P2 ;  /* 0x00000001150d7824 */ /* 0x000fc600010e0608 */
[----:B------:R1:W-:Y:S04]  /*fd7d0*/  STL.64 [R1+0x1ce8], R22 ;  /* 0x001ce81601007387 */ /* 0x0003e80000100a00 */
[----:B------:R-:W-:Y:S04]  /*fd7e0*/  STL [R1+0x1cd8], R2 ;  /* 0x001cd80201007387 */ /* 0x000fe80000100800 */
[----:B-1----:R-:W3:Y:S04]  /*fd7f0*/  LDL.LU.64 R22, [R1+0x58f0] ;  /* 0x0058f00001167983 */ /* 0x002ee80000300a00 */
[----:B------:R1:W-:Y:S04]  /*fd800*/  STL.64 [R1+0x58d0], R6 ;  /* 0x0058d00601007387 */ /* 0x0003e80000100a00 */
[----:B-1----:R-:W4:Y:S04]  /*fd810*/  LDL R7, [R1+0xdc] ;  /* 0x0000dc0001077983 */ /* 0x002f280000100800 */
[----:B------:R1:W-:Y:S04]  /*fd820*/  STL.64 [R1+0x1ce0], R12 ;  /* 0x001ce00c01007387 */ /* 0x0003e80000100a00 */
[----:B-1----:R-:W4:Y:S04]  /*fd830*/  LDL.LU.64 R12, [R1+0x58e8] ;  /* 0x0058e800010c7983 */ /* 0x002f280000300a00 */
[----:B------:R-:W-:Y:S04]  /*fd840*/  STL.64 [R1+0x58c0], R8 ;  /* 0x0058c00801007387 */ /* 0x000fe80000100a00 */
[----:B------:R1:W-:Y:S04]  /*fd850*/  STL.64 [R1+0x58b0], R16 ;  /* 0x0058b01001007387 */ /* 0x0003e80000100a00 */
[----:B-1----:R0:W4:Y:S01]  /*fd860*/  LDL.64 R16, [R1+0x1cd8] ;  /* 0x001cd80001107983 */ /* 0x0021220000100a00 */
[----:B--2---:R-:W-:-:S03]  /*fd870*/  IADD3 R2, P1, PT, R27, R11, RZ ;  /* 0x0000000b1b027210 */ /* 0x004fc60007f3e0ff */
[----:B---3--:R-:W-:Y:S04]  /*fd880*/  STL.64 [R1+0x58b8], R22 ;  /* 0x0058b81601007387 */ /* 0x008fe80000100a00 */
[----:B------:R-:W-:Y:S01]  /*fd890*/  STL [R1+0x58c8], R23 ;  /* 0x0058c81701007387 */ /* 0x000fe20000100800 */
[C---:B----4-:R-:W-:Y:S02]  /*fd8a0*/  IMAD.X R3, R21.reuse, 0x1, R12, P1 ;  /* 0x0000000115037824 */ /* 0x050fe400008e060c */
[----:B------:R-:W-:-:S05]  /*fd8b0*/  IMAD.X R17, R21, 0x1, R10, P3 ;  /* 0x0000000115117824 */ /* 0x000fca00018e060a */
[----:B------:R-:W-:Y:S04]  /*fd8c0*/  STL [R1+0x1cdc], R17 ;  /* 0x001cdc1101007387 */ /* 0x000fe80000100800 */
[----:B------:R1:W-:Y:S04]  /*fd8d0*/  STL.64 [R1+0x1cc8], R2 ;  /* 0x001cc80201007387 */ /* 0x0003e80000100a00 */
[----:B-1----:R-:W2:Y:S01]  /*fd8e0*/  LDL.LU.64 R2, [R1+0x58e0] ;  /* 0x0058e00001027983 */ /* 0x002ea20000300a00 */
[----:B------:R-:W-:Y:S02]  /*fd8f0*/  IADD3 R8, P2, PT, R27, R13, RZ ;  /* 0x0000000d1b087210 */ /* 0x000fe40007f5e0ff */
[----:B------:R-:W-:-:S02]  /*fd900*/  SHF.R.S32.HI R27, RZ, 0x1f, R7 ;  /* 0x0000001fff1b7819 */ /* 0x000fc40000011407 */
[----:B------:R-:W-:Y:S01]  /*fd910*/  IADD3 R16, P3, PT, R7, R4, RZ ;  /* 0x0000000407107210 */ /* 0x000fe20007f7e0ff */
[----:B------:R-:W-:Y:S02]  /*fd920*/  IMAD.X R9, R21, 0x1, R14, P2 ;  /* 0x0000000115097824 */ /* 0x000fe400010e060e */
[----:B------:R-:W3:Y:S02]  /*fd930*/  LDL.LU R21, [R1+0x58d8] ;  /* 0x0058d80001157983 */ /* 0x000ee40000300800 */
[----:B------:R-:W-:Y:S02]  /*fd940*/  IMAD.X R17, R27, 0x1, R20, P3 ;  /* 0x000000011b117824 */ /* 0x000fe400018e0614 */
[----:B------:R1:W-:Y:S04]  /*fd950*/  STL [R1+0x58a8], R14 ;  /* 0x0058a80e01007387 */ /* 0x0003e80000100800 */
[----:B-1----:R-:W4:Y:S04]  /*fd960*/  LDL.LU R14, [R1+0xdc] ;  /* 0x0000dc00010e7983 */ /* 0x002f280000300800 */
[----:B------:R-:W-:Y:S04]  /*fd970*/  STL.64 [R1+0x1cb0], R8 ;  /* 0x001cb00801007387 */ /* 0x000fe80000100a00 */
[----:B------:R-:W-:Y:S01]  /*fd980*/  STL.64 [R1+0x1ca8], R16 ;  /* 0x001ca81001007387 */ /* 0x000fe20000100a00 */
[----:B--2---:R-:W-:-:S05]  /*fd990*/  IADD3 R6, P1, PT, R7, R3, RZ ;  /* 0x0000000307067210 */ /* 0x004fca0007f3e0ff */
[----:B------:R-:W-:-:S05]  /*fd9a0*/  IMAD.X R7, R27, 0x1, R2, P1 ;  /* 0x000000011b077824 */ /* 0x000fca00008e0602 */
[----:B------:R1:W-:Y:S04]  /*fd9b0*/  STL.64 [R1+0x1ca0], R6 ;  /* 0x001ca00601007387 */ /* 0x0003e80000100a00 */
[----:B-1----:R-:W2:Y:S01]  /*fd9c0*/  LDL.LU.64 R6, [R1+0x58d0] ;  /* 0x0058d00001067983 */ /* 0x002ea20000300a00 */
[----:B----4-:R-:W-:-:S05]  /*fd9d0*/  IADD3 R8, P2, PT, R14, R0, RZ ;  /* 0x000000000e087210 */ /* 0x010fca0007f5e0ff */
[----:B---3--:R-:W-:Y:S01]  /*fd9e0*/  IMAD.X R9, R27, 0x1, R21, P2 ;  /* 0x000000011b097824 */ /* 0x008fe200010e0615 */
[----:B--2---:R-:W-:-:S05]  /*fd9f0*/  IADD3 R22, P1, PT, R14, R7, RZ ;  /* 0x000000070e167210 */ /* 0x004fca0007f3e0ff */
[----:B------:R-:W-:Y:S04]  /*fda00*/  STL [R1+0x1c78], R22 ;  /* 0x001c781601007387 */ /* 0x000fe80000100800 */
[----:B------:R0:W2:Y:S04]  /*fda10*/  LDL.LU R23, [R1+0x58c8] ;  /* 0x0058c80001177983 */ /* 0x0000a80000300800 */
[----:B------:R1:W-:Y:S04]  /*fda20*/  STL.64 [R1+0x1c88], R8 ;  /* 0x001c880801007387 */ /* 0x0003e80000100a00 */
[----:B-1----:R-:W3:Y:S01]  /*fda30*/  LDL.LU.64 R8, [R1+0x58c0] ;  /* 0x0058c00001087983 */ /* 0x002ee20000300a00 */
[----:B------:R-:W-:-:S05]  /*fda40*/  IADD3 R16, P3, PT, R14, R5, RZ ;  /* 0x000000050e107210 */ /* 0x000fca0007f7e0ff */
[----:B------:R-:W-:Y:S01]  /*fda50*/  IMAD.X R17, R27, 0x1, R6, P3 ;  /* 0x000000011b117824 */ /* 0x000fe200018e0606 */
[----:B---3--:R-:W-:-:S05]  /*fda60*/  IADD3 R22, P2, PT, R14, R9, RZ ;  /* 0x000000090e167210 */ /* 0x008fca0007f5e0ff */
[----:B------:R2:W-:Y:S04]  /*fda70*/  STL [R1+0x1c70], R22 ;  /* 0x001c701601007387 */ /* 0x0005e80000100800 */
[----:B--2---:R-:W2:Y:S04]  /*fda80*/  LDL.LU.64 R22, [R1+0x58b8] ;  /* 0x0058b80001167983 */ /* 0x004ea80000300a00 */
[----:B------:R1:W-:Y:S04]  /*fda90*/  STL.64 [R1+0x1c80], R16 ;  /* 0x001c801001007387 */ /* 0x0003e80000100a00 */
[----:B-1----:R-:W3:Y:S04]  /*fdaa0*/  LDL.LU.64 R16, [R1+0x58b0] ;  /* 0x0058b00001107983 */ /* 0x002ee80000300a00 */
[----:B------:R1:W-:Y:S02]  /*fdab0*/  STL.64 [R1+0x5898], R6 ;  /* 0x0058980601007387 */ /* 0x0003e40000100a00 */
[----:B-1----:R-:W-:-:S02]  /*fdac0*/  IMAD.MOV.U32 R7, RZ, RZ, R27 ;  /* 0x000000ffff077224 */ /* 0x002fc400078e001b */
[----:B------:R-:W4:Y:S04]  /*fdad0*/  LDL.LU R27, [R1+0x58ac] ;  /* 0x0058ac00011b7983 */ /* 0x000f280000300800 */
[----:B---3--:R1:W-:Y:S04]  /*fdae0*/  STL.64 [R1+0x5888], R16 ;  /* 0x0058881001007387 */ /* 0x0083e80000100a00 */
[----:B-1----:R0:W3:Y:S04]  /*fdaf0*/  LDL.64 R16, [R1+0x1c78] ;  /* 0x001c780001107983 */ /* 0x0020e80000100a00 */
[----:B--2---:R-:W-:Y:S04]  /*fdb00*/  STL.64 [R1+0x5890], R22 ;  /* 0x0058901601007387 */ /* 0x004fe80000100a00 */
[----:B------:R-:W-:Y:S04]  /*fdb10*/  STL [R1+0x58a0], R23 ;  /* 0x0058a01701007387 */ /* 0x000fe80000100800 */
[----:B------:R1:W-:Y:S04]  /*fdb20*/  STL [R1+0x58a4], R23 ;  /* 0x0058a41701007387 */ /* 0x0003e80000100800 */
[----:B-1----:R0:W2:Y:S01]  /*fdb30*/  LDL.64 R22, [R1+0x1c70] ;  /* 0x001c700001167983 */ /* 0x0020a20000100a00 */
[----:B------:R-:W-:Y:S01]  /*fdb40*/  IADD3 R6, P3, PT, R14, R11, RZ ;  /* 0x0000000b0e067210 */ /* 0x000fe20007f7e0ff */
[----:B--2---:R-:W-:-:S04]  /*fdb50*/  IMAD.MOV.U32 R23, RZ, RZ, R7 ;  /* 0x000000ffff177224 */ /* 0x004fc800078e0007 */
[----:B---3--:R-:W-:Y:S01]  /*fdb60*/  IMAD.X R17, R23, 0x1, R8, P1 ;  /* 0x0000000117117824 */ /* 0x008fe200008e0608 */
[----:B------:R-:W-:-:S04]  /*fdb70*/  IADD3 R16, P1, PT, R14, R13, RZ ;  /* 0x0000000d0e107210 */ /* 0x000fc80007f3e0ff */
[----:B------:R1:W-:Y:S04]  /*fdb80*/  STL [R1+0x1c7c], R17 ;  /* 0x001c7c1101007387 */ /* 0x0003e80000100800 */
[----:B------:R-:W2:Y:S01]  /*fdb90*/  LDL.LU R14, [R1+0x58a8] ;  /* 0x0058a800010e7983 */ /* 0x000ea20000300800 */
[----:B----4-:R-:W-:Y:S01]  /*fdba0*/  SHF.R.S32.HI R7, RZ, 0x1f, R27 ;  /* 0x0000001fff077819 */ /* 0x010fe2000001141b */
[----:B-1----:R-:W-:-:S04]  /*fdbb0*/  IMAD.MOV.U32 R17, RZ, RZ, R23 ;  /* 0x000000ffff117224 */ /* 0x002fc800078e0017 */
[----:B------:R-:W-:Y:S01]  /*fdbc0*/  IMAD.X R23, R17, 0x1, R10, P2 ;  /* 0x0000000111177824 */ /* 0x000fe200010e060a */
[----:B------:R1:W-:Y:S01]  /*fdbd0*/  STL [R1+0xdc], R7 ;  /* 0x0000dc0701007387 */ /* 0x0003e20000100800 */
[----:B------:R-:W-:-:S03]  /*fdbe0*/  IADD3 R22, P2, PT, R27, R4, RZ ;  /* 0x000000041b167210 */ /* 0x000fc60007f5e0ff */
[----:B------:R3:W-:Y:S01]  /*fdbf0*/  STL [R1+0x1c74], R23 ;  /* 0x001c741701007387 */ /* 0x0007e20000100800 */
[----:B-1----:R-:W-:Y:S01]  /*fdc00*/  IMAD.X R7, R17, 0x1, R12, P3 ;  /* 0x0000000111077824 */ /* 0x002fe200018e060c */
[----:B---3--:R-:W-:-:S04]  /*fdc10*/  SHF.R.S32.HI R23, RZ, 0x1f, R27 ;  /* 0x0000001fff177819 */ /* 0x008fc8000001141b */
[----:B------:R-:W-:Y:S01]  /*fdc20*/  STL.64 [R1+0x1c68], R6 ;  /* 0x001c680601007387 */ /* 0x000fe20000100a00 */
[----:B------:R-:W-:Y:S02]  /*fdc30*/  IMAD.X R23, R23, 0x1, R20, P2 ;  /* 0x0000000117177824 */ /* 0x000fe400010e0614 */
[----:B--2---:R-:W-:-:S05]  /*fdc40*/  IMAD.X R17, R17, 0x1, R14, P1 ;  /* 0x0000000111117824 */ /* 0x004fca00008e060e */
[----:B------:R-:W-:Y:S04]  /*fdc50*/  STL.64 [R1+0x1c58], R16 ;  /* 0x001c581001007387 */ /* 0x000fe80000100a00 */
[----:B------:R1:W-:Y:S04]  /*fdc60*/  STL.64 [R1+0x1c50], R22 ;  /* 0x001c501601007387 */ /* 0x0003e80000100a00 */
[----:B-1----:R0:W2:Y:S01]  /*fdc70*/  LDL.LU R23, [R1+0x58a4] ;  /* 0x0058a40001177983 */ /* 0x0020a20000300800 */
[----:B------:R-:W-:-:S05]  /*fdc80*/  IADD3 R22, P2, PT, R27, R5, RZ ;  /* 0x000000051b167210 */ /* 0x000fca0007f5e0ff */
[----:B------:R-:W-:Y:S04]  /*fdc90*/  STL [R1+0x1c30], R22 ;  /* 0x001c301601007387 */ /* 0x000fe80000100800 */
[----:B--2---:R0:W2:Y:S04]  /*fdca0*/  LDL.LU R23, [R1+0x58a0] ;  /* 0x0058a00001177983 */ /* 0x0040a80000300800 */
[----:B------:R1:W-:Y:S04]  /*fdcb0*/  STL [R1+0x5870], R5 ;  /* 0x0058700501007387 */ /* 0x0003e80000100800 */
[----:B-1----:R-:W3:Y:S01]  /*fdcc0*/  LDL.LU R5, [R1+0xdc] ;  /* 0x0000dc0001057983 */ /* 0x002ee20000300800 */
[----:B------:R-:W-:-:S05]  /*fdcd0*/  IADD3 R6, P3, PT, R27, R3, RZ ;  /* 0x000000031b067210 */ /* 0x000fca0007f7e0ff */
[----:B---3--:R-:W-:-:S05]  /*fdce0*/  IMAD.X R7, R5, 0x1, R2, P3 ;  /* 0x0000000105077824 */ /* 0x008fca00018e0602 */
[----:B------:R1:W-:Y:S04]  /*fdcf0*/  STL.64 [R1+0x1c48], R6 ;  /* 0x001c480601007387 */ /* 0x0003e80000100a00 */
[----:B-1----:R-:W3:Y:S04]  /*fdd00*/  LDL.LU.64 R6, [R1+0x5898] ;  /* 0x0058980001067983 */ /* 0x002ee80000300a00 */
[----:B------:R1:W-:Y:S04]  /*fdd10*/  STL.64 [R1+0x5878], R2 ;  /* 0x0058780201007387 */ /* 0x0003e80000100a00 */
[----:B-1----:R0:W4:Y:S01]  /*fdd20*/  LDL.64 R2, [R1+0x1c30] ;  /* 0x001c300001027983 */ /* 0x0021220000100a00 */
[----:B------:R-:W-:-:S05]  /*fdd30*/  IADD3 R16, P1, PT, R27, R0, RZ ;  /* 0x000000001b107210 */ /* 0x000fca0007f3e0ff */
[----:B------:R-:W-:Y:S01]  /*fdd40*/  IMAD.X R17, R5, 0x1, R21, P1 ;  /* 0x0000000105117824 */ /* 0x000fe200008e0615 */
[----:B---3--:R-:W-:-:S05]  /*fdd50*/  IADD3 R22, P3, PT, R27, R7, RZ ;  /* 0x000000071b167210 */ /* 0x008fca0007f7e0ff */
[----:B------:R2:W-:Y:S04]  /*fdd60*/  STL [R1+0x1c28], R22 ;  /* 0x001c281601007387 */ /* 0x0005e80000100800 */
[----:B--2---:R-:W2:Y:S04]  /*fdd70*/  LDL.LU.64 R22, [R1+0x5890] ;  /* 0x0058900001167983 */ /* 0x004ea80000300a00 */
[----:B------:R1:W-:Y:S01]  /*fdd80*/  STL.64 [R1+0x1c38], R16 ;  /* 0x001c381001007387 */ /* 0x0003e20000100a00 */
[----:B----4-:R-:W-:-:S03]  /*fdd90*/  IMAD.X R3, R5, 0x1, R6, P2 ;  /* 0x0000000105037824 */ /* 0x010fc600010e0606 */
[----:B-1----:R-:W3:Y:S04]  /*fdda0*/  LDL.LU.64 R16, [R1+0x5888] ;  /* 0x0058880001107983 */ /* 0x002ee80000300a00 */
[----:B------:R-:W-:Y:S04]  /*fddb0*/  STL.64 [R1+0x5880], R20 ;  /* 0x0058801401007387 */ /* 0x000fe80000100a00 */
[----:B------:R-:W-:Y:S04]  /*fddc0*/  STL [R1+0x5860], R9 ;  /* 0x0058600901007387 */ /* 0x000fe80000100800 */
[----:B------:R1:W-:Y:S04]  /*fddd0*/  STL.64 [R1+0x5868], R6 ;  /* 0x0058680601007387 */ /* 0x0003e80000100a00 */
[----:B-1----:R0:W4:Y:S04]  /*fdde0*/  LDL.64 R6, [R1+0x1c28] ;  /* 0x001c280001067983 */ /* 0x0021280000100a00 */
[----:B------:R-:W-:Y:S01]  /*fddf0*/  STL [R1+0x1c34], R3 ;  /* 0x001c340301007387 */ /* 0x000fe20000100800 */
[----:B----4-:R-:W-:-:S05]  /*fde00*/  IMAD.X R7, R5, 0x1, R8, P3 ;  /* 0x0000000105077824 */ /* 0x010fca00018e0608 */
[----:B------:R1:W-:Y:S04]  /*fde10*/  STL [R1+0x1c2c], R7 ;  /* 0x001c2c0701007387 */ /* 0x0003e80000100800 */
[----:B-1----:R-:W4:Y:S01]  /*fde20*/  LDL R7, [R1+0xd4] ;  /* 0x0000d40001077983 */ /* 0x002f220000100800 */
[C---:B------:R-:W-:Y:S02]  /*fde30*/  IADD3 R20, P1, PT, R27.reuse, R9, RZ ;  /* 0x000000091b147210 */ /* 0x040fe40007f3e0ff */
[----:B------:R-:W-:-:S03]  /*fde40*/  IADD3 R2, P2, PT, R27, R11, RZ ;  /* 0x0000000b1b027210 */ /* 0x000fc60007f5e0ff */
[C---:B------:R-:W-:Y:S02]  /*fde50*/  IMAD.X R21, R5.reuse, 0x1, R10, P1 ;  /* 0x0000000105157824 */ /* 0x040fe400008e060a */
[----:B------:R-:W-:-:S03]  /*fde60*/  IMAD.X R3, R5, 0x1, R12, P2 ;  /* 0x0000000105037824 */ /* 0x000fc600010e060c */
[----:B------:R1:W-:Y:S04]  /*fde70*/  STL.64 [R1+0x1c20], R20 ;  /* 0x001c201401007387 */ /* 0x0003e80000100a00 */
[----:B-1----:R-:W2:Y:S01]  /*fde80*/  LDL.LU.64 R20, [R1+0x5880] ;  /* 0x0058800001147983 */ /* 0x002ea20000300a00 */
[----:B------:R-:W-:Y:S02]  /*fde90*/  IADD3 R6, P3, PT, R27, R13, RZ ;  /* 0x0000000d1b067210 */ /* 0x000fe40007f7e0ff */
[----:B----4-:R-:W-:-:S05]  /*fdea0*/  SHF.R.S32.HI R9, RZ, 0x1f, R7 ;  /* 0x0000001fff097819 */ /* 0x010fca0000011407 */
[----:B------:R-:W-:Y:S04]  /*fdeb0*/  STL [R1+0xd8], R9 ;  /* 0x0000d80901007387 */ /* 0x000fe80000100800 */
[----:B------:R-:W-:Y:S04]  /*fdec0*/  STL.64 [R1+0x5850], R10 ;  /* 0x0058500a01007387 */ /* 0x000fe80000100a00 */
[----:B------:R1:W-:Y:S04]  /*fded0*/  STL.64 [R1+0x1c18], R2 ;  /* 0x001c180201007387 */ /* 0x0003e80000100a00 */
[----:B-1----:R-:W4:Y:S04]  /*fdee0*/  LDL.LU.64 R2, [R1+0x5878] ;  /* 0x0058780001027983 */ /* 0x002f280000300a00 */
[----:B------:R4:W-:Y:S04]  /*fdef0*/  STL.64 [R1+0x5858], R12 ;  /* 0x0058580c01007387 */ /* 0x0009e80000100a00 */
[----:B------:R-:W3:Y:S01]  /*fdf00*/  LDL.LU R27, [R1+0xcc] ;  /* 0x0000cc00011b7983 */ /* 0x000ee20000300800 */
[----:B------:R-:W-:-:S05]  /*fdf10*/  IADD3 R10, P1, PT, R7, R4, RZ ;  /* 0x00000004070a7210 */ /* 0x000fca0007f3e0ff */
[----:B--2---:R-:W-:Y:S01]  /*fdf20*/  IMAD.X R11, R9, 0x1, R20, P1 ;  /* 0x00000001090b7824 */ /* 0x004fe200008e0614 */
[----:B----4-:R-:W-:Y:S01]  /*fdf30*/  IADD3 R12, P2, PT, R7, R3, RZ ;  /* 0x00000003070c7210 */ /* 0x010fe20007f5e0ff */
[----:B------:R-:W-:Y:S01]  /*fdf40*/  IMAD.X R7, R5, 0x1, R14, P3 ;  /* 0x0000000105077824 */ /* 0x000fe200018e060e */
[----:B------:R1:W-:Y:S04]  /*fdf50*/  STL [R1+0x5848], R3 ;  /* 0x0058480301007387 */ /* 0x0003e80000100800 */
[----:B-1----:R-:W2:Y:S04]  /*fdf60*/  LDL.LU R3, [R1+0xd4] ;  /* 0x0000d40001037983 */ /* 0x002ea80000300800 */
[----:B------:R-:W-:Y:S04]  /*fdf70*/  STL [R1+0x1bf8], R12 ;  /* 0x001bf80c01007387 */ /* 0x000fe80000100800 */
[----:B------:R-:W4:Y:S04]  /*fdf80*/  LDL.LU R5, [R1+0x5870] ;  /* 0x0058700001057983 */ /* 0x000f280000300800 */
[----:B------:R1:W-:Y:S04]  /*fdf90*/  STL.64 [R1+0x1c08], R6 ;  /* 0x001c080601007387 */ /* 0x0003e80000100a00 */
[----:B-1----:R-:W2:Y:S04]  /*fdfa0*/  LDL.LU.64 R6, [R1+0x5868] ;  /* 0x0058680001067983 */ /* 0x002ea80000300a00 */
[----:B------:R-:W-:Y:S04]  /*fdfb0*/  STL.64 [R1+0x1c00], R10 ;  /* 0x001c000a01007387 */ /* 0x000fe80000100a00 */
[----:B---3--:R-:W-:Y:S04]  /*fdfc0*/  STL.64 [R1+0x5838], R26 ;  /* 0x0058381a01007387 */ /* 0x008fe80000100a00 */
[----:B------:R1:W-:Y:S04]  /*fdfd0*/  STL.64 [R1+0x5840], R22 ;  /* 0x0058401601007387 */ /* 0x0003e80000100a00 */
[----:B-1----:R0:W3:Y:S04]  /*fdfe0*/  LDL.64 R22, [R1+0x1bf8] ;  /* 0x001bf80001167983 */ /* 0x0020e80000100a00 */
[----:B------:R1:W-:Y:S04]  /*fdff0*/  STL.64 [R1+0x5818], R16 ;  /* 0x0058181001007387 */ /* 0x0003e80000100a00 */
[----:B-1----:R-:W2:Y:S04]  /*fe000*/  LDL R17, [R1+0xd0] ;  /* 0x0000d00001117983 */ /* 0x002ea80000100800 */
[----:B----4-:R-:W-:Y:S01]  /*fe010*/  STL [R1+0x5820], R5 ;  /* 0x0058200501007387 */ /* 0x010fe20000100800 */
[----:B---3--:R-:W-:-:S03]  /*fe020*/  IMAD.X R23, R9, 0x1, R2, P2 ;  /* 0x0000000109177824 */ /* 0x008fc600010e0602 */
[----:B------:R-:W3:Y:S04]  /*fe030*/  LDL.LU R9, [R1+0x5860] ;  /* 0x0058600001097983 */ /* 0x000ee80000300800 */
[----:B------:R1:W-:Y:S04]  /*fe040*/  STL [R1+0x5830], R2 ;  /* 0x0058300201007387 */ /* 0x0003e80000100800 */
[----:B-1----:R-:W4:Y:S01]  /*fe050*/  LDL.LU R2, [R1+0xd8] ;  /* 0x0000d80001027983 */ /* 0x002f220000300800 */
[C---:B--2---:R-:W-:Y:S02]  /*fe060*/  IADD3 R12, P3, PT, R3.reuse, R0, RZ ;  /* 0x00000000030c7210 */ /* 0x044fe40007f7e0ff */
[----:B------:R-:W-:-:S02]  /*fe070*/  IADD3 R10, P1, PT, R3, R5, RZ ;  /* 0x00000005030a7210 */ /* 0x000fc40007f3e0ff */
[----:B------:R-:W-:Y:S01]  /*fe080*/  IADD3 R26, P2, PT, R3, R7, RZ ;  /* 0x00000007031a7210 */ /* 0x000fe20007f5e0ff */
[----:B------:R-:W-:Y:S01]  /*fe090*/  STL [R1+0x1bfc], R23 ;  /* 0x001bfc1701007387 */ /* 0x000fe20000100800 */
[C---:B----4-:R-:W-:Y:S02]  /*fe0a0*/  IMAD.X R13, R2.reuse, 0x1, R21, P3 ;  /* 0x00000001020d7824 */ /* 0x050fe400018e0615 */
[----:B------:R-:W-:-:S03]  /*fe0b0*/  IMAD.X R11, R2, 0x1, R6, P1 ;  /* 0x00000001020b7824 */ /* 0x000fc600008e0606 */
[----:B------:R1:W-:Y:S04]  /*fe0c0*/  STL.64 [R1+0x1be0], R12 ;  /* 0x001be00c01007387 */ /* 0x0003e80000100a00 */
[----:B-1----:R-:W2:Y:S04]  /*fe0d0*/  LDL.LU.64 R12, [R1+0x5858] ;  /* 0x00585800010c7983 */ /* 0x002ea80000300a00 */
[----:B------:R-:W-:Y:S04]  /*fe0e0*/  STL [R1+0x1bd0], R26 ;  /* 0x001bd01a01007387 */ /* 0x000fe80000100800 */
[----:B------:R1:W-:Y:S04]  /*fe0f0*/  STL.64 [R1+0x1bd8], R10 ;  /* 0x001bd80a01007387 */ /* 0x0003e80000100a00 */
[----:B-1----:R-:W4:Y:S01]  /*fe100*/  LDL.LU.64 R10, [R1+0x5850] ;  /* 0x00585000010a7983 */ /* 0x002f220000300a00 */
[----:B---3--:R-:W-:-:S03]  /*fe110*/  IADD3 R22, P3, PT, R3, R9, RZ ;  /* 0x0000000903167210 */ /* 0x008fc60007f7e0ff */
[----:B------:R1:W-:Y:S01]  /*fe120*/  STL.64 [R1+0x5828], R6 ;  /* 0x0058280601007387 */ /* 0x0003e20000100a00 */
[----:B------:R-:W-:Y:S01]  /*fe130*/  SHF.R.S32.HI R5, RZ, 0x1f, R17 ;  /* 0x0000001fff057819 */ /* 0x000fe20000011411 */
[----:B-1----:R-:W-:Y:S02]  /*fe140*/  IMAD.MOV.U32 R7, RZ, RZ, R27 ;  /* 0x000000ffff077224 */ /* 0x002fe400078e001b */
[----:B------:R-:W-:Y:S02]  /*fe150*/  IMAD.X R7, R2, 0x1, R8, P2 ;  /* 0x0000000102077824 */ /* 0x000fe400010e0608 */
[----:B------:R-:W-:-:S03]  /*fe160*/  IMAD.MOV.U32 R6, RZ, RZ, R26 ;  /* 0x000000ffff067224 */ /* 0x000fc600078e001a */
[----:B------:R-:W-:Y:S01]  /*fe170*/  STL [R1+0x1bd4], R7 ;  /* 0x001bd40701007387 */ /* 0x000fe20000100800 */
[C---:B--2---:R-:W-:Y:S02]  /*fe180*/  IADD3 R6, P2, PT, R3.reuse, R13, RZ ;  /* 0x0000000d03067210 */ /* 0x044fe40007f5e0ff */
[----:B----4-:R-:W-:Y:S01]  /*fe190*/  IADD3 R26, P1, PT, R3, R11, RZ ;  /* 0x0000000b031a7210 */ /* 0x010fe20007f3e0ff */
[C---:B------:R-:W-:Y:S01]  /*fe1a0*/  IMAD.X R23, R2.reuse, 0x1, R10, P3 ;  /* 0x0000000102177824 */ /* 0x040fe200018e060a */
[----:B------:R-:W2:Y:S03]  /*fe1b0*/  LDL.LU R3, [R1+0x5848] ;  /* 0x0058480001037983 */ /* 0x000ea60000300800 */
[----:B------:R-:W-:Y:S01]  /*fe1c0*/  IMAD.X R27, R2, 0x1, R12, P1 ;  /* 0x00000001021b7824 */ /* 0x000fe200008e060c */
[----:B------:R1:W-:Y:S01]  /*fe1d0*/  STL.64 [R1+0x1bc8], R22 ;  /* 0x001bc81601007387 */ /* 0x0003e20000100a00 */
[----:B------:R-:W-:-:S03]  /*fe1e0*/  IADD3 R16, P3, PT, R17, R4, RZ ;  /* 0x0000000411107210 */ /* 0x000fc60007f7e0ff */
[----:B-1----:R-:W3:Y:S04]  /*fe1f0*/  LDL.LU.64 R22, [R1+0x5840] ;  /* 0x0058400001167983 */ /* 0x002ee80000300a00 */
[----:B------:R1:W-:Y:S04]  /*fe200*/  STL [R1+0x5808], R4 ;  /* 0x0058080401007387 */ /* 0x0003e80000100800 */
[----:B------:R-:W-:Y:S04]  /*fe210*/  STL [R1+0xd4], R5 ;  /* 0x0000d40501007387 */ /* 0x000fe80000100800 */
[----:B-1----:R-:W2:Y:S04]  /*fe220*/  LDL.LU R4, [R1+0xd0] ;  /* 0x0000d00001047983 */ /* 0x002ea80000300800 */
[----:B------:R1:W-:Y:S04]  /*fe230*/  STL.64 [R1+0x1bc0], R26 ;  /* 0x001bc01a01007387 */ /* 0x0003e80000100a00 */
[----:B-1----:R-:W4:Y:S01]  /*fe240*/  LDL.LU.64 R26, [R1+0x5838] ;  /* 0x00583800011a7983 */ /* 0x002f220000300a00 */
[----:B------:R-:W-:-:S02]  /*fe250*/  IMAD.X R7, R2, 0x1, R14, P2 ;  /* 0x0000000102077824 */ /* 0x000fc400010e060e */
[----:B------:R-:W-:Y:S01]  /*fe260*/  IMAD.X R17, R5, 0x1, R20, P3 ;  /* 0x0000000105117824 */ /* 0x000fe200018e0614 */
[----:B----4-:R2:W-:Y:S04]  /*fe270*/  STL.64 [R1+0x5810], R26 ;  /* 0x0058101a01007387 */ /* 0x0105e80000100a00 */
[----:B------:R-:W4:Y:S01]  /*fe280*/  LDL.LU R2, [R1+0x5830] ;  /* 0x0058300001027983 */ /* 0x000f220000300800 */
[----:B--2---:R-:W-:-:S05]  /*fe290*/  IADD3 R26, P1, PT, R4, R3, RZ ;  /* 0x00000003041a7210 */ /* 0x004fca0007f3e0ff */
[----:B------:R-:W-:Y:S04]  /*fe2a0*/  STL [R1+0x1ba0], R26 ;  /* 0x001ba01a01007387 */ /* 0x000fe80000100800 */
[----:B------:R1:W-:Y:S04]  /*fe2b0*/  STL.64 [R1+0x1bb0], R6 ;  /* 0x001bb00601007387 */ /* 0x0003e80000100a00 */
[----:B-1----:R-:W2:Y:S04]  /*fe2c0*/  LDL.LU.64 R6, [R1+0x5828] ;  /* 0x0058280001067983 */ /* 0x002ea80000300a00 */
[----:B------:R-:W2:Y:S04]  /*fe2d0*/  LDL.LU R5, [R1+0x5820] ;  /* 0x0058200001057983 */ /* 0x000ea80000300800 */
[----:B------:R1:W-:Y:S04]  /*fe2e0*/  STL.64 [R1+0x1ba8], R16 ;  /* 0x001ba81001007387 */ /* 0x0003e80000100a00 */
[----:B-1----:R-:W2:Y:S04]  /*fe2f0*/  LDL.LU.64 R16, [R1+0x5818] ;  /* 0x0058180001107983 */ /* 0x002ea80000300a00 */
[----:B--2---:R1:W-:Y:S04]  /*fe300*/  STL.64 [R1+0x57f8], R16 ;  /* 0x0057f81001007387 */ /* 0x0043e80000100a00 */
[----:B------:R2:W-:Y:S01]  /*fe310*/  STL.64 [R1+0x57e8], R24 ;  /* 0x0057e81801007387 */ /* 0x0005e20000100a00 */
[----:B-1----:R-:W-:-:S03]  /*fe320*/  IADD3 R16, P3, PT, R4, R5, RZ ;  /* 0x0000000504107210 */ /* 0x002fc60007f7e0ff */
[----:B--2---:R0:W2:Y:S04]  /*fe330*/  LDL.64 R24, [R1+0x1ba0] ;  /* 0x001ba00001187983 */ /* 0x0040a80000100a00 */
[----:B------:R1:W-:Y:S04]  /*fe340*/  STL [R1+0x57f0], R5 ;  /* 0x0057f00501007387 */ /* 0x0003e80000100800 */
[----:B-1----:R-:W2:Y:S01]  /*fe350*/  LDL.LU R5, [R1+0xd4] ;  /* 0x0000d40001057983 */ /* 0x002ea20000300800 */
[----:B------:R-:W-:-:S03]  /*fe360*/  IADD3 R26, P2, PT, R4, R0, RZ ;  /* 0x00000000041a7210 */ /* 0x000fc60007f5e0ff */
[----:B----4-:R-:W-:Y:S01]  /*fe370*/  STL.64 [R1+0x5800], R2 ;  /* 0x0058000201007387 */ /* 0x010fe20000100a00 */
[C---:B--2---:R-:W-:Y:S02]  /*fe380*/  IMAD.X R25, R5.reuse, 0x1, R2, P1 ;  /* 0x0000000105197824 */ /* 0x044fe400008e0602 */
[----:B------:R-:W-:-:S03]  /*fe390*/  IMAD.X R27, R5, 0x1, R21, P2 ;  /* 0x00000001051b7824 */ /* 0x000fc600010e0615 */
[----:B------:R-:W-:Y:S04]  /*fe3a0*/  STL [R1+0x1ba4], R25 ;  /* 0x001ba41901007387 */ /* 0x000fe80000100800 */
[----:B------:R1:W-:Y:S04]  /*fe3b0*/  STL.64 [R1+0x1b88], R26 ;  /* 0x001b881a01007387 */ /* 0x0003e80000100a00 */
[----:B-1----:R-:W2:Y:S01]  /*fe3c0*/  LDL.LU.64 R26, [R1+0x5810] ;  /* 0x00581000011a7983 */ /* 0x002ea20000300a00 */
[C---:B------:R-:W-:Y:S01]  /*fe3d0*/  IADD3 R24, P1, PT, R4.reuse, R7, RZ ;  /* 0x0000000704187210 */ /* 0x040fe20007f3e0ff */
[C---:B------:R-:W-:Y:S01]  /*fe3e0*/  IMAD.X R17, R5.reuse, 0x1, R6, P3 ;  /* 0x0000000105117824 */ /* 0x040fe200018e0606 */
[----:B------:R-:W-:Y:S01]  /*fe3f0*/  IADD3 R2, P2, PT, R4, R9, RZ ;  /* 0x0000000904027210 */ /* 0x000fe20007f5e0ff */
[----:B------:R-:W-:Y:S02]  /*fe400*/  STL [R1+0x57e0], R9 ;  /* 0x0057e00901007387 */ /* 0x000fe40000100800 */
[----:B------:R-:W-:-:S02]  /*fe410*/  IMAD.X R25, R5, 0x1, R8, P1 ;  /* 0x0000000105197824 */ /* 0x000fc400008e0608 */
[----:B------:R1:W-:Y:S01]  /*fe420*/  STL.64 [R1+0x1b80], R16 ;  /* 0x001b801001007387 */ /* 0x0003e20000100a00 */
[----:B------:R-:W-:-:S03]  /*fe430*/  IMAD.X R3, R5, 0x1, R10, P2 ;  /* 0x0000000105037824 */ /* 0x000fc600010e060a */
[----:B------:R4:W-:Y:S01]  /*fe440*/  STL.64 [R1+0x1b78], R24 ;  /* 0x001b781801007387 */ /* 0x0009e20000100a00 */
[C---:B-1----:R-:W-:Y:S02]  /*fe450*/  IADD3 R16, P3, PT, R4.reuse, R11, RZ ;  /* 0x0000000b04107210 */ /* 0x042fe40007f7e0ff */
[----:B----4-:R-:W-:-:S03]  /*fe460*/  IADD3 R24, P1, PT, R4, R13, RZ ;  /* 0x0000000d04187210 */ /* 0x010fc60007f3e0ff */
[----:B------:R-:W-:Y:S01]  /*fe470*/  IMAD.X R17, R5, 0x1, R12, P3 ;  /* 0x0000000105117824 */ /* 0x000fe200018e060c */
[----:B------:R-:W4:Y:S04]  /*fe480*/  LDL.LU R4, [R1+0x5808] ;  /* 0x0058080001047983 */ /* 0x000f280000300800 */
[----:B------:R1:W-:Y:S04]  /*fe490*/  STL.64 [R1+0x1b70], R2 ;  /* 0x001b700201007387 */ /* 0x0003e80000100a00 */
[----:B-1----:R-:W3:Y:S04]  /*fe4a0*/  LDL.LU.64 R2, [R1+0x5800] ;  /* 0x0058000001027983 */ /* 0x002ee80000300a00 */
[----:B------:R-:W-:Y:S01]  /*fe4b0*/  STL.64 [R1+0x57d8], R10 ;  /* 0x0057d80a01007387 */ /* 0x000fe20000100a00 */
[----:B--2---:R-:W-:-:S05]  /*fe4c0*/  SHF.R.S32.HI R9, RZ, 0x1f, R27 ;  /* 0x0000001fff097819 */ /* 0x004fca000001141b */
[----:B------:R-:W-:Y:S04]  /*fe4d0*/  STL [R1+0xd0], R9 ;  /* 0x0000d00901007387 */ /* 0x000fe80000100800 */
[----:B------:R1:W-:Y:S04]  /*fe4e0*/  STL.64 [R1+0x1b68], R16 ;  /* 0x001b681001007387 */ /* 0x0003e80000100a00 */
[----:B-1----:R-:W2:Y:S01]  /*fe4f0*/  LDL.LU.64 R16, [R1+0x57f8] ;  /* 0x0057f80001107983 */ /* 0x002ea20000300a00 */
[----:B------:R-:W-:-:S03]  /*fe500*/  IMAD.X R25, R5, 0x1, R14, P1 ;  /* 0x0000000105197824 */ /* 0x000fc600008e060e */
[----:B------:R-:W-:Y:S01]  /*fe510*/  STL.64 [R1+0x57c8], R12 ;  /* 0x0057c80c01007387 */ /* 0x000fe20000100a00 */
[----:B----4-:R-:W-:-:S03]  /*fe520*/  IADD3 R10, P2, PT, R27, R4, RZ ;  /* 0x000000041b0a7210 */ /* 0x010fc60007f5e0ff */
[----:B--2---:R-:W-:Y:S04]  /*fe530*/  STL.64 [R1+0x57d0], R16 ;  /* 0x0057d01001007387 */ /* 0x004fe80000100a00 */
[----:B------:R-:W2:Y:S04]  /*fe540*/  LDL.LU R5, [R1+0x57f0] ;  /* 0x0057f00001057983 */ /* 0x000ea80000300800 */
[----:B------:R1:W-:Y:S04]  /*fe550*/  STL.64 [R1+0x1b58], R24 ;  /* 0x001b581801007387 */ /* 0x0003e80000100a00 */
[----:B-1----:R-:W4:Y:S01]  /*fe560*/  LDL.LU.64 R24, [R1+0x57e8] ;  /* 0x0057e80001187983 */ /* 0x002f220000300a00 */
[----:B---3--:R-:W-:Y:S01]  /*fe570*/  IADD3 R12, P3, PT, R27, R3, RZ ;  /* 0x000000031b0c7210 */ /* 0x008fe20007f7e0ff */
[----:B------:R-:W-:-:S04]  /*fe580*/  IMAD.X R11, R9, 0x1, R20, P2 ;  /* 0x00000001090b7824 */ /* 0x000fc800010e0614 */
[----:B------:R-:W-:Y:S01]  /*fe590*/  IMAD.X R13, R9, 0x1, R2, P3 ;  /* 0x00000001090d7824 */ /* 0x000fe200018e0602 */
[----:B----4-:R-:W-:Y:S04]  /*fe5a0*/  STL.64 [R1+0x57c0], R24 ;  /* 0x0057c01801007387 */ /* 0x010fe80000100a00 */
[----:B------:R-:W-:Y:S04]  /*fe5b0*/  STL.64 [R1+0x1b50], R10 ;  /* 0x001b500a01007387 */ /* 0x000fe80000100a00 */
[----:B------:R-:W3:Y:S04]  /*fe5c0*/  LDL.LU R9, [R1+0x57e0] ;  /* 0x0057e00001097983 */ /* 0x000ee80000300800 */
[----:B------:R1:W-:Y:S04]  /*fe5d0*/  STL [R1+0x57bc], R2 ;  /* 0x0057bc0201007387 */ /* 0x0003e80000100800 */
[----:B-1----:R-:W4:Y:S01]  /*fe5e0*/  LDL.LU R2, [R1+0xd0] ;  /* 0x0000d00001027983 */ /* 0x002f220000300800 */
[----:B------:R-:W-:-:S02]  /*fe5f0*/  IADD3 R24, P1, PT, R27, R0, RZ ;  /* 0x000000001b187210 */ /* 0x000fc40007f3e0ff */
[----:B--2---:R-:W-:Y:S01]  /*fe600*/  IADD3 R10, P2, PT, R27, R5, RZ ;  /* 0x000000051b0a7210 */ /* 0x004fe20007f5e0ff */
[----:B------:R-:W-:Y:S04]  /*fe610*/  STL.64 [R1+0x1b48], R12 ;  /* 0x001b480c01007387 */ /* 0x000fe80000100a00 */
[----:B------:R-:W-:Y:S01]  /*fe620*/  STL [R1+0x57b8], R7 ;  /* 0x0057b80701007387 */ /* 0x000fe20000100800 */
[C---:B----4-:R-:W-:Y:S02]  /*fe630*/  IMAD.X R25, R2.reuse, 0x1, R21, P1 ;  /* 0x0000000102197824 */ /* 0x050fe400008e0615 */
[----:B------:R-:W-:-:S03]  /*fe640*/  IMAD.X R11, R2, 0x1, R6, P2 ;  /* 0x00000001020b7824 */ /* 0x000fc600010e0606 */
[----:B------:R-:W-:Y:S04]  /*fe650*/  STL.64 [R1+0x1b38], R24 ;  /* 0x001b381801007387 */ /* 0x000fe80000100a00 */
[----:B------:R1:W-:Y:S04]  /*fe660*/  STL.64 [R1+0x1b30], R10 ;  /* 0x001b300a01007387 */ /* 0x0003e80000100a00 */
[----:B-1----:R-:W2:Y:S01]  /*fe670*/  LDL.LU.64 R10, [R1+0x57d8] ;  /* 0x0057d800010a7983 */ /* 0x002ea20000300a00 */
[C---:B------:R-:W-:Y:S02]  /*fe680*/  IADD3 R12, P3, PT, R27.reuse, R7, RZ ;  /* 0x000000071b0c7210 */ /* 0x040fe40007f7e0ff */
[----:B---3--:R-:W-:-:S03]  /*fe690*/  IADD3 R24, P1, PT, R27, R9, RZ ;  /* 0x000000091b187210 */ /* 0x008fc60007f3e0ff */
[----:B------:R-:W-:Y:S01]  /*fe6a0*/  IMAD.X R13, R2, 0x1, R8, P3 ;  /* 0x00000001020d7824 */ /* 0x000fe200018e0608 */
[----:B--2---:R-:W-:-:S05]  /*fe6b0*/  IADD3 R16, P2, PT, R27, R11, RZ ;  /* 0x0000000b1b107210 */ /* 0x004fca0007f5e0ff */
[----:B------:R1:W-:Y:S01]  /*fe6c0*/  STL [R1+0x1b18], R16 ;  /* 0x001b181001007387 */ /* 0x0003e20000100800 */
[----:B------:R-:W-:-:S03]  /*fe6d0*/  IMAD.X R25, R2, 0x1, R10, P1 ;  /* 0x0000000102197824 */ /* 0x000fc600008e060a */
[----:B-1----:R-:W2:Y:S04]  /*fe6e0*/  LDL.LU.64 R16, [R1+0x57d0] ;  /* 0x0057d00001107983 */ /* 0x002ea80000300a00 */
[----:B------:R1:W-:Y:S04]  /*fe6f0*/  STL.64 [R1+0x1b28], R12 ;  /* 0x001b280c01007387 */ /* 0x0003e80000100a00 */
[----:B-1----:R-:W3:Y:S04]  /*fe700*/  LDL.LU.64 R12, [R1+0x57c8] ;  /* 0x0057c800010c7983 */ /* 0x002ee80000300a00 */
[----:B------:R1:W-:Y:S04]  /*fe710*/  STL.64 [R1+0x57b0], R8 ;  /* 0x0057b00801007387 */ /* 0x0003e80000100a00 */
[----:B-1----:R-:W4:Y:S04]  /*fe720*/  LDL R9, [R1+0xc8] ;  /* 0x0000c80001097983 */ /* 0x002f280000100800 */
[----:B------:R1:W-:Y:S04]  /*fe730*/  STL.64 [R1+0x1b20], R24 ;  /* 0x001b201801007387 */ /* 0x0003e80000100a00 */
[----:B-1----:R-:W2:Y:S04]  /*fe740*/  LDL.LU.64 R24, [R1+0x57c0] ;  /* 0x0057c00001187983 */ /* 0x002ea80000300a00 */
[----:B------:R-:W-:Y:S01]  /*fe750*/  STL.64 [R1+0x57a8], R10 ;  /* 0x0057a80a01007387 */ /* 0x000fe20000100a00 */
[----:B----4-:R-:W-:-:S05]  /*fe760*/  SHF.R.S32.HI R7, RZ, 0x1f, R9 ;  /* 0x0000001fff077819 */ /* 0x010fca0000011409 */
[----:B------:R-:W-:Y:S04]  /*fe770*/  STL [R1+0xcc], R7 ;  /* 0x0000cc0701007387 */ /* 0x000fe80000100800 */
[----:B--2---:R1:W-:Y:S04]  /*fe780*/  STL.64 [R1+0x57a0], R24 ;  /* 0x0057a01801007387 */ /* 0x0043e80000100a00 */
[----:B-1----:R0:W2:Y:S01]  /*fe790*/  LDL.64 R24, [R1+0x1b18] ;  /* 0x001b180001187983 */ /* 0x0020a20000100a00 */
[----:B---3--:R-:W-:-:S03]  /*fe7a0*/  IADD3 R8, P3, PT, R27, R13, RZ ;  /* 0x0000000d1b087210 */ /* 0x008fc60007f7e0ff */
[----:B------:R-:W3:Y:S04]  /*fe7b0*/  LDL R27, [R1+0xc4] ;  /* 0x0000c400011b7983 */ /* 0x000ee80000100800 */
[----:B------:R1:W-:Y:S01]  /*fe7c0*/  STL [R1+0x5798], R12 ;  /* 0x0057980c01007387 */ /* 0x0003e20000100800 */
[----:B------:R-:W-:Y:S01]  /*fe7d0*/  IADD3 R10, P1, PT, R9, R4, RZ ;  /* 0x00000004090a7210 */ /* 0x000fe20007f3e0ff */
[C---:B--2---:R-:W-:Y:S02]  /*fe7e0*/  IMAD.X R25, R2.reuse, 0x1, R12, P2 ;  /* 0x0000000102197824 */ /* 0x044fe400010e060c */
[----:B-1----:R-:W2:Y:S01]  /*fe7f0*/  LDL.LU R12, [R1+0xc8] ;  /* 0x0000c800010c7983 */ /* 0x002ea20000300800 */
[----:B------:R-:W-:Y:S02]  /*fe800*/  IMAD.X R9, R2, 0x1, R14, P3 ;  /* 0x0000000102097824 */ /* 0x000fe400018e060e */
[----:B------:R-:W-:Y:S01]  /*fe810*/  IMAD.X R11, R7, 0x1, R20, P1 ;  /* 0x00000001070b7824 */ /* 0x000fe200008e0614 */
[----:B------:R-:W-:Y:S04]  /*fe820*/  STL [R1+0x1b1c], R25 ;  /* 0x001b1c1901007387 */ /* 0x000fe80000100800 */
[----:B------:R-:W4:Y:S04]  /*fe830*/  LDL.LU R2, [R1+0x57bc] ;  /* 0x0057bc0001027983 */ /* 0x000f280000300800 */
[----:B------:R-:W-:Y:S04]  /*fe840*/  STL.64 [R1+0x1b08], R8 ;  /* 0x001b080801007387 */ /* 0x000fe80000100a00 */
[----:B------:R-:W3:Y:S04]  /*fe850*/  LDL.LU R7, [R1+0x57b8] ;  /* 0x0057b80001077983 */ /* 0x000ee80000300800 */
[----:B------:R-:W-:Y:S04]  /*fe860*/  STL.64 [R1+0x5790], R18 ;  /* 0x0057901201007387 */ /* 0x000fe80000100a00 */
[----:B------:R2:W-:Y:S04]  /*fe870*/  STL.64 [R1+0x1b00], R10 ;  /* 0x001b000a01007387 */ /* 0x0005e80000100a00 */
[----:B------:R1:W-:Y:S01]  /*fe880*/  STL [R1+0x5788], R5 ;  /* 0x0057880501007387 */ /* 0x0003e20000100800 */
[----:B--2---:R-:W-:-:S03]  /*fe890*/  IADD3 R10, P1, PT, R12, R5, RZ ;  /* 0x000000050c0a7210 */ /* 0x004fc60007f3e0ff */
[----:B-1----:R-:W4:Y:S01]  /*fe8a0*/  LDL.LU R5, [R1+0xcc] ;  /* 0x0000cc0001057983 */ /* 0x002f220000300800 */
[C---:B------:R-:W-:Y:S02]  /*fe8b0*/  IADD3 R24, P2, PT, R12.reuse, R3, RZ ;  /* 0x000000030c187210 */ /* 0x040fe40007f5e0ff */
[----:B------:R-:W-:-:S03]  /*fe8c0*/  IADD3 R8, P3, PT, R12, R0, RZ ;  /* 0x000000000c087210 */ /* 0x000fc60007f7e0ff */
[C---:B----4-:R-:W-:Y:S02]  /*fe8d0*/  IMAD.X R25, R5.reuse, 0x1, R2, P2 ;  /* 0x0000000105197824 */ /* 0x050fe400010e0602 */
[----:B------:R-:W-:-:S03]  /*fe8e0*/  IMAD.X R9, R5, 0x1, R21, P3 ;  /* 0x0000000105097824 */ /* 0x000fc600018e0615 */
[----:B------:R-:W-:Y:S01]  /*fe8f0*/  STL.64 [R1+0x1af8], R24 ;  /* 0x001af81801007387 */ /* 0x000fe20000100a00 */
[----:B------:R-:W-:-:S03]  /*fe900*/  IMAD.X R11, R5, 0x1, R6, P1 ;  /* 0x00000001050b7824 */ /* 0x000fc600008e0606 */
[----:B------:R1:W-:Y:S04]  /*fe910*/  STL.64 [R1+0x1ae0], R8 ;  /* 0x001ae00801007387 */ /* 0x0003e80000100a00 */
[----:B-1----:R-:W2:Y:S04]  /*fe920*/  LDL.LU.64 R8, [R1+0x57b0] ;  /* 0x0057b00001087983 */ /* 0x002ea80000300a00 */
[----:B------:R-:W-:Y:S04]  /*fe930*/  STL.64 [R1+0x5780], R16 ;  /* 0x0057801001007387 */ /* 0x000fe80000100a00 */
[----:B------:R1:W-:Y:S04]  /*fe940*/  STL.64 [R1+0x1ad8], R10 ;  /* 0x001ad80a01007387 */ /* 0x0003e80000100a00 */
[----:B-1----:R-:W4:Y:S01]  /*fe950*/  LDL.LU.64 R10, [R1+0x57a8] ;  /* 0x0057a800010a7983 */ /* 0x002f220000300a00 */
[----:B---3--:R-:W-:-:S03]  /*fe960*/  IADD3 R24, P2, PT, R12, R7, RZ ;  /* 0x000000070c187210 */ /* 0x008fc60007f5e0ff */
[----:B------:R-:W-:Y:S02]  /*fe970*/  STL.64 [R1+0x5778], R6 ;  /* 0x0057780601007387 */ /* 0x000fe40000100a00 */
[----:B--2---:R-:W-:Y:S01]  /*fe980*/  IMAD.X R25, R5, 0x1, R8, P2 ;  /* 0x0000000105197824 */ /* 0x004fe200010e0608 */
[C---:B------:R-:W-:Y:S02]  /*fe990*/  IADD3 R16, P3, PT, R12.reuse, R9, RZ ;  /* 0x000000090c107210 */ /* 0x040fe40007f7e0ff */
[C---:B------:R-:W-:Y:S02]  /*fe9a0*/  IADD3 R18, P2, PT, R12.reuse, R13, RZ ;  /* 0x0000000d0c127210 */ /* 0x040fe40007f5e0ff */
[----:B------:R1:W-:Y:S04]  /*fe9b0*/  STL.64 [R1+0x1ad0], R24 ;  /* 0x001ad01801007387 */ /* 0x0003e80000100a00 */
[----:B-1----:R-:W2:Y:S01]  /*fe9c0*/  LDL.LU.64 R24, [R1+0x57a0] ;  /* 0x0057a00001187983 */ /* 0x002ea20000300a00 */
[----:B----4-:R-:W-:-:S03]  /*fe9d0*/  IADD3 R6, P1, PT, R12, R11, RZ ;  /* 0x0000000b0c067210 */ /* 0x010fc60007f3e0ff */
[----:B------:R-:W3:Y:S01]  /*fe9e0*/  LDL.LU R12, [R1+0x5798] ;  /* 0x00579800010c7983 */ /* 0x000ee20000300800 */
[----:B------:R-:W-:Y:S01]  /*fe9f0*/  IMAD.X R17, R5, 0x1, R10, P3 ;  /* 0x0000000105117824 */ /* 0x000fe200018e060a */
[----:B------:R-:W-:Y:S02]  /*fea00*/  SHF.R.S32.HI R7, RZ, 0x1f, R27 ;  /* 0x0000001fff077819 */ /* 0x000fe4000001141b */
[----:B------:R1:W-:Y:S04]  /*fea10*/  STL [R1+0x1ab0], R18 ;  /* 0x001ab01201007387 */ /* 0x0003e80000100800 */
[----:B-1----:R-:W4:Y:S04]  /*fea20*/  LDL.LU.64 R18, [R1+0x5790] ;  /* 0x0057900001127983 */ /* 0x002f280000300a00 */
[----:B------:R1:W-:Y:S04]  /*fea30*/  STL.64 [R1+0x1ac8], R16 ;  /* 0x001ac81001007387 */ /* 0x0003e80000100a00 */
[----:B------:R3:W-:Y:S01]  /*fea40*/  STL [R1+0xc8], R7 ;  /* 0x0000c80701007387 */ /* 0x0007e20000100800 */
[----:B-1----:R-:W-:Y:S01]  /*fea50*/  IMAD.MOV.U32 R17, RZ, RZ, R7 ;  /* 0x000000ffff117224 */ /* 0x002fe200078e0007 */
[----:B------:R-:W-:Y:S01]  /*fea60*/  IADD3 R16, P3, PT, R27, R4, RZ ;  /* 0x000000041b107210 */ /* 0x000fe20007f7e0ff */
[----:B---3--:R-:W-:Y:S01]  /*fea70*/  IMAD.X R7, R5, 0x1, R12, P1 ;  /* 0x0000000105077824 */ /* 0x008fe200008e060c */
[----:B------:R1:W-:Y:S04]  /*fea80*/  STL.64 [R1+0x5770], R12 ;  /* 0x0057700c01007387 */ /* 0x0003e80000100a00 */
[----:B-1----:R0:W3:Y:S04]  /*fea90*/  LDL.64 R12, [R1+0x1ab0] ;  /* 0x001ab000010c7983 */ /* 0x0020e80000100a00 */
[----:B------:R-:W-:Y:S04]  /*feaa0*/  STL.64 [R1+0x1ac0], R6 ;  /* 0x001ac00601007387 */ /* 0x000fe80000100a00 */
[----:B------:R-:W2:Y:S01]  /*feab0*/  LDL.LU R27, [R1+0xbc] ;  /* 0x0000bc00011b7983 */ /* 0x000ea20000300800 */
[----:B------:R-:W-:-:S02]  /*feac0*/  IMAD.X R17, R17, 0x1, R20, P3 ;  /* 0x0000000111117824 */ /* 0x000fc400018e0614 */
[----:B---3--:R-:W-:Y:S01]  /*fead0*/  IMAD.X R13, R5, 0x1, R14, P2 ;  /* 0x00000001050d7824 */ /* 0x008fe200010e060e */
[----:B--2---:R1:W-:Y:S04]  /*feae0*/  STL [R1+0x5748], R27 ;  /* 0x0057481b01007387 */ /* 0x0043e80000100800 */
[----:B-1----:R-:W2:Y:S04]  /*feaf0*/  LDL.LU R27, [R1+0xc4] ;  /* 0x0000c400011b7983 */ /* 0x002ea80000300800 */
[----:B------:R-:W2:Y:S04]  /*feb00*/  LDL.LU R5, [R1+0x5788] ;  /* 0x0057880001057983 */ /* 0x000ea80000300800 */
[----:B------:R-:W-:Y:S04]  /*feb10*/  STL [R1+0x1ab4], R13 ;  /* 0x001ab40d01007387 */ /* 0x000fe80000100800 */
[----:B------:R1:W-:Y:S04]  /*feb20*/  STL.64 [R1+0x1aa8], R16 ;  /* 0x001aa81001007387 */ /* 0x0003e80000100a00 */
[----:B-1----:R-:W3:Y:S04]  /*feb30*/  LDL.LU.64 R16, [R1+0x5780] ;  /* 0x0057800001107983 */ /* 0x002ee80000300a00 */
[----:B------:R2:W-:Y:S02]  /*feb40*/  STL.64 [R1+0x5760], R14 ;  /* 0x0057600e01007387 */ /* 0x0005e40000100a00 */
[----:B--2---:R-:W-:-:S02]  /*feb50*/  IADD3 R14, P3, PT, R27, R5, RZ ;  /* 0x000000051b0e7210 */ /* 0x004fc40007f7e0ff */
[----:B---3--:R-:W-:Y:S04]  /*feb60*/  STL.64 [R1+0x5768], R16 ;  /* 0x0057681001007387 */ /* 0x008fe80000100a00 */
[----:B------:R1:W-:Y:S04]  /*feb70*/  STL [R1+0x5758], R5 ;  /* 0x0057580501007387 */ /* 0x0003e80000100800 */
[----:B-1----:R-:W2:Y:S01]  /*feb80*/  LDL.LU R5, [R1+0xc8] ;  /* 0x0000c80001057983 */ /* 0x002ea20000300800 */
[----:B------:R-:W-:-:S05]  /*feb90*/  IADD3 R6, P1, PT, R27, R3, RZ ;  /* 0x000000031b067210 */ /* 0x000fca0007f3e0ff */
[----:B--2---:R-:W-:-:S05]  /*feba0*/  IMAD.X R7, R5, 0x1, R2, P1 ;  /* 0x0000000105077824 */ /* 0x004fca00008e0602 */
[----:B------:R1:W-:Y:S04]  /*febb0*/  STL.64 [R1+0x1aa0], R6 ;  /* 0x001aa00601007387 */ /* 0x0003e80000100a00 */
[----:B-1----:R-:W2:Y:S01]  /*febc0*/  LDL.LU.64 R6, [R1+0x5778] ;  /* 0x0057780001067983 */ /* 0x002ea20000300a00 */
[----:B------:R-:W-:-:S05]  /*febd0*/  IADD3 R12, P2, PT, R27, R0, RZ ;  /* 0x000000001b0c7210 */ /* 0x000fca0007f5e0ff */
[----:B------:R-:W-:-:S05]  /*febe0*/  IMAD.X R13, R5, 0x1, R21, P2 ;  /* 0x00000001050d7824 */ /* 0x000fca00010e0615 */
[----:B------:R1:W-:Y:S01]  /*febf0*/  STL.64 [R1+0x1a88], R12 ;  /* 0x001a880c01007387 */ /* 0x0003e20000100a00 */
[----:B--2---:R-:W-:Y:S01]  /*fec00*/  IADD3 R16, P1, PT, R27, R7, RZ ;  /* 0x000000071b107210 */ /* 0x004fe20007f3e0ff */
[----:B------:R-:W-:-:S04]  /*fec10*/  IMAD.X R15, R5, 0x1, R6, P3 ;  /* 0x00000001050f7824 */ /* 0x000fc800018e0606 */
[----:B------:R-:W-:Y:S04]  /*fec20*/  STL [R1+0x1a78], R16 ;  /* 0x001a781001007387 */ /* 0x000fe80000100800 */
[----:B-1----:R-:W2:Y:S04]  /*fec30*/  LDL.LU.64 R12, [R1+0x5770] ;  /* 0x00577000010c7983 */ /* 0x002ea80000300a00 */
[----:B------:R1:W-:Y:S04]  /*fec40*/  STL.64 [R1+0x5750], R6 ;  /* 0x0057500601007387 */ /* 0x0003e80000100a00 */
[----:B-1----:R0:W3:Y:S04]  /*fec50*/  LDL.64 R6, [R1+0x1a78] ;  /* 0x001a780001067983 */ /* 0x0020e80000100a00 */
[----:B------:R1:W-:Y:S04]  /*fec60*/  STL.64 [R1+0x1a80], R14 ;  /* 0x001a800e01007387 */ /* 0x0003e80000100a00 */
[----:B-1----:R-:W4:Y:S01]  /*fec70*/  LDL R15, [R1+0xc0] ;  /* 0x0000c000010f7983 */ /* 0x002f220000100800 */
[----:B------:R-:W-:-:S05]  /*fec80*/  IADD3 R16, P2, PT, R27, R9, RZ ;  /* 0x000000091b107210 */ /* 0x000fca0007f5e0ff */
[----:B------:R-:W-:Y:S01]  /*fec90*/  IMAD.X R17, R5, 0x1, R10, P2 ;  /* 0x0000000105117824 */ /* 0x000fe200010e060a */
[----:B------:R-:W-:Y:S01]  /*feca0*/  IADD3 R14, P3, PT, R27, R11, RZ ;  /* 0x0000000b1b0e7210 */ /* 0x000fe20007f7e0ff */
[----:B---3--:R-:W-:Y:S01]  /*fecb0*/  IMAD.X R7, R5, 0x1, R8, P1 ;  /* 0x0000000105077824 */ /* 0x008fe200008e0608 */
[----:B--2---:R-:W-:-:S04]  /*fecc0*/  IADD3 R6, P1, PT, R27, R13, RZ ;  /* 0x0000000d1b067210 */ /* 0x004fc80007f3e0ff */
[----:B------:R-:W-:Y:S04]  /*fecd0*/  STL [R1+0x1a7c], R7 ;  /* 0x001a7c0701007387 */ /* 0x000fe80000100800 */
[----:B------:R1:W-:Y:S01]  /*fece0*/  STL.64 [R1+0x1a70], R16 ;  /* 0x001a701001007387 */ /* 0x0003e20000100a00 */
[----:B----4-:R-:W-:-:S03]  /*fecf0*/  SHF.R.S32.HI R27, RZ, 0x1f, R15 ;  /* 0x0000001fff1b7819 */ /* 0x010fc6000001140f */
[----:B-1----:R-:W2:Y:S04]  /*fed00*/  LDL.LU.64 R16, [R1+0x5768] ;  /* 0x0057680001107983 */ /* 0x002ea80000300a00 */
[----:B------:R1:W-:Y:S04]  /*fed10*/  STL.64 [R1+0x5738], R10 ;  /* 0x0057380a01007387 */ /* 0x0003e80000100a00 */
[----:B------:R-:W-:Y:S04]  /*fed20*/  STL [R1+0xc4], R27 ;  /* 0x0000c41b01007387 */ /* 0x000fe80000100800 */
[----:B------:R3:W-:Y:S01]  /*fed30*/  STL [R1+0x5728], R4 ;  /* 0x0057280401007387 */ /* 0x0007e20000100800 */
[----:B-1----:R-:W-:Y:S01]  /*fed40*/  IADD3 R10, P2, PT, R15, R4, RZ ;  /* 0x000000040f0a7210 */ /* 0x002fe20007f5e0ff */
[----:B------:R-:W-:-:S02]  /*fed50*/  IMAD.X R15, R5, 0x1, R12, P3 ;  /* 0x00000001050f7824 */ /* 0x000fc400018e060c */
[----:B---3--:R-:W3:Y:S04]  /*fed60*/  LDL.LU R4, [R1+0xc0] ;  /* 0x0000c00001047983 */ /* 0x008ee80000300800 */
[----:B------:R1:W-:Y:S04]  /*fed70*/  STL.64 [R1+0x1a68], R14 ;  /* 0x001a680e01007387 */ /* 0x0003e80000100a00 */
[----:B-1----:R-:W4:Y:S04]  /*fed80*/  LDL.LU.64 R14, [R1+0x5760] ;  /* 0x00576000010e7983 */ /* 0x002f280000300a00 */
[----:B------:R3:W-:Y:S01]  /*fed90*/  STL.64 [R1+0x5740], R12 ;  /* 0x0057400c01007387 */ /* 0x0007e20000100a00 */
[----:B------:R-:W-:-:S02]  /*feda0*/  IMAD.X R11, R27, 0x1, R20, P2 ;  /* 0x000000011b0b7824 */ /* 0x000fc400010e0614 */
[----:B----4-:R-:W-:Y:S02]  /*fedb0*/  IMAD.X R7, R5, 0x1, R14, P1 ;  /* 0x0000000105077824 */ /* 0x010fe400008e060e */
[----:B------:R-:W4:Y:S01]  /*fedc0*/  LDL.LU R5, [R1+0x5758] ;  /* 0x0057580001057983 */ /* 0x000f220000300800 */
[----:B---3--:R-:W-:-:S05]  /*fedd0*/  IADD3 R12, P3, PT, R4, R3, RZ ;  /* 0x00000003040c7210 */ /* 0x008fca0007f7e0ff */
[----:B------:R-:W-:Y:S04]  /*fede0*/  STL [R1+0x1a48], R12 ;  /* 0x001a480c01007387 */ /* 0x000fe80000100800 */
[----:B------:R1:W-:Y:S04]  /*fedf0*/  STL.64 [R1+0x1a58], R6 ;  /* 0x001a580601007387 */ /* 0x0003e80000100a00 */
[----:B-1----:R-:W3:Y:S04]  /*fee00*/  LDL.LU.64 R6, [R1+0x5750] ;  /* 0x0057500001067983 */ /* 0x002ee80000300a00 */
[----:B------:R-:W2:Y:S04]  /*fee10*/  LDL.LU R27, [R1+0x5748] ;  /* 0x00574800011b7983 */ /* 0x000ea80000300800 */
[----:B------:R1:W-:Y:S04]  /*fee20*/  STL.64 [R1+0x5730], R24 ;  /* 0x0057301801007387 */ /* 0x0003e80000100a00 */
[----:B------:R4:W-:Y:S04]  /*fee30*/  STL.64 [R1+0x1a50], R10 ;  /* 0x001a500a01007387 */ /* 0x0009e80000100a00 */
[----:B-1----:R0:W2:Y:S01]  /*fee40*/  LDL.64 R24, [R1+0x1a48] ;  /* 0x001a480001187983 */ /* 0x0020a20000100a00 */
[----:B----4-:R-:W-:-:S03]  /*fee50*/  IADD3 R10, P2, PT, R4, R5, RZ ;  /* 0x00000005040a7210 */ /* 0x010fc60007f5e0ff */
[----:B------:R1:W-:Y:S04]  /*fee60*/  STL [R1+0x571c], R5 ;  /* 0x00571c0501007387 */ /* 0x0003e80000100800 */
[----:B-1----:R-:W2:Y:S01]  /*fee70*/  LDL.LU R5, [R1+0xc4] ;  /* 0x0000c40001057983 */ /* 0x002ea20000300800 */
[----:B------:R-:W-:-:S03]  /*fee80*/  IADD3 R12, P1, PT, R4, R0, RZ ;  /* 0x00000000040c7210 */ /* 0x000fc60007f3e0ff */
[----:B------:R-:W-:Y:S01]  /*fee90*/  STL.64 [R1+0x5720], R2 ;  /* 0x0057200201007387 */ /* 0x000fe20000100a00 */
[C---:B--2---:R-:W-:Y:S02]  /*feea0*/  IMAD.X R25, R5.reuse, 0x1, R2, P3 ;  /* 0x0000000105197824 */ /* 0x044fe400018e0602 */
[C---:B------:R-:W-:Y:S02]  /*feeb0*/  IMAD.X R13, R5.reuse, 0x1, R21, P1 ;  /* 0x00000001050d7824 */ /* 0x040fe400008e0615 */
[----:B---3--:R-:W-:Y:S01]  /*feec0*/  IMAD.X R11, R5, 0x1, R6, P2 ;  /* 0x00000001050b7824 */ /* 0x008fe200010e0606 */
[----:B------:R-:W-:Y:S04]  /*feed0*/  STL [R1+0x1a4c], R25 ;  /* 0x001a4c1901007387 */ /* 0x000fe80000100800 */
[----:B------:R1:W-:Y:S04]  /*feee0*/  STL.64 [R1+0x1a38], R12 ;  /* 0x001a380c01007387 */ /* 0x0003e80000100a00 */
[----:B-1----:R-:W2:Y:S04]  /*feef0*/  LDL.LU.64 R12, [R1+0x5740] ;  /* 0x00574000010c7983 */ /* 0x002ea80000300a00 */
[----:B------:R1:W-:Y:S04]  /*fef00*/  STL.64 [R1+0x1a30], R10 ;  /* 0x001a300a01007387 */ /* 0x0003e80000100a00 */
[----:B-1----:R-:W3:Y:S01]  /*fef10*/  LDL.LU.64 R10, [R1+0x5738] ;  /* 0x00573800010a7983 */ /* 0x002ee20000300a00 */
[----:B------:R-:W-:-:S03]  /*fef20*/  IADD3 R24, P3, PT, R4, R7, RZ ;  /* 0x0000000704187210 */ /* 0x000fc60007f7e0ff */
[----:B------:R3:W-:Y:S02]  /*fef30*/  STL.64 [R1+0x5710], R6 ;  /* 0x0057100601007387 */ /* 0x0007e40000100a00 */
[----:B------:R-:W-:Y:S02]  /*fef40*/  IMAD.X R25, R5, 0x1, R8, P3 ;  /* 0x0000000105197824 */ /* 0x000fe400018e0608 */
[----:B------:R-:W-:Y:S04]  /*fef50*/  STL [R1+0x5718], R7 ;  /* 0x0057180701007387 */ /* 0x000fe80000100800 */
[----:B------:R1:W-:Y:S01]  /*fef60*/  STL.64 [R1+0x1a28], R24 ;  /* 0x001a281801007387 */ /* 0x0003e20000100a00 */
[C---:B------:R-:W-:Y:S02]  /*fef70*/  IADD3 R2, P1, PT, R4.reuse, R9, RZ ;  /* 0x0000000904027210 */ /* 0x040fe40007f3e0ff */
[----:B---3--:R-:W-:-:S05]  /*fef80*/  IADD3 R6, P2, PT, R4, R11, RZ ;  /* 0x0000000b04067210 */ /* 0x008fca0007f5e0ff */
[----:B------:R-:W-:Y:S04]  /*fef90*/  STL [R1+0x1a18], R6 ;  /* 0x001a180601007387 */ /* 0x000fe80000100800 */
[----:B-1----:R-:W3:Y:S04]  /*fefa0*/  LDL.LU.64 R24, [R1+0x5730] ;  /* 0x0057300001187983 */ /* 0x002ee80000300a00 */
[----:B------:R2:W-:Y:S02]  /*fefb0*/  STL.64 [R1+0x5708], R8 ;  /* 0x0057080801007387 */ /* 0x0005e40000100a00 */
[----:B--2---:R-:W-:-:S02]  /*fefc0*/  IADD3 R8, P3, PT, R4, R13, RZ ;  /* 0x0000000d04087210 */ /* 0x004fc40007f7e0ff */
[----:B------:R-:W2:Y:S04]  /*fefd0*/  LDL.LU R4, [R1+0x5728] ;  /* 0x0057280001047983 */ /* 0x000ea80000300800 */
[----:B------:R1:W-:Y:S04]  /*fefe0*/  STL.64 [R1+0x56f8], R16 ;  /* 0x0056f81001007387 */ /* 0x0003e80000100a00 */
[----:B-1----:R0:W4:Y:S01]  /*feff0*/  LDL.64 R16, [R1+0x1a18] ;  /* 0x001a180001107983 */ /* 0x0021220000100a00 */
[----:B------:R-:W-:Y:S01]  /*ff000*/  IMAD.X R3, R5, 0x1, R10, P1 ;  /* 0x0000000105037824 */ /* 0x000fe200008e060a */
[----:B------:R-:W-:-:S04]  /*ff010*/  SHF.R.S32.HI R6, RZ, 0x1f, R27 ;  /* 0x0000001fff067819 */ /* 0x000fc8000001141b */
[----:B------:R1:W-:Y:S04]  /*ff020*/  STL.64 [R1+0x1a20], R2 ;  /* 0x001a200201007387 */ /* 0x0003e80000100a00 */
[----:B------:R-:W-:Y:S01]  /*ff030*/  STL [R1+0xc0], R6 ;  /* 0x0000c00601007387 */ /* 0x000fe20000100800 */
[----:B------:R-:W-:-:S03]  /*ff040*/  IMAD.X R9, R5, 0x1, R14, P3 ;  /* 0x0000000105097824 */ /* 0x000fc600018e060e */
[----:B-1----:R-:W4:Y:S04]  /*ff050*/  LDL.LU.64 R2, [R1+0x5720] ;  /* 0x0057200001027983 */ /* 0x002f280000300a00 */
[----:B------:R1:W-:Y:S02]  /*ff060*/  STL.64 [R1+0x5700], R10 ;  /* 0x0057000a01007387 */ /* 0x0003e40000100a00 */
[----:B-1----:R-:W-:Y:S02]  /*ff070*/  SHF.R.S32.HI R10, RZ, 0x1f, R27 ;  /* 0x0000001fff0a7819 */ /* 0x002fe4000001141b */
[----:B---3--:R-:W-:Y:S01]  /*ff080*/  STL.64 [R1+0x56f0], R24 ;  /* 0x0056f01801007387 */ /* 0x008fe20000100a00 */
[----:B--2---:R-:W-:-:S05]  /*ff090*/  IADD3 R6, P1, PT, R27, R4, RZ ;  /* 0x000000041b067210 */ /* 0x004fca0007f3e0ff */
[----:B------:R-:W-:Y:S02]  /*ff0a0*/  IMAD.X R7, R10, 0x1, R20, P1 ;  /* 0x000000010a077824 */ /* 0x000fe400008e0614 */
[----:B----4-:R-:W-:-:S05]  /*ff0b0*/  IMAD.X R17, R5, 0x1, R12, P2 ;  /* 0x0000000105117824 */ /* 0x010fca00010e060c */
[----:B------:R-:W-:Y:S04]  /*ff0c0*/  STL [R1+0x1a1c], R17 ;  /* 0x001a1c1101007387 */ /* 0x000fe80000100800 */
[----:B------:R-:W2:Y:S04]  /*ff0d0*/  LDL.LU R5, [R1+0x571c] ;  /* 0x00571c0001057983 */ /* 0x000ea80000300800 */
[----:B------:R-:W-:Y:S04]  /*ff0e0*/  STL.64 [R1+0x1a08], R8 ;  /* 0x001a080801007387 */ /* 0x000fe80000100a00 */
[----:B------:R1:W-:Y:S04]  /*ff0f0*/  STL.64 [R1+0x1a00], R6 ;  /* 0x001a000601007387 */ /* 0x0003e80000100a00 */
[----:B-1----:R0:W3:Y:S04]  /*ff100*/  LDL.LU R7, [R1+0x5718] ;  /* 0x0057180001077983 */ /* 0x0020e80000300800 */
[----:B------:R1:W-:Y:S04]  /*ff110*/  STL [R1+0x56e0], R26 ;  /* 0x0056e01a01007387 */ /* 0x0003e80000100800 */
[----:B-1----:R-:W4:Y:S01]  /*ff120*/  LDL.LU R26, [R1+0xc0] ;  /* 0x0000c000011a7983 */ /* 0x002f220000300800 */
[----:B------:R-:W-:-:S02]  /*ff130*/  IADD3 R16, P2, PT, R27, R3, RZ ;  /* 0x000000031b107210 */ /* 0x000fc40007f5e0ff */
[C---:B------:R-:W-:Y:S02]  /*ff140*/  IADD3 R8, P3, PT, R27.reuse, R0, RZ ;  /* 0x000000001b087210 */ /* 0x040fe40007f7e0ff */
[----:B--2---:R-:W-:-:S05]  /*ff150*/  IADD3 R6, P1, PT, R27, R5, RZ ;  /* 0x000000051b067210 */ /* 0x004fca0007f3e0ff */
[----:B------:R3:W-:Y:S04]  /*ff160*/  STL [R1+0x19d8], R6 ;  /* 0x0019d80601007387 */ /* 0x0007e80000100800 */
[----:B---3--:R-:W2:Y:S04]  /*ff170*/  LDL.LU.64 R6, [R1+0x5710] ;  /* 0x0057100001067983 */ /* 0x008ea80000300a00 */
[----:B------:R1:W-:Y:S01]  /*ff180*/  STL.64 [R1+0x56e8], R2 ;  /* 0x0056e80201007387 */ /* 0x0003e20000100a00 */
[C---:B----4-:R-:W-:Y:S02]  /*ff190*/  IMAD.X R17, R26.reuse, 0x1, R2, P2 ;  /* 0x000000011a117824 */ /* 0x050fe400010e0602 */
[C---:B------:R-:W-:Y:S01]  /*ff1a0*/  IMAD.X R9, R26.reuse, 0x1, R21, P3 ;  /* 0x000000011a097824 */ /* 0x040fe200018e0615 */
[----:B-1----:R0:W3:Y:S04]  /*ff1b0*/  LDL.64 R2, [R1+0x19d8] ;  /* 0x0019d80001027983 */ /* 0x0020e80000100a00 */
[----:B------:R-:W-:Y:S04]  /*ff1c0*/  STL.64 [R1+0x19f8], R16 ;  /* 0x0019f81001007387 */ /* 0x000fe80000100a00 */
[----:B------:R1:W-:Y:S04]  /*ff1d0*/  STL.64 [R1+0x19e0], R8 ;  /* 0x0019e00801007387 */ /* 0x0003e80000100a00 */
[----:B-1----:R-:W4:Y:S01]  /*ff1e0*/  LDL.LU.64 R8, [R1+0x5708] ;  /* 0x0057080001087983 */ /* 0x002f220000300a00 */
[C---:B--2---:R-:W-:Y:S01]  /*ff1f0*/  IADD3 R16, P2, PT, R27.reuse, R7, RZ ;  /* 0x000000071b107210 */ /* 0x044fe20007f5e0ff */
[----:B---3--:R-:W-:Y:S01]  /*ff200*/  IMAD.X R3, R26, 0x1, R6, P1 ;  /* 0x000000011a037824 */ /* 0x008fe200008e0606 */
[----:B----4-:R-:W-:-:S03]  /*ff210*/  IADD3 R10, P3, PT, R27, R9, RZ ;  /* 0x000000091b0a7210 */ /* 0x010fc60007f7e0ff */
[----:B------:R-:W-:Y:S02]  /*ff220*/  IMAD.X R17, R26, 0x1, R8, P2 ;  /* 0x000000011a117824 */ /* 0x000fe400010e0608 */
[----:B------:R1:W-:Y:S04]  /*ff230*/  STL [R1+0x19c8], R10 ;  /* 0x0019c80a01007387 */ /* 0x0003e80000100800 */
[----:B-1----:R-:W2:Y:S04]  /*ff240*/  LDL.LU.64 R10, [R1+0x5700] ;  /* 0x00570000010a7983 */ /* 0x002ea80000300a00 */
[----:B------:R-:W-:Y:S04]  /*ff250*/  STL [R1+0x19dc], R3 ;  /* 0x0019dc0301007387 */ /* 0x000fe80000100800 */
[----:B------:R1:W-:Y:S04]  /*ff260*/  STL.64 [R1+0x19d0], R16 ;  /* 0x0019d01001007387 */ /* 0x0003e80000100a00 */
[----:B-1----:R-:W3:Y:S01]  /*ff270*/  LDL.LU.64 R16, [R1+0x56f8] ;  /* 0x0056f80001107983 */ /* 0x002ee20000300a00 */
[----:B------:R-:W-:-:S05]  /*ff280*/  IADD3 R24, P2, PT, R27, R13, RZ ;  /* 0x0000000d1b187210 */ /* 0x000fca0007f5e0ff */
[----:B------:R1:W-:Y:S04]  /*ff290*/  STL [R1+0x19b0], R24 ;  /* 0x0019b01801007387 */ /* 0x0003e80000100800 */
[----:B-1----:R-:W4:Y:S04]  /*ff2a0*/  LDL.LU.64 R24, [R1+0x56f0] ;  /* 0x0056f00001187983 */ /* 0x002f280000300a00 */
[----:B---3--:R1:W-:Y:S04]  /*ff2b0*/  STL.64 [R1+0x56d8], R16 ;  /* 0x0056d81001007387 */ /* 0x0083e80000100a00 */
[----:B-1----:R0:W3:Y:S04]  /*ff2c0*/  LDL.64 R16, [R1+0x19c8] ;  /* 0x0019c80001107983 */ /* 0x0020e80000100a00 */
[----:B----4-:R1:W-:Y:S04]  /*ff2d0*/  STL.64 [R1+0x56c0], R24 ;  /* 0x0056c01801007387 */ /* 0x0103e80000100a00 */
[----:B-1----:R0:W4:Y:S01]  /*ff2e0*/  LDL.64 R24, [R1+0x19b0] ;  /* 0x0019b00001187983 */ /* 0x0021220000100a00 */
[----:B--2---:R-:W-:-:S03]  /*ff2f0*/  IADD3 R2, P1, PT, R27, R11, RZ ;  /* 0x0000000b1b027210 */ /* 0x004fc60007f3e0ff */
[----:B------:R1:W-:Y:S02]  /*ff300*/  STL [R1+0x56c8], R29 ;  /* 0x0056c81d01007387 */ /* 0x0003e40000100800 */
[C---:B------:R-:W-:Y:S02]  /*ff310*/  IMAD.X R3, R26.reuse, 0x1, R12, P1 ;  /* 0x000000011a037824 */ /* 0x040fe400008e060c */
[----:B-1----:R-:W2:Y:S01]  /*ff320*/  LDL.LU R29, [R1+0xb8] ;  /* 0x0000b800011d7983 */ /* 0x002ea20000300800 */
[----:B---3--:R-:W-:-:S05]  /*ff330*/  IMAD.X R17, R26, 0x1, R10, P3 ;  /* 0x000000011a117824 */ /* 0x008fca00018e060a */
[----:B------:R-:W-:Y:S04]  /*ff340*/  STL [R1+0x19cc], R17 ;  /* 0x0019cc1101007387 */ /* 0x000fe80000100800 */
[----:B------:R1:W-:Y:S04]  /*ff350*/  STL.64 [R1+0x19c0], R2 ;  /* 0x0019c00201007387 */ /* 0x0003e80000100a00 */
[----:B-1----:R-:W3:Y:S01]  /*ff360*/  LDL.LU.64 R2, [R1+0x56e8] ;  /* 0x0056e80001027983 */ /* 0x002ee20000300a00 */
[----:B----4-:R-:W-:-:S03]  /*ff370*/  IMAD.X R25, R26, 0x1, R14, P2 ;  /* 0x000000011a197824 */ /* 0x010fc600010e060e */
[----:B------:R-:W-:Y:S04]  /*ff380*/  STL.64 [R1+0x56d0], R18 ;  /* 0x0056d01201007387 */ /* 0x000fe80000100a00 */
[----:B------:R-:W4:Y:S01]  /*ff390*/  LDL.LU R26, [R1+0x56e0] ;  /* 0x0056e000011a7983 */ /* 0x000f220000300800 */
[----:B--2---:R-:W-:Y:S02]  /*ff3a0*/  SHF.R.S32.HI R27, RZ, 0x1f, R29 ;  /* 0x0000001fff1b7819 */ /* 0x004fe4000001141d */
[C---:B------:R-:W-:Y:S02]  /*ff3b0*/  IADD3 R16, P3, PT, R29.reuse, R4, RZ ;  /* 0x000000041d107210 */ /* 0x040fe40007f7e0ff */
[----:B------:R-:W-:-:S03]  /*ff3c0*/  IADD3 R24, P2, PT, R29, R0, RZ ;  /* 0x000000001d187210 */ /* 0x000fc60007f5e0ff */
[C---:B------:R-:W-:Y:S01]  /*ff3d0*/  IMAD.X R17, R27.reuse, 0x1, R20, P3 ;  /* 0x000000011b117824 */ /* 0x040fe200018e0614 */
[----:B------:R1:W-:Y:S04]  /*ff3e0*/  STL [R1+0x19b4], R25 ;  /* 0x0019b41901007387 */ /* 0x0003e80000100800 */
[----:B------:R2:W-:Y:S01]  /*ff3f0*/  STL.64 [R1+0x19a8], R16 ;  /* 0x0019a81001007387 */ /* 0x0005e20000100a00 */
[----:B-1----:R-:W-:Y:S01]  /*ff400*/  IMAD.X R25, R27, 0x1, R21, P2 ;  /* 0x000000011b197824 */ /* 0x002fe200010e0615 */
[----:B--2---:R-:W-:-:S05]  /*ff410*/  IADD3 R16, P3, PT, R29, R5, RZ ;  /* 0x000000051d107210 */ /* 0x004fca0007f7e0ff */
[----:B------:R-:W-:Y:S01]  /*ff420*/  IMAD.X R17, R27, 0x1, R6, P3 ;  /* 0x000000011b117824 */ /* 0x000fe200018e0606 */
[----:B---3--:R-:W-:-:S05]  /*ff430*/  IADD3 R18, P1, PT, R29, R3, RZ ;  /* 0x000000031d127210 */ /* 0x008fca0007f3e0ff */
[----:B------:R-:W-:-:S05]  /*ff440*/  IMAD.X R19, R27, 0x1, R2, P1 ;  /* 0x000000011b137824 */ /* 0x000fca00008e0602 */
[----:B------:R1:W-:Y:S04]  /*ff450*/  STL.64 [R1+0x19a0], R18 ;  /* 0x0019a01201007387 */ /* 0x0003e80000100a00 */
[----:B------:R2:W-:Y:S04]  /*ff460*/  STL.64 [R1+0x56b8], R20 ;  /* 0x0056b81401007387 */ /* 0x0005e80000100a00 */
[----:B------:R3:W-:Y:S01]  /*ff470*/  STL.64 [R1+0x1988], R24 ;  /* 0x0019881801007387 */ /* 0x0007e20000100a00 */
[----:B-1----:R-:W-:-:S03]  /*ff480*/  IADD3 R18, P1, PT, R29, R7, RZ ;  /* 0x000000071d127210 */ /* 0x002fc60007f3e0ff */
[----:B------:R1:W-:Y:S01]  /*ff490*/  STL.64 [R1+0x1980], R16 ;  /* 0x0019801001007387 */ /* 0x0003e20000100a00 */
[----:B--2---:R-:W-:Y:S01]  /*ff4a0*/  IADD3 R20, P3, PT, R29, R11, RZ ;  /* 0x0000000b1d147210 */ /* 0x004fe20007f7e0ff */
[----:B------:R-:W-:Y:S01]  /*ff4b0*/  IMAD.X R19, R27, 0x1, R8, P1 ;  /* 0x000000011b137824 */ /* 0x000fe200008e0608 */
[----:B---3--:R-:W-:Y:S02]  /*ff4c0*/  IADD3 R24, P2, PT, R29, R9, RZ ;  /* 0x000000091d187210 */ /* 0x008fe40007f5e0ff */
[----:B----4-:R-:W-:Y:S01]  /*ff4d0*/  SHF.R.S32.HI R21, RZ, 0x1f, R26 ;  /* 0x0000001fff157819 */ /* 0x010fe2000001141a */
[----:B-1----:R-:W2:Y:S02]  /*ff4e0*/  LDL.LU.64 R16, [R1+0x56d8] ;  /* 0x0056d80001107983 */ /* 0x002ea40000300a00 */
[----:B------:R-:W-:Y:S02]  /*ff4f0*/  IMAD.X R25, R27, 0x1, R10, P2 ;  /* 0x000000011b197824 */ /* 0x000fe400010e060a */
[----:B------:R1:W-:Y:S04]  /*ff500*/  STL.64 [R1+0x1978], R18 ;  /* 0x0019781201007387 */ /* 0x0003e80000100a00 */
[----:B------:R3:W-:Y:S04]  /*ff510*/  STL [R1+0x1968], R20 ;  /* 0x0019681401007387 */ /* 0x0007e80000100800 */
[----:B-1----:R-:W4:Y:S01]  /*ff520*/  LDL.LU.64 R18, [R1+0x56d0] ;  /* 0x0056d00001127983 */ /* 0x002f220000300a00 */
[----:B---3--:R-:W-:-:S03]  /*ff530*/  IADD3 R20, P1, PT, R29, R13, RZ ;  /* 0x0000000d1d147210 */ /* 0x008fc60007f3e0ff */
[----:B------:R-:W3:Y:S04]  /*ff540*/  LDL.LU R29, [R1+0x56c8] ;  /* 0x0056c800011d7983 */ /* 0x000ee80000300800 */
[----:B------:R1:W-:Y:S04]  /*ff550*/  STL.64 [R1+0x1970], R24 ;  /* 0x0019701801007387 */ /* 0x0003e80000100a00 */
[----:B------:R-:W-:Y:S04]  /*ff560*/  STL [R1+0xb8], R21 ;  /* 0x0000b81501007387 */ /* 0x000fe80000100800 */
[----:B-1----:R-:W2:Y:S04]  /*ff570*/  LDL.LU.64 R24, [R1+0x56c0] ;  /* 0x0056c00001187983 */ /* 0x002ea80000300a00 */
[----:B--2---:R-:W-:Y:S04]  /*ff580*/  STL.64 [R1+0x56a8], R24 ;  /* 0x0056a81801007387 */ /* 0x004fe80000100a00 */
[----:B---3--:R1:W-:Y:S04]  /*ff590*/  STL.64 [R1+0x56b0], R28 ;  /* 0x0056b01c01007387 */ /* 0x0083e80000100a00 */
[----:B-1----:R0:W2:Y:S01]  /*ff5a0*/  LDL.64 R28, [R1+0x1968] ;  /* 0x00196800011c7983 */ /* 0x0020a20000100a00 */
[C---:B------:R-:W-:Y:S01]  /*ff5b0*/  IMAD.X R21, R27.reuse, 0x1, R14, P1 ;  /* 0x000000011b157824 */ /* 0x040fe200008e060e */
[----:B------:R-:W-:Y:S01]  /*ff5c0*/  IADD3 R24, P2, PT, R26, R4, RZ ;  /* 0x000000041a187210 */ /* 0x000fe20007f5e0ff */
[----:B--2---:R-:W-:-:S05]  /*ff5d0*/  IMAD.X R29, R27, 0x1, R12, P3 ;  /* 0x000000011b1d7824 */ /* 0x004fca00018e060c */
[----:B------:R-:W-:Y:S04]  /*ff5e0*/  STL [R1+0x196c], R29 ;  /* 0x00196c1d01007387 */ /* 0x000fe80000100800 */
[----:B------:R1:W-:Y:S01]  /*ff5f0*/  STL.64 [R1+0x1958], R20 ;  /* 0x0019581401007387 */ /* 0x0003e20000100a00 */
[----:B------:R-:W-:-:S03]  /*ff600*/  IADD3 R28, P3, PT, R26, R3, RZ ;  /* 0x000000031a1c7210 */ /* 0x000fc60007f7e0ff */
[----:B-1----:R-:W2:Y:S04]  /*ff610*/  LDL.LU.64 R20, [R1+0x56b8] ;  /* 0x0056b80001147983 */ /* 0x002ea80000300a00 */
[----:B----4-:R1:W-:Y:S04]  /*ff620*/  STL.64 [R1+0x5698], R18 ;  /* 0x0056981201007387 */ /* 0x0103e80000100a00 */
[----:B------:R3:W-:Y:S01]  /*ff630*/  STL [R1+0x56a0], R0 ;  /* 0x0056a00001007387 */ /* 0x0007e20000100800 */
[----:B-1----:R-:W-:-:S05]  /*ff640*/  IMAD.MOV.U32 R19, RZ, RZ, R26 ;  /* 0x000000ffff137224 */ /* 0x002fca00078e001a */
[----:B------:R-:W-:Y:S02]  /*ff650*/  IADD3 R26, P1, PT, R19, R0, RZ ;  /* 0x00000000131a7210 */ /* 0x000fe40007f3e0ff */
[----:B---3--:R-:W2:Y:S02]  /*ff660*/  LDL.LU R0, [R1+0xb8] ;  /* 0x0000b80001007983 */ /* 0x008ea40000300800 */
[C---:B--2---:R-:W-:Y:S02]  /*ff670*/  IMAD.X R25, R0.reuse, 0x1, R20, P2 ;  /* 0x0000000100197824 */ /* 0x044fe400010e0614 */
[----:B------:R-:W-:-:S03]  /*ff680*/  IMAD.X R29, R0, 0x1, R2, P3 ;  /* 0x00000001001d7824 */ /* 0x000fc600018e0602 */
[----:B------:R1:W-:Y:S04]  /*ff690*/  STL.64 [R1+0x1950], R24 ;  /* 0x0019501801007387 */ /* 0x0003e80000100a00 */
[----:B------:R2:W-:Y:S01]  /*ff6a0*/  STL.64 [R1+0x1948], R28 ;  /* 0x0019481c01007387 */ /* 0x0005e20000100a00 */
[----:B------:R-:W-:Y:S01]  /*ff6b0*/  IMAD.X R27, R0, 0x1, R21, P1 ;  /* 0x00000001001b7824 */ /* 0x000fe200008e0615 */
[C---:B-1----:R-:W-:Y:S02]  /*ff6c0*/  IADD3 R24, P2, PT, R19.reuse, R5, RZ ;  /* 0x0000000513187210 */ /* 0x042fe40007f5e0ff */
[----:B--2---:R-:W-:-:S03]  /*ff6d0*/  IADD3 R28, P3, PT, R19, R7, RZ ;  /* 0x00000007131c7210 */ /* 0x004fc60007f7e0ff */
[C---:B------:R-:W-:Y:S01]  /*ff6e0*/  IMAD.X R25, R0.reuse, 0x1, R6, P2 ;  /* 0x0000000100197824 */ /* 0x040fe200010e0606 */
[----:B------:R-:W-:Y:S01]  /*ff6f0*/  STL.64 [R1+0x1938], R26 ;  /* 0x0019381a01007387 */ /* 0x000fe20000100a00 */
[----:B------:R-:W-:-:S03]  /*ff700*/  IMAD.X R29, R0, 0x1, R8, P3 ;  /* 0x00000001001d7824 */ /* 0x000fc600018e0608 */
[----:B------:R-:W-:Y:S04]  /*ff710*/  STL.64 [R1+0x1930], R24 ;  /* 0x0019301801007387 */ /* 0x000fe80000100a00 */
[----:B------:R1:W-:Y:S04]  /*ff720*/  STL.64 [R1+0x1928], R28 ;  /* 0x0019281c01007387 */ /* 0x0003e80000100a00 */
[----:B-1----:R-:W2:Y:S01]  /*ff730*/  LDL.LU.64 R28, [R1+0x56b0] ;  /* 0x0056b000011c7983 */ /* 0x002ea20000300a00 */
[C---:B------:R-:W-:Y:S02]  /*ff740*/  IADD3 R26, P1, PT, R19.reuse, R9, RZ ;  /* 0x00000009131a7210 */ /* 0x040fe40007f3e0ff */
[----:B------:R-:W-:-:S02]  /*ff750*/  IADD3 R24, P2, PT, R19, R11, RZ ;  /* 0x0000000b13187210 */ /* 0x000fc40007f5e0ff */
[----:B------:R-:W-:Y:S01]  /*ff760*/  IADD3 R18, P3, PT, R19, R13, RZ ;  /* 0x0000000d13127210 */ /* 0x000fe20007f7e0ff */
[C---:B------:R-:W-:Y:S02]  /*ff770*/  IMAD.X R27, R0.reuse, 0x1, R10, P1 ;  /* 0x00000001001b7824 */ /* 0x040fe400008e060a */
[----:B------:R-:W-:Y:S01]  /*ff780*/  IMAD.X R25, R0, 0x1, R12, P2 ;  /* 0x0000000100197824 */ /* 0x000fe200010e060c */
[----:B--2---:R-:W-:-:S05]  /*ff790*/  SHF.R.S32.HI R19, RZ, 0x1f, R28 ;  /* 0x0000001fff137819 */ /* 0x004fca000001141c */
[----:B------:R-:W-:Y:S04]  /*ff7a0*/  STL [R1+0xb4], R19 ;  /* 0x0000b41301007387 */ /* 0x000fe80000100800 */
[----:B------:R-:W-:Y:S04]  /*ff7b0*/  STL.64 [R1+0x1920], R26 ;  /* 0x0019201a01007387 */ /* 0x000fe80000100a00 */
[----:B------:R1:W-:Y:S04]  /*ff7c0*/  STL.64 [R1+0x1918], R24 ;  /* 0x0019181801007387 */ /* 0x0003e80000100a00 */
[----:B-1----:R-:W2:Y:S01]  /*ff7d0*/  LDL.LU.64 R24, [R1+0x56a8] ;  /* 0x0056a80001187983 */ /* 0x002ea20000300a00 */
[----:B------:R-:W-:-:S03]  /*ff7e0*/  IMAD.X R19, R0, 0x1, R14, P3 ;  /* 0x0000000100137824 */ /* 0x000fc600018e060e */
[----:B------:R-:W-:Y:S04]  /*ff7f0*/  STL.64 [R1+0x5690], R12 ;  /* 0x0056900c01007387 */ /* 0x000fe80000100a00 */
[----:B------:R-:W3:Y:S04]  /*ff800*/  LDL.LU R0, [R1+0x56a0] ;  /* 0x0056a00001007983 */ /* 0x000ee80000300800 */
[----:B------:R1:W-:Y:S04]  /*ff810*/  STL.64 [R1+0x1908], R18 ;  /* 0x0019081201007387 */ /* 0x0003e80000100a00 */
[----:B-1----:R-:W4:Y:S04]  /*ff820*/  LDL.LU.64 R18, [R1+0x5698] ;  /* 0x0056980001127983 */ /* 0x002f280000300a00 */
[----:B--2---:R1:W-:Y:S04]  /*ff830*/  STL.64 [R1+0x5678], R24 ;  /* 0x0056781801007387 */ /* 0x0043e80000100a00 */
[----:B-1----:R-:W2:Y:S01]  /*ff840*/  LDL R24, [R1+0xac] ;  /* 0x0000ac0001187983 */ /* 0x002ea20000100800 */
[----:B------:R-:W-:-:S02]  /*ff850*/  IADD3 R26, P1, PT, R28, R4, RZ ;  /* 0x000000041c1a7210 */ /* 0x000fc40007f3e0ff */
[----:B------:R-:W-:Y:S01]  /*ff860*/  IADD3 R12, P2, PT, R28, R3, RZ ;  /* 0x000000031c0c7210 */ /* 0x000fe20007f5e0ff */
[----:B--2---:R1:W-:Y:S04]  /*ff870*/  STL.64 [R1+0x5688], R24 ;  /* 0x0056881801007387 */ /* 0x0043e80000100a00 */
[----:B----4-:R-:W-:Y:S01]  /*ff880*/  STL.64 [R1+0x5680], R18 ;  /* 0x0056801201007387 */ /* 0x010fe20000100a00 */
[----:B-1----:R-:W-:-:S03]  /*ff890*/  IMAD.MOV.U32 R24, RZ, RZ, R28 ;  /* 0x000000ffff187224 */ /* 0x002fc600078e001c */
[----:B------:R-:W2:Y:S04]  /*ff8a0*/  LDL.LU R28, [R1+0xa8] ;  /* 0x0000a800011c7983 */ /* 0x000ea80000300800 */
[----:B--2---:R1:W-:Y:S04]  /*ff8b0*/  STL [R1+0x5670], R28 ;  /* 0x0056701c01007387 */ /* 0x0043e80000100800 */
[----:B-1----:R-:W2:Y:S01]  /*ff8c0*/  LDL R28, [R1+0xb4] ;  /* 0x0000b400011c7983 */ /* 0x002ea20000100800 */
[----:B---3--:R-:W-:Y:S01]  /*ff8d0*/  IADD3 R18, P3, PT, R24, R0, RZ ;  /* 0x0000000018127210 */ /* 0x008fe20007f7e0ff */
[----:B--2---:R-:W-:-:S02]  /*ff8e0*/  IMAD.X R27, R28, 0x1, R20, P1 ;  /* 0x000000011c1b7824 */ /* 0x004fc400008e0614 */
[----:B------:R-:W-:-:S03]  /*ff8f0*/  IMAD.X R13, R28, 0x1, R2, P2 ;  /* 0x000000011c0d7824 */ /* 0x000fc600010e0602 */
[----:B------:R-:W-:Y:S01]  /*ff900*/  STL.64 [R1+0x1900], R26 ;  /* 0x0019001a01007387 */ /* 0x000fe20000100a00 */
[----:B------:R-:W-:-:S03]  /*ff910*/  IMAD.X R19, R28, 0x1, R21, P3 ;  /* 0x000000011c137824 */ /* 0x000fc600018e0615 */
[----:B------:R-:W-:Y:S04]  /*ff920*/  STL.64 [R1+0x18f8], R12 ;  /* 0x0018f80c01007387 */ /* 0x000fe80000100a00 */
[----:B------:R1:W-:Y:S04]  /*ff930*/  STL [R1+0x5674], R21 ;  /* 0x0056741501007387 */ /* 0x0003e80000100800 */
[----:B-1----:R-:W2:Y:S01]  /*ff940*/  LDL.LU R21, [R1+0xb4] ;  /* 0x0000b40001157983 */ /* 0x002ea20000300800 */
[C---:B------:R-:W-:Y:S02]  /*ff950*/  IADD3 R26, P1, PT, R24.reuse, R5, RZ ;  /* 0x00000005181a7210 */ /* 0x040fe40007f3e0ff */
[----:B------:R-:W-:Y:S01]  /*ff960*/  IADD3 R12, P2, PT, R24, R7, RZ ;  /* 0x00000007180c7210 */ /* 0x000fe20007f5e0ff */
[----:B------:R-:W-:Y:S02]  /*ff970*/  STL.64 [R1+0x18e0], R18 ;  /* 0x0018e01201007387 */ /* 0x000fe40000100a00 */
[----:B--2---:R-:W-:-:S02]  /*ff980*/  IMAD.X R27, R21, 0x1, R6, P1 ;  /* 0x00000001151b7824 */ /* 0x004fc400008e0606 */
[----:B------:R-:W-:-:S03]  /*ff990*/  IMAD.X R13, R21, 0x1, R8, P2 ;  /* 0x00000001150d7824 */ /* 0x000fc600010e0608 */
[----:B------:R-:W-:Y:S04]  /*ff9a0*/  STL.64 [R1+0x18d8], R26 ;  /* 0x0018d81a01007387 */ /* 0x000fe80000100a00 */
[----:B------:R1:W-:Y:S04]  /*ff9b0*/  STL.64 [R1+0x18d0], R12 ;  /* 0x0018d00c01007387 */ /* 0x0003e80000100a00 */
[----:B-1----:R-:W2:Y:S01]  /*ff9c0*/  LDL.LU.64 R12, [R1+0x5690] ;  /* 0x00569000010c7983 */ /* 0x002ea20000300a00 */
[C---:B------:R-:W-:Y:S02]  /*ff9d0*/  IADD3 R18, P3, PT, R24.reuse, R9, RZ ;  /* 0x0000000918127210 */ /* 0x040fe40007f7e0ff */
[----:B------:R-:W-:-:S03]  /*ff9e0*/  IADD3 R26, P1, PT, R24, R11, RZ ;  /* 0x0000000b181a7210 */ /* 0x000fc60007f3e0ff */
[----:B------:R-:W-:Y:S01]  /*ff9f0*/  IMAD.X R19, R21, 0x1, R10, P3 ;  /* 0x0000000115137824 */ /* 0x000fe200018e060a */
[----:B--2---:R-:W-:-:S05]  /*ffa00*/  IADD3 R24, P2, PT, R24, R13, RZ ;  /* 0x0000000d18187210 */ /* 0x004fca0007f5e0ff */
[----:B------:R1:W-:Y:S04]  /*ffa10*/  STL [R1+0x14d8], R24 ;  /* 0x0014d81801007387 */ /* 0x0003e80000100800 */
[----:B-1----:R-:W2:Y:S04]  /*ffa20*/  LDL.LU.64 R24, [R1+0x5688] ;  /* 0x0056880001187983 */ /* 0x002ea80000300a00 */
[----:B------:R1:W-:Y:S04]  /*ffa30*/  STL.64 [R1+0x15c0], R18 ;  /* 0x0015c01201007387 */ /* 0x0003e80000100a00 */
[----:B-1----:R-:W3:Y:S01]  /*ffa40*/  LDL.LU.64 R18, [R1+0x5680] ;  /* 0x0056800001127983 */ /* 0x002ee20000300a00 */
[----:B------:R-:W-:Y:S01]  /*ffa50*/  IMAD.X R27, R21, 0x1, R12, P1 ;  /* 0x00000001151b7824 */ /* 0x000fe200008e060c */
[----:B--2---:R-:W-:-:S02]  /*ffa60*/  SHF.R.S32.HI R28, RZ, 0x1f, R24 ;  /* 0x0000001fff1c7819 */ /* 0x004fc40000011418 */
[----:B------:R-:W-:-:S05]  /*ffa70*/  IADD3 R24, P3, PT, R24, R4, RZ ;  /* 0x0000000418187210 */ /* 0x000fca0007f7e0ff */
[----:B------:R1:W-:Y:S04]  /*ffa80*/  STL [R1+0x14d0], R24 ;  /* 0x0014d01801007387 */ /* 0x0003e80000100800 */
[----:B-1----:R-:W2:Y:S04]  /*ffa90*/  LDL.LU.64 R24, [R1+0x5678] ;  /* 0x0056780001187983 */ /* 0x002ea80000300a00 */
[----:B------:R-:W-:Y:S04]  /*ffaa0*/  STL [R1+0xb0], R28 ;  /* 0x0000b01c01007387 */ /* 0x000fe80000100800 */
[----:B------:R1:W-:Y:S04]  /*ffab0*/  STL [R1+0x5660], R4 ;  /* 0x0056600401007387 */ /* 0x0003e80000100800 */
[----:B-1----:R-:W4:Y:S04]  /*ffac0*/  LDL.LU R4, [R1+0xac] ;  /* 0x0000ac0001047983 */ /* 0x002f280000300800 */
[----:B------:R-:W-:Y:S04]  /*ffad0*/  STL.64 [R1+0x5668], R12 ;  /* 0x0056680c01007387 */ /* 0x000fe80000100a00 */
[----:B------:R-:W-:Y:S04]  /*ffae0*/  STL.64 [R1+0x14e8], R26 ;  /* 0x0014e81a01007387 */ /* 0x000fe80000100a00 */
[----:B---3--:R1:W-:Y:S04]  /*ffaf0*/  STL.64 [R1+0x5650], R18 ;  /* 0x0056501201007387 */ /* 0x0083e80000100a00 */
[----:B-1----:R0:W3:Y:S04]  /*ffb00*/  LDL.64 R18, [R1+0x14d8] ;  /* 0x0014d80001127983 */ /* 0x0020e80000100a00 */
[----:B------:R-:W2:Y:S01]  /*ffb10*/  LDL.LU R27, [R1+0xa4] ;  /* 0x0000a400011b7983 */ /* 0x000ea20000300800 */
[----:B---3--:R-:W-:-:S03]  /*ffb20*/  IMAD.X R19, R21, 0x1, R14, P2 ;  /* 0x0000000115137824 */ /* 0x008fc600010e060e */
[----:B--2---:R-:W-:Y:S04]  /*ffb30*/  STL [R1+0x5638], R27 ;  /* 0x0056381b01007387 */ /* 0x004fe80000100800 */
[----:B------:R1:W-:Y:S04]  /*ffb40*/  STL [R1+0x563c], R27 ;  /* 0x00563c1b01007387 */ /* 0x0003e80000100800 */
[----:B-1----:R0:W2:Y:S04]  /*ffb50*/  LDL.64 R26, [R1+0x14d0] ;  /* 0x0014d000011a7983 */ /* 0x0020a80000100a00 */
[----:B------:R-:W3:Y:S01]  /*ffb60*/  LDL.LU R21, [R1+0x5674] ;  /* 0x0056740001157983 */ /* 0x000ee20000300800 */
[----:B----4-:R-:W-:-:S02]  /*ffb70*/  IADD3 R12, P1, PT, R4, R3, RZ ;  /* 0x00000003040c7210 */ /* 0x010fc40007f3e0ff */
[----:B------:R-:W-:Y:S01]  /*ffb80*/  IADD3 R18, P2, PT, R4, R0, RZ ;  /* 0x0000000004127210 */ /* 0x000fe20007f5e0ff */
[----:B------:R-:W-:Y:S02]  /*ffb90*/  STL.64 [R1+0x5658], R14 ;  /* 0x0056580e01007387 */ /* 0x000fe40000100a00 */
[C---:B------:R-:W-:Y:S02]  /*ffba0*/  IMAD.X R13, R28.reuse, 0x1, R2, P1 ;  /* 0x000000011c0d7824 */ /* 0x040fe400008e0602 */
[----:B------:R3:W-:Y:S01]  /*ffbb0*/  STL [R1+0x14dc], R19 ;  /* 0x0014dc1301007387 */ /* 0x0007e20000100800 */
[C---:B--2---:R-:W-:Y:S02]  /*ffbc0*/  IMAD.X R27, R28.reuse, 0x1, R20, P3 ;  /* 0x000000011c1b7824 */ /* 0x044fe400018e0614 */
[----:B---3--:R-:W-:-:S03]  /*ffbd0*/  IMAD.X R19, R28, 0x1, R21, P2 ;  /* 0x000000011c137824 */ /* 0x008fc600010e0615 */
[----:B------:R-:W-:Y:S04]  /*ffbe0*/  STL [R1+0x14d4], R27 ;  /* 0x0014d41b01007387 */ /* 0x000fe80000100800 */
[----:B------:R-:W-:Y:S04]  /*ffbf0*/  STL.64 [R1+0x14c8], R12 ;  /* 0x0014c80c01007387 */ /* 0x000fe80000100a00 */
[----:B------:R-:W2:Y:S04]  /*ffc00*/  LDL.LU R28, [R1+0x5670] ;  /* 0x00567000011c7983 */ /* 0x000ea80000300800 */
[----:B------:R1:W-:Y:S04]  /*ffc10*/  STL.64 [R1+0x14b0], R18 ;  /* 0x0014b01201007387 */ /* 0x0003e80000100a00 */
[----:B------:R3:W-:Y:S01]  /*ffc20*/  STL [R1+0x564c], R9 ;  /* 0x00564c0901007387 */ /* 0x0007e20000100800 */
[----:B-1----:R-:W-:-:S03]  /*ffc30*/  IADD3 R18, P2, PT, R4, R9, RZ ;  /* 0x0000000904127210 */ /* 0x002fc60007f5e0ff */
[----:B---3--:R-:W3:Y:S01]  /*ffc40*/  LDL.LU R9, [R1+0xb0] ;  /* 0x0000b00001097983 */ /* 0x008ee20000300800 */
[C---:B------:R-:W-:Y:S02]  /*ffc50*/  IADD3 R26, P3, PT, R4.reuse, R5, RZ ;  /* 0x00000005041a7210 */ /* 0x040fe40007f7e0ff */
[----:B------:R-:W-:-:S03]  /*ffc60*/  IADD3 R12, P1, PT, R4, R7, RZ ;  /* 0x00000007040c7210 */ /* 0x000fc60007f3e0ff */
[C---:B---3--:R-:W-:Y:S02]  /*ffc70*/  IMAD.X R27, R9.reuse, 0x1, R6, P3 ;  /* 0x00000001091b7824 */ /* 0x048fe400018e0606 */
[----:B------:R-:W-:-:S03]  /*ffc80*/  IMAD.X R13, R9, 0x1, R8, P1 ;  /* 0x00000001090d7824 */ /* 0x000fc600008e0608 */
[----:B------:R-:W-:Y:S04]  /*ffc90*/  STL.64 [R1+0x14a8], R26 ;  /* 0x0014a81a01007387 */ /* 0x000fe80000100a00 */
[----:B------:R-:W-:Y:S04]  /*ffca0*/  STL [R1+0x5648], R29 ;  /* 0x0056481d01007387 */ /* 0x000fe80000100800 */
[----:B------:R1:W-:Y:S04]  /*ffcb0*/  STL.64 [R1+0x14a0], R12 ;  /* 0x0014a00c01007387 */ /* 0x0003e80000100a00 */
[----:B-1----:R-:W3:Y:S01]  /*ffcc0*/  LDL.LU.64 R12, [R1+0x5668] ;  /* 0x00566800010c7983 */ /* 0x002ee20000300a00 */
[----:B------:R-:W-:Y:S01]  /*ffcd0*/  IMAD.X R19, R9, 0x1, R10, P2 ;  /* 0x0000000109137824 */ /* 0x000fe200010e060a */
[----:B------:R-:W-:-:S02]  /*ffce0*/  IADD3 R26, P3, PT, R4, R11, RZ ;  /* 0x0000000b041a7210 */ /* 0x000fc40007f7e0ff */
[----:B---3--:R-:W-:Y:S02]  /*ffcf0*/  IADD3 R14, P1, PT, R4, R13, RZ ;  /* 0x0000000d040e7210 */ /* 0x008fe40007f3e0ff */
[----:B------:R-:W3:Y:S04]  /*ffd00*/  LDL.LU R4, [R1+0x5660] ;  /* 0x0056600001047983 */ /* 0x000ee80000300800 */
[----:B------:R1:W-:Y:S04]  /*ffd10*/  STL [R1+0x1480], R14 ;  /* 0x0014800e01007387 */ /* 0x0003e80000100800 */
[----:B-1----:R-:W4:Y:S04]  /*ffd20*/  LDL.LU.64 R14, [R1+0x5658] ;  /* 0x00565800010e7983 */ /* 0x002f280000300a00 */
[----:B------:R1:W-:Y:S04]  /*ffd30*/  STL.64 [R1+0x1498], R18 ;  /* 0x0014981201007387 */ /* 0x0003e80000100a00 */
[----:B-1----:R-:W3:Y:S01]  /*ffd40*/  LDL.LU.64 R18, [R1+0x5650] ;  /* 0x0056500001127983 */ /* 0x002ee20000300a00 */
[----:B--2---:R-:W-:-:S03]  /*ffd50*/  SHF.R.S32.HI R29, RZ, 0x1f, R28 ;  /* 0x0000001fff1d7819 */ /* 0x004fc6000001141c */
[----:B------:R-:W-:Y:S04]  /*ffd60*/  STL.64 [R1+0x5640], R10 ;  /* 0x0056400a01007387 */ /* 0x000fe80000100a00 */
[----:B------:R-:W-:Y:S04]  /*ffd70*/  STL [R1+0xac], R29 ;  /* 0x0000ac1d01007387 */ /* 0x000fe80000100800 */
[----:B---3--:R1:W-:Y:S04]  /*ffd80*/  STL.64 [R1+0x5630], R18 ;  /* 0x0056301201007387 */ /* 0x0083e80000100a00 */
[----:B-1----:R0:W4:Y:S01]  /*ffd90*/  LDL.64 R18, [R1+0x1480] ;  /* 0x0014800001127983 */ /* 0x0021220000100a00 */
[----:B------:R-:W-:Y:S01]  /*ffda0*/  IMAD.X R27, R9, 0x1, R12, P3 ;  /* 0x00000001091b7824 */ /* 0x000fe200018e060c */
[----:B------:R-:W-:-:S04]  /*ffdb0*/  IADD3 R10, P2, PT, R28, R4, RZ ;  /* 0x000000041c0a7210 */ /* 0x000fc80007f5e0ff */
[----:B------:R1:W-:Y:S01]  /*ffdc0*/  STL.64 [R1+0x1490], R26 ;  /* 0x0014901a01007387 */ /* 0x0003e20000100a00 */
[----:B------:R-:W-:Y:S01]  /*ffdd0*/  IMAD.X R11, R29, 0x1, R20, P2 ;  /* 0x000000011d0b7824 */ /* 0x000fe200010e0614 */
[----:B-1----:R-:W-:-:S05]  /*ffde0*/  IADD3 R26, P3, PT, R28, R3, RZ ;  /* 0x000000031c1a7210 */ /* 0x002fca0007f7e0ff */
[----:B------:R-:W-:Y:S02]  /*ffdf0*/  IMAD.X R27, R29, 0x1, R2, P3 ;  /* 0x000000011d1b7824 */ /* 0x000fe400018e0602 */
[----:B----4-:R-:W-:Y:S01]  /*ffe00*/  IMAD.X R19, R9, 0x1, R14, P1 ;  /* 0x0000000109137824 */ /* 0x010fe200008e060e */
[----:B------:R-:W-:Y:S01]  /*ffe10*/  IADD3 R18, P1, PT, R28, R0, RZ ;  /* 0x000000001c127210 */ /* 0x000fe20007f3e0ff */
[----:B------:R-:W2:Y:S04]  /*ffe20*/  LDL.LU R9, [R1+0x564c] ;  /* 0x00564c0001097983 */ /* 0x000ea80000300800 */
[----:B------:R1:W-:Y:S04]  /*ffe30*/  STL [R1+0x1484], R19 ;  /* 0x0014841301007387 */ /* 0x0003e80000100800 */
[----:B------:R-:W-:Y:S04]  /*ffe40*/  STL.64 [R1+0x1478], R10 ;  /* 0x0014780a01007387 */ /* 0x000fe80000100a00 */
[----:B------:R-:W-:Y:S01]  /*ffe50*/  STL.64 [R1+0x1470], R26 ;  /* 0x0014701a01007387 */ /* 0x000fe20000100a00 */
[----:B-1----:R-:W-:-:S03]  /*ffe60*/  IMAD.X R19, R29, 0x1, R21, P1 ;  /* 0x000000011d137824 */ /* 0x002fc600008e0615 */
[----:B------:R-:W3:Y:S04]  /*ffe70*/  LDL.LU R29, [R1+0x5648] ;  /* 0x00564800011d7983 */ /* 0x000ee80000300800 */
[----:B------:R1:W-:Y:S04]  /*ffe80*/  STL [R1+0x5628], R21 ;  /* 0x0056281501007387 */ /* 0x0003e80000100800 */
[----:B-1----:R-:W4:Y:S01]  /*ffe90*/  LDL.LU R21, [R1+0xac] ;  /* 0x0000ac0001157983 */ /* 0x002f220000300800 */
[C---:B------:R-:W-:Y:S02]  /*ffea0*/  IADD3 R10, P2, PT, R28.reuse, R5, RZ ;  /* 0x000000051c0a7210 */ /* 0x040fe40007f5e0ff */
[----:B------:R-:W-:Y:S01]  /*ffeb0*/  IADD3 R26, P3, PT, R28, R7, RZ ;  /* 0x000000071c1a7210 */ /* 0x000fe20007f7e0ff */
[----:B------:R-:W-:Y:S02]  /*ffec0*/  STL.64 [R1+0x1460], R18 ;  /* 0x0014601201007387 */ /* 0x000fe40000100a00 */
[----:B----4-:R-:W-:-:S02]  /*ffed0*/  IMAD.X R11, R21, 0x1, R6, P2 ;  /* 0x00000001150b7824 */ /* 0x010fc400010e0606 */
[----:B------:R-:W-:-:S03]  /*ffee0*/  IMAD.X R27, R21, 0x1, R8, P3 ;  /* 0x00000001151b7824 */ /* 0x000fc600018e0608 */
[----:B------:R1:W-:Y:S04]  /*ffef0*/  STL.64 [R1+0x1458], R10 ;  /* 0x0014580a01007387 */ /* 0x0003e80000100a00 */
[----:B-1----:R-:W4:Y:S04]  /*fff00*/  LDL.LU.64 R10, [R1+0x5640] ;  /* 0x00564000010a7983 */ /* 0x002f280000300a00 */
[----:B------:R-:W-:Y:S04]  /*fff10*/  STL.64 [R1+0x5620], R6 ;  /* 0x0056200601007387 */ /* 0x000fe80000100a00 */
[----:B------:R1:W-:Y:S04]  /*fff20*/  STL.64 [R1+0x1450], R26 ;  /* 0x0014501a01007387 */ /* 0x0003e80000100a00 */
[----:B-1----:R0:W3:Y:S01]  /*fff30*/  LDL.LU R27, [R1+0x563c] ;  /* 0x00563c00011b7983 */ /* 0x0020e20000300800 */
[----:B--2---:R-:W-:-:S02]  /*fff40*/  IADD3 R18, P1, PT, R28, R9, RZ ;  /* 0x000000091c127210 */ /* 0x004fc40007f3e0ff */
[----:B------:R-:W-:-:S05]  /*fff50*/  IADD3 R26, P3, PT, R28, R13, RZ ;  /* 0x0000000d1c1a7210 */ /* 0x000fca0007f7e0ff */
[----:B------:R-:W-:Y:S01]  /*fff60*/  STL [R1+0x1430], R26 ;  /* 0x0014301a01007387 */ /* 0x000fe20000100800 */
[----:B----4-:R-:W-:-:S03]  /*fff70*/  IMAD.X R19, R21, 0x1, R10, P1 ;  /* 0x0000000115137824 */ /* 0x010fc600008e060a */
[----:B---3--:R-:W2:Y:S04]  /*fff80*/  LDL.LU R27, [R1+0x5638] ;  /* 0x00563800011b7983 */ /* 0x008ea80000300800 */
[----:B------:R1:W-:Y:S04]  /*fff90*/  STL.64 [R1+0x1448], R18 ;  /* 0x0014481201007387 */ /* 0x0003e80000100a00 */
[----:B-1----:R-:W3:Y:S04]  /*fffa0*/  LDL.LU.64 R18, [R1+0x5630] ;  /* 0x0056300001127983 */ /* 0x002ee80000300a00 */
[----:B------:R-:W-:Y:S01]  /*fffb0*/  STL.64 [R1+0x5610], R10 ;  /* 0x0056100a01007387 */ /* 0x000fe20000100a00 */
[----:B------:R-:W-:-:S03]  /*fffc0*/  IADD3 R6, P2, PT, R28, R11, RZ ;  /* 0x0000000b1c067210 */ /* 0x000fc60007f5e0ff */
[----:B---3--:R1:W-:Y:S04]  /*fffd0*/  STL.64 [R1+0x5618], R18 ;  /* 0x0056181201007387 */ /* 0x0083e80000100a00 */
[----:B-1----:R0:W3:Y:S01]  /*fffe0*/  LDL.64 R18, [R1+0x1430] ;  /* 0x0014300001127983 */ /* 0x0020e20000100a00 */
[----:B------:R-:W-:Y:S01]  /*ffff0*/  IMAD.X R7, R21, 0x1, R12, P2 ;  /* 0x0000000115077824 */ /* 0x000fe200010e060c */
[----:B--2---:R-:W-:Y:S02]  /*100000*/  SHF.R.S32.HI R28, RZ, 0x1f, R27 ;  /* 0x0000001fff1c7819 */ /* 0x004fe4000001141b */
[C---:B------:R-:W-:Y:S01]  /*100010*/  IADD3 R10, P1, PT, R27.reuse, R4, RZ ;  /* 0x000000041b0a7210 */ /* 0x040fe20007f3e0ff */
[----:B------:R-:W2:Y:S04]  /*100020*/  LDL.LU R26, [R1+0x9c] ;  /* 0x00009c00011a7983 */ /* 0x000ea80000300800 */
[----:B------:R1:W-:Y:S01]  /*100030*/  STL.64 [R1+0x1440], R6 ;  /* 0x0014400601007387 */ /* 0x0003e20000100a00 */
[----:B------:R-:W-:Y:S01]  /*100040*/  IMAD.X R11, R28, 0x1, R20, P1 ;  /* 0x000000011c0b7824 */ /* 0x000fe200008e0614 */
[----:B-1----:R-:W-:-:S05]  /*100050*/  IADD3 R6, P2, PT, R27, R3, RZ ;  /* 0x000000031b067210 */ /* 0x002fca0007f5e0ff */
[----:B------:R-:W-:Y:S02]  /*100060*/  IMAD.X R7, R28, 0x1, R2, P2 ;  /* 0x000000011c077824 */ /* 0x000fe400010e0602 */
[----:B---3--:R-:W-:Y:S02]  /*100070*/  IMAD.X R19, R21, 0x1, R14, P3 ;  /* 0x0000000115137824 */ /* 0x008fe400018e060e */
[----:B------:R-:W3:Y:S04]  /*100080*/  LDL.LU R21, [R1+0x5628] ;  /* 0x0056280001157983 */ /* 0x000ee80000300800 */
[----:B------:R-:W-:Y:S04]  /*100090*/  STL [R1+0x1434], R19 ;  /* 0x0014341301007387 */ /* 0x000fe80000100800 */
[----:B------:R-:W-:Y:S04]  /*1000a0*/  STL.64 [R1+0x1428], R10 ;  /* 0x0014280a01007387 */ /* 0x000fe80000100a00 */
[----:B------:R-:W-:Y:S04]  /*1000b0*/  STL.64 [R1+0x5600], R4 ;  /* 0x0056000401007387 */ /* 0x000fe80000100a00 */
[----:B------:R1:W-:Y:S04]  /*1000c0*/  STL.64 [R1+0x1420], R6 ;  /* 0x0014200601007387 */ /* 0x0003e80000100a00 */
[----:B-1----:R-:W4:Y:S01]  /*1000d0*/  LDL.LU.64 R6, [R1+0x5620] ;  /* 0x0056200001067983 */ /* 0x002f220000300a00 */
[----:B------:R-:W-:-:S02]  /*1000e0*/  IADD3 R18, P3, PT, R27, R0, RZ ;  /* 0x000000001b127210 */ /* 0x000fc40007f7e0ff */
[----:B------:R-:W-:Y:S01]  /*1000f0*/  IADD3 R10, P1, PT, R27, R5, RZ ;  /* 0x000000051b0a7210 */ /* 0x000fe20007f3e0ff */
[----:B------:R-:W-:Y:S02]  /*100100*/  STL.64 [R1+0x5608], R2 ;  /* 0x0056080201007387 */ /* 0x000fe40000100a00 */
[----:B---3--:R-:W-:-:S05]  /*100110*/  IMAD.X R19, R28, 0x1, R21, P3 ;  /* 0x000000011c137824 */ /* 0x008fca00018e0615 */
[----:B------:R1:W-:Y:S01]  /*100120*/  STL.64 [R1+0x1408], R18 ;  /* 0x0014081201007387 */ /* 0x0003e20000100a00 */
[----:B----4-:R-:W-:Y:S01]  /*100130*/  IADD3 R4, P2, PT, R27, R7, RZ ;  /* 0x000000071b047210 */ /* 0x010fe20007f5e0ff */
[----:B------:R-:W-:-:S04]  /*100140*/  IMAD.X R11, R28, 0x1, R6, P1 ;  /* 0x000000011c0b7824 */ /* 0x000fc800008e0606 */
[----:B------:R-:W-:Y:S04]  /*100150*/  STL [R1+0x13f8], R4 ;  /* 0x0013f80401007387 */ /* 0x000fe80000100800 */
[----:B-1----:R-:W3:Y:S04]  /*100160*/  LDL.LU.64 R18, [R1+0x5618] ;  /* 0x0056180001127983 */ /* 0x002ee80000300a00 */
[----:B------:R1:W-:Y:S04]  /*100170*/  STL.64 [R1+0x55f8], R20 ;  /* 0x0055f81401007387 */ /* 0x0003e80000100a00 */
[----:B-1----:R0:W4:Y:S04]  /*100180*/  LDL.64 R20, [R1+0x13f8] ;  /* 0x0013f80001147983 */ /* 0x0021280000100a00 */
[----:B------:R1:W-:Y:S04]  /*100190*/  STL.64 [R1+0x1400], R10 ;  /* 0x0014000a01007387 */ /* 0x0003e80000100a00 */
[----:B-1----:R-:W2:Y:S01]  /*1001a0*/  LDL.LU.64 R10, [R1+0x5610] ;  /* 0x00561000010a7983 */ /* 0x002ea20000300a00 */
[----:B------:R-:W-:-:S03]  /*1001b0*/  IADD3 R4, P3, PT, R27, R9, RZ ;  /* 0x000000091b047210 */ /* 0x000fc60007f7e0ff */
[----:B------:R1:W-:Y:S04]  /*1001c0*/  STL.64 [R1+0x55f0], R6 ;  /* 0x0055f00601007387 */ /* 0x0003e80000100a00 */
[----:B-1----:R-:W3:Y:S01]  /*1001d0*/  LDL R7, [R1+0xa0] ;  /* 0x0000a00001077983 */ /* 0x002ee20000100800 */
[----:B----4-:R-:W-:Y:S01]  /*1001e0*/  IMAD.X R21, R28, 0x1, R8, P2 ;  /* 0x000000011c157824 */ /* 0x010fe200010e0608 */
[----:B------:R-:W-:-:S04]  /*1001f0*/  IADD3 R20, P2, PT, R27, R13, RZ ;  /* 0x0000000d1b147210 */ /* 0x000fc80007f5e0ff */
[----:B------:R1:W-:Y:S01]  /*100200*/  STL [R1+0x13fc], R21 ;  /* 0x0013fc1501007387 */ /* 0x0003e20000100800 */
[----:B--2---:R-:W-:Y:S01]  /*100210*/  IADD3 R2, P1, PT, R27, R11, RZ ;  /* 0x0000000b1b027210 */ /* 0x004fe20007f3e0ff */
[----:B------:R-:W-:-:S04]  /*100220*/  IMAD.X R5, R28, 0x1, R10, P3 ;  /* 0x000000011c057824 */ /* 0x000fc800018e060a */
[----:B------:R-:W-:Y:S01]  /*100230*/  STL [R1+0x1018], R2 ;  /* 0x0010180201007387 */ /* 0x000fe20000100800 */
[----:B-1----:R-:W-:-:S03]  /*100240*/  IMAD.X R21, R28, 0x1, R14, P2 ;  /* 0x000000011c157824 */ /* 0x002fc600010e060e */
[----:B---3--:R1:W-:Y:S02]  /*100250*/  STL.64 [R1+0x55e0], R18 ;  /* 0x0055e01201007387 */ /* 0x0083e40000100a00 */
[----:B-1----:R-:W-:Y:S02]  /*100260*/  IMAD.MOV.U32 R18, RZ, RZ, R2 ;  /* 0x000000ffff127224 */ /* 0x002fe400078e0002 */
[----:B------:R-:W-:Y:S02]  /*100270*/  IMAD.MOV.U32 R19, RZ, RZ, R3 ;  /* 0x000000ffff137224 */ /* 0x000fe400078e0003 */
[----:B------:R-:W2:Y:S01]  /*100280*/  LDL.LU.64 R2, [R1+0x5608] ;  /* 0x0056080001027983 */ /* 0x000ea20000300a00 */
[----:B------:R-:W-:-:S03]  /*100290*/  IMAD.X R19, R28, 0x1, R12, P1 ;  /* 0x000000011c137824 */ /* 0x000fc600008e060c */
[----:B------:R1:W-:Y:S04]  /*1002a0*/  STL.64 [R1+0x13f0], R4 ;  /* 0x0013f00401007387 */ /* 0x0003e80000100a00 */
[----:B-1----:R-:W3:Y:S04]  /*1002b0*/  LDL.LU.64 R4, [R1+0x5600] ;  /* 0x0056000001047983 */ /* 0x002ee80000300a00 */
[----:B------:R1:W-:Y:S04]  /*1002c0*/  STL [R1+0x55d8], R12 ;  /* 0x0055d80c01007387 */ /* 0x0003e80000100800 */
[----:B-1----:R-:W4:Y:S04]  /*1002d0*/  LDL.LU R12, [R1+0xa0] ;  /* 0x0000a000010c7983 */ /* 0x002f280000300800 */
[----:B------:R-:W-:Y:S04]  /*1002e0*/  STL [R1+0x101c], R19 ;  /* 0x00101c1301007387 */ /* 0x000fe80000100800 */
[----:B------:R1:W-:Y:S04]  /*1002f0*/  STL.64 [R1+0x1008], R20 ;  /* 0x0010081401007387 */ /* 0x0003e80000100a00 */
[----:B-1----:R-:W2:Y:S01]  /*100300*/  LDL.LU.64 R20, [R1+0x55f8] ;  /* 0x0055f80001147983 */ /* 0x002ea20000300a00 */
[----:B------:R-:W-:-:S03]  /*100310*/  SHF.R.S32.HI R27, RZ, 0x1f, R7 ;  /* 0x0000001fff1b7819 */ /* 0x000fc60000011407 */
[----:B------:R4:W-:Y:S01]  /*100320*/  STL.64 [R1+0x55e8], R14 ;  /* 0x0055e80e01007387 */ /* 0x0009e20000100a00 */
[----:B---3--:R-:W-:Y:S02]  /*100330*/  IADD3 R6, P3, PT, R7, R4, RZ ;  /* 0x0000000407067210 */ /* 0x008fe40007f7e0ff */
[----:B----4-:R-:W-:-:S03]  /*100340*/  IADD3 R14, P2, PT, R12, R0, RZ ;  /* 0x000000000c0e7210 */ /* 0x010fc60007f5e0ff */
[----:B--2---:R-:W-:-:S05]  /*100350*/  IMAD.X R7, R27, 0x1, R20, P3 ;  /* 0x000000011b077824 */ /* 0x004fca00018e0614 */
[----:B------:R1:W-:Y:S04]  /*100360*/  STL.64 [R1+0x1000], R6 ;  /* 0x0010000601007387 */ /* 0x0003e80000100a00 */
[----:B------:R2:W-:Y:S04]  /*100370*/  STL [R1+0xfe0], R14 ;  /* 0x000fe00e01007387 */ /* 0x0005e80000100800 */
[----:B-1----:R-:W3:Y:S01]  /*100380*/  LDL.LU.64 R6, [R1+0x55f0] ;  /* 0x0055f00001067983 */ /* 0x002ee20000300a00 */
[----:B--2---:R-:W-:-:S03]  /*100390*/  IADD3 R14, P3, PT, R12, R5, RZ ;  /* 0x000000050c0e7210 */ /* 0x004fc60007f7e0ff */
[----:B------:R1:W-:Y:S04]  /*1003a0*/  STL.64 [R1+0x55d0], R4 ;  /* 0x0055d00401007387 */ /* 0x0003e80000100a00 */
[----:B-1----:R0:W2:Y:S01]  /*1003b0*/  LDL.64 R4, [R1+0xfe0] ;  /* 0x000fe00001047983 */ /* 0x0020a20000100a00 */
[----:B------:R-:W-:-:S05]  /*1003c0*/  IADD3 R18, P1, PT, R12, R3, RZ ;  /* 0x000000030c127210 */ /* 0x000fca0007f3e0ff */
[----:B------:R-:W-:-:S05]  /*1003d0*/  IMAD.X R19, R27, 0x1, R2, P1 ;  /* 0x000000011b137824 */ /* 0x000fca00008e0602 */
[----:B------:R-:W-:Y:S04]  /*1003e0*/  STL.64 [R1+0xff8], R18 ;  /* 0x000ff81201007387 */ /* 0x000fe80000100a00 */
[----:B------:R1:W-:Y:S02]  /*1003f0*/  STL [R1+0x55b8], R29 ;  /* 0x0055b81d01007387 */ /* 0x0003e40000100800 */
[----:B-1----:R-:W-:Y:S02]  /*100400*/  SHF.R.S32.HI R29, RZ, 0x1f, R26 ;  /* 0x0000001fff1d7819 */ /* 0x002fe4000001141a */
[----:B---3--:R-:W-:Y:S01]  /*100410*/  IADD3 R18, P1, PT, R12, R7, RZ ;  /* 0x000000070c127210 */ /* 0x008fe20007f3e0ff */
[----:B------:R-:W-:-:S04]  /*100420*/  IMAD.X R15, R27, 0x1, R6, P3 ;  /* 0x000000011b0f7824 */ /* 0x000fc800018e0606 */
[C---:B------:R-:W-:Y:S02]  /*100430*/  IMAD.X R19, R27.reuse, 0x1, R8, P1 ;  /* 0x000000011b137824 */ /* 0x040fe400008e0608 */
[----:B--2---:R-:W-:Y:S01]  /*100440*/  IMAD.X R5, R27, 0x1, R21, P2 ;  /* 0x000000011b057824 */ /* 0x004fe200010e0615 */
[----:B------:R-:W-:-:S04]  /*100450*/  IADD3 R4, P2, PT, R12, R9, RZ ;  /* 0x000000090c047210 */ /* 0x000fc80007f5e0ff */
[----:B------:R1:W-:Y:S04]  /*100460*/  STL [R1+0xfe4], R5 ;  /* 0x000fe40501007387 */ /* 0x0003e80000100800 */
[----:B------:R2:W-:Y:S01]  /*100470*/  STL.64 [R1+0xfd8], R14 ;  /* 0x000fd80e01007387 */ /* 0x0005e20000100a00 */
[C---:B------:R-:W-:Y:S01]  /*100480*/  IADD3 R28, P3, PT, R12.reuse, R11, RZ ;  /* 0x0000000b0c1c7210 */ /* 0x040fe20007f7e0ff */
[----:B-1----:R-:W-:Y:S02]  /*100490*/  IMAD.X R5, R27, 0x1, R10, P2 ;  /* 0x000000011b057824 */ /* 0x002fe400010e060a */
[----:B--2---:R-:W2:Y:S04]  /*1004a0*/  LDL.LU.64 R14, [R1+0x55e8] ;  /* 0x0055e800010e7983 */ /* 0x004ea80000300a00 */
[----:B------:R1:W-:Y:S04]  /*1004b0*/  STL.64 [R1+0x55c0], R6 ;  /* 0x0055c00601007387 */ /* 0x0003e80000100a00 */
[----:B------:R-:W-:Y:S04]  /*1004c0*/  STL [R1+0x55c8], R7 ;  /* 0x0055c80701007387 */ /* 0x000fe80000100800 */
[----:B------:R3:W-:Y:S01]  /*1004d0*/  STL.64 [R1+0xfd0], R18 ;  /* 0x000fd01201007387 */ /* 0x0007e20000100a00 */
[----:B-1----:R-:W-:-:S03]  /*1004e0*/  IADD3 R6, P1, PT, R12, R13, RZ ;  /* 0x0000000d0c067210 */ /* 0x002fc60007f3e0ff */
[----:B---3--:R-:W3:Y:S04]  /*1004f0*/  LDL.LU.64 R18, [R1+0x55e0] ;  /* 0x0055e00001127983 */ /* 0x008ee80000300a00 */
[----:B------:R-:W4:Y:S04]  /*100500*/  LDL.LU R12, [R1+0x55d8] ;  /* 0x0055d800010c7983 */ /* 0x000f280000300800 */
[----:B------:R-:W-:Y:S04]  /*100510*/  STL [R1+0xfb0], R6 ;  /* 0x000fb00601007387 */ /* 0x000fe80000100800 */
[----:B------:R1:W-:Y:S04]  /*100520*/  STL.64 [R1+0xfc8], R4 ;  /* 0x000fc80401007387 */ /* 0x0003e80000100a00 */
[----:B------:R-:W-:Y:S04]  /*100530*/  STL [R1+0xa0], R29 ;  /* 0x0000a01d01007387 */ /* 0x000fe80000100800 */
[----:B-1----:R-:W2:Y:S04]  /*100540*/  LDL.LU.64 R4, [R1+0x55d0] ;  /* 0x0055d00001047983 */ /* 0x002ea80000300a00 */
[----:B------:R1:W-:Y:S02]  /*100550*/  STL.64 [R1+0x55b0], R10 ;  /* 0x0055b00a01007387 */ /* 0x0003e40000100a00 */
[----:B-1----:R-:W-:-:S02]  /*100560*/  IMAD.MOV.U32 R11, RZ, RZ, R7 ;  /* 0x000000ffff0b7224 */ /* 0x002fc400078e0007 */
[----:B------:R-:W-:Y:S02]  /*100570*/  IMAD.MOV.U32 R11, RZ, RZ, R27 ;  /* 0x000000ffff0b7224 */ /* 0x000fe400078e001b */
[----:B------:R-:W2:Y:S02]  /*100580*/  LDL.LU R27, [R1+0x94] ;  /* 0x00009400011b7983 */ /* 0x000ea40000300800 */
[C---:B----4-:R-:W-:Y:S02]  /*100590*/  IMAD.X R29, R11.reuse, 0x1, R12, P3 ;  /* 0x000000010b1d7824 */ /* 0x050fe400018e060c */
[----:B--2---:R1:W-:Y:S04]  /*1005a0*/  STL [R1+0x55a0], R27 ;  /* 0x0055a01b01007387 */ /* 0x0043e80000100800 */
[----:B------:R-:W-:Y:S04]  /*1005b0*/  STL.64 [R1+0xfc0], R28 ;  /* 0x000fc01c01007387 */ /* 0x000fe80000100a00 */
[----:B-1----:R-:W2:Y:S01]  /*1005c0*/  LDL.LU R27, [R1+0xa0] ;  /* 0x0000a000011b7983 */ /* 0x002ea20000300800 */
[----:B------:R-:W-:Y:S01]  /*1005d0*/  IMAD.MOV.U32 R10, RZ, RZ, R6 ;  /* 0x000000ffff0a7224 */ /* 0x000fe200078e0006 */
[----:B------:R-:W-:Y:S01]  /*1005e0*/  IADD3 R6, P2, PT, R26, R4, RZ ;  /* 0x000000041a067210 */ /* 0x000fe20007f5e0ff */
[----:B------:R-:W-:-:S05]  /*1005f0*/  IMAD.X R11, R11, 0x1, R14, P1 ;  /* 0x000000010b0b7824 */ /* 0x000fca00008e060e */
[----:B------:R-:W-:Y:S01]  /*100600*/  STL [R1+0xfb4], R11 ;  /* 0x000fb40b01007387 */ /* 0x000fe20000100800 */
[----:B--2---:R-:W-:-:S05]  /*100610*/  IMAD.X R7, R27, 0x1, R20, P2 ;  /* 0x000000011b077824 */ /* 0x004fca00010e0614 */
[----:B------:R1:W-:Y:S04]  /*100620*/  STL.64 [R1+0xfa8], R6 ;  /* 0x000fa80601007387 */ /* 0x0003e80000100a00 */
[----:B-1----:R0:W2:Y:S01]  /*100630*/  LDL.LU R7, [R1+0x55c8] ;  /* 0x0055c80001077983 */ /* 0x0020a20000300800 */
[C---:B------:R-:W-:Y:S02]  /*100640*/  IADD3 R28, P3, PT, R26.reuse, R3, RZ ;  /* 0x000000031a1c7210 */ /* 0x040fe40007f7e0ff */
[----:B------:R-:W-:-:S03]  /*100650*/  IADD3 R6, P2, PT, R26, R5, RZ ;  /* 0x000000051a067210 */ /* 0x000fc60007f5e0ff */
[----:B------:R-:W-:Y:S02]  /*100660*/  IMAD.X R29, R27, 0x1, R2, P3 ;  /* 0x000000011b1d7824 */ /* 0x000fe400018e0602 */
[----:B------:R2:W-:Y:S04]  /*100670*/  STL [R1+0xf88], R6 ;  /* 0x000f880601007387 */ /* 0x0005e80000100800 */
[----:B--2---:R-:W2:Y:S04]  /*100680*/  LDL.LU.64 R6, [R1+0x55c0] ;  /* 0x0055c00001067983 */ /* 0x004ea80000300a00 */
[----:B------:R1:W-:Y:S04]  /*100690*/  STL.64 [R1+0xfa0], R28 ;  /* 0x000fa01c01007387 */ /* 0x0003e80000100a00 */
[----:B-1----:R-:W4:Y:S01]  /*1006a0*/  LDL.LU R29, [R1+0x55b8] ;  /* 0x0055b800011d7983 */ /* 0x002f220000300800 */
[----:B------:R-:W-:-:S05]  /*1006b0*/  IADD3 R10, P1, PT, R26, R0, RZ ;  /* 0x000000001a0a7210 */ /* 0x000fca0007f3e0ff */
[C---:B------:R-:W-:Y:S01]  /*1006c0*/  IMAD.X R11, R27.reuse, 0x1, R21, P1 ;  /* 0x000000011b0b7824 */ /* 0x040fe200008e0615 */
[----:B--2---:R-:W-:Y:S01]  /*1006d0*/  IADD3 R28, P3, PT, R26, R7, RZ ;  /* 0x000000071a1c7210 */ /* 0x004fe20007f7e0ff */
[----:B----4-:R-:W-:Y:S04]  /*1006e0*/  STL [R1+0x5590], R29 ;  /* 0x0055901d01007387 */ /* 0x010fe80000100800 */
[----:B------:R1:W-:Y:S04]  /*1006f0*/  STL.64 [R1+0xf90], R10 ;  /* 0x000f900a01007387 */ /* 0x0003e80000100a00 */
[----:B------:R-:W-:Y:S04]  /*100700*/  STL [R1+0xf80], R28 ;  /* 0x000f801c01007387 */ /* 0x000fe80000100800 */
[----:B-1----:R-:W2:Y:S04]  /*100710*/  LDL.LU.64 R10, [R1+0x55b0] ;  /* 0x0055b000010a7983 */ /* 0x002ea80000300a00 */
[----:B------:R1:W-:Y:S04]  /*100720*/  STL.64 [R1+0x55a8], R20 ;  /* 0x0055a81401007387 */ /* 0x0003e80000100a00 */
[----:B-1----:R0:W4:Y:S04]  /*100730*/  LDL.64 R20, [R1+0xf88] ;  /* 0x000f880001147983 */ /* 0x0021280000100a00 */
[----:B------:R1:W-:Y:S01]  /*100740*/  STL.64 [R1+0x5598], R6 ;  /* 0x0055980601007387 */ /* 0x0003e20000100a00 */
[----:B----4-:R-:W-:-:S03]  /*100750*/  IMAD.X R21, R27, 0x1, R6, P2 ;  /* 0x000000011b157824 */ /* 0x010fc600010e0606 */
[----:B-1----:R0:W4:Y:S04]  /*100760*/  LDL.64 R6, [R1+0xf80] ;  /* 0x000f800001067983 */ /* 0x0021280000100a00 */
[----:B------:R-:W-:Y:S01]  /*100770*/  STL [R1+0xf8c], R21 ;  /* 0x000f8c1501007387 */ /* 0x000fe20000100800 */
[----:B----4-:R-:W-:-:S05]  /*100780*/  IMAD.X R7, R27, 0x1, R8, P3 ;  /* 0x000000011b077824 */ /* 0x010fca00018e0608 */
[----:B------:R1:W-:Y:S04]  /*100790*/  STL [R1+0xf84], R7 ;  /* 0x000f840701007387 */ /* 0x0003e80000100800 */
[----:B-1----:R-:W4:Y:S01]  /*1007a0*/  LDL R7, [R1+0x98] ;  /* 0x0000980001077983 */ /* 0x002f220000100800 */
[C---:B------:R-:W-:Y:S02]  /*1007b0*/  IADD3 R28, P1, PT, R26.reuse, R9, RZ ;  /* 0x000000091a1c7210 */ /* 0x040fe40007f3e0ff */
[C---:B--2---:R-:W-:Y:S01]  /*1007c0*/  IADD3 R20, P2, PT, R26.reuse, R11, RZ ;  /* 0x0000000b1a147210 */ /* 0x044fe20007f5e0ff */
[----:B------:R-:W-:Y:S02]  /*1007d0*/  STL.64 [R1+0x5588], R10 ;  /* 0x0055880a01007387 */ /* 0x000fe40000100a00 */
[----:B------:R-:W-:Y:S01]  /*1007e0*/  IMAD.X R29, R27, 0x1, R10, P1 ;  /* 0x000000011b1d7824 */ /* 0x000fe200008e060a */
[----:B------:R-:W-:-:S02]  /*1007f0*/  IADD3 R6, P3, PT, R26, R13, RZ ;  /* 0x0000000d1a067210 */ /* 0x000fc40007f7e0ff */
[----:B----4-:R-:W-:-:S05]  /*100800*/  SHF.R.S32.HI R21, RZ, 0x1f, R7 ;  /* 0x0000001fff157819 */ /* 0x010fca0000011407 */
[----:B------:R1:W-:Y:S04]  /*100810*/  STL [R1+0x9c], R21 ;  /* 0x00009c1501007387 */ /* 0x0003e80000100800 */
[----:B------:R-:W-:Y:S01]  /*100820*/  STL.64 [R1+0xf78], R28 ;  /* 0x000f781c01007387 */ /* 0x000fe20000100a00 */
[----:B-1----:R-:W-:-:S05]  /*100830*/  IMAD.X R21, R27, 0x1, R12, P2 ;  /* 0x000000011b157824 */ /* 0x002fca00010e060c */
[----:B------:R1:W-:Y:S04]  /*100840*/  STL.64 [R1+0xf70], R20 ;  /* 0x000f701401007387 */ /* 0x0003e80000100a00 */
[----:B-1----:R-:W2:Y:S04]  /*100850*/  LDL.LU.64 R20, [R1+0x55a8] ;  /* 0x0055a80001147983 */ /* 0x002ea80000300a00 */
[----:B------:R-:W-:Y:S04]  /*100860*/  STL.64 [R1+0x5580], R12 ;  /* 0x0055800c01007387 */ /* 0x000fe80000100a00 */
[----:B------:R-:W4:Y:S01]  /*100870*/  LDL.LU R26, [R1+0x90] ;  /* 0x00009000011a7983 */ /* 0x000f220000300800 */
[----:B------:R-:W-:-:S03]  /*100880*/  IADD3 R28, P1, PT, R7, R4, RZ ;  /* 0x00000004071c7210 */ /* 0x000fc60007f3e0ff */
[----:B----4-:R1:W-:Y:S04]  /*100890*/  STL [R1+0x556c], R26 ;  /* 0x00556c1a01007387 */ /* 0x0103e80000100800 */
[----:B-1----:R-:W2:Y:S01]  /*1008a0*/  LDL.LU R26, [R1+0x9c] ;  /* 0x00009c00011a7983 */ /* 0x002ea20000300800 */
[----:B------:R-:W-:Y:S01]  /*1008b0*/  IADD3 R10, P2, PT, R7, R3, RZ ;  /* 0x00000003070a7210 */ /* 0x000fe20007f5e0ff */
[----:B------:R-:W-:Y:S02]  /*1008c0*/  IMAD.X R7, R27, 0x1, R14, P3 ;  /* 0x000000011b077824 */ /* 0x000fe400018e060e */
[----:B------:R1:W-:Y:S04]  /*1008d0*/  STL [R1+0x5570], R3 ;  /* 0x0055700301007387 */ /* 0x0003e80000100800 */
[----:B-1----:R-:W4:Y:S04]  /*1008e0*/  LDL.LU R3, [R1+0x98] ;  /* 0x0000980001037983 */ /* 0x002f280000300800 */
[----:B------:R-:W3:Y:S04]  /*1008f0*/  LDL.LU R27, [R1+0x55a0] ;  /* 0x0055a000011b7983 */ /* 0x000ee80000300800 */
[----:B------:R1:W-:Y:S04]  /*100900*/  STL.64 [R1+0xf60], R6 ;  /* 0x000f600601007387 */ /* 0x0003e80000100a00 */
[----:B-1----:R-:W3:Y:S01]  /*100910*/  LDL.LU.64 R6, [R1+0x5598] ;  /* 0x0055980001067983 */ /* 0x002ee20000300a00 */
[----:B--2---:R-:W-:-:S05]  /*100920*/  IMAD.X R29, R26, 0x1, R20, P1 ;  /* 0x000000011a1d7824 */ /* 0x004fca00008e0614 */
[----:B------:R1:W-:Y:S04]  /*100930*/  STL.64 [R1+0xf58], R28 ;  /* 0x000f581c01007387 */ /* 0x0003e80000100a00 */
[----:B-1----:R-:W2:Y:S01]  /*100940*/  LDL.LU R29, [R1+0x5590] ;  /* 0x00559000011d7983 */ /* 0x002ea20000300800 */
[----:B----4-:R-:W-:Y:S01]  /*100950*/  IADD3 R12, P3, PT, R3, R0, RZ ;  /* 0x00000000030c7210 */ /* 0x010fe20007f7e0ff */
[----:B------:R-:W-:-:S04]  /*100960*/  IMAD.X R11, R26, 0x1, R2, P2 ;  /* 0x000000011a0b7824 */ /* 0x000fc800010e0602 */
[----:B------:R-:W-:Y:S01]  /*100970*/  IMAD.X R13, R26, 0x1, R21, P3 ;  /* 0x000000011a0d7824 */ /* 0x000fe200018e0615 */
[----:B--2---:R-:W-:Y:S04]  /*100980*/  STL [R1+0x5568], R29 ;  /* 0x0055681d01007387 */ /* 0x004fe80000100800 */
[----:B------:R1:W-:Y:S04]  /*100990*/  STL.64 [R1+0x5578], R24 ;  /* 0x0055781801007387 */ /* 0x0003e80000100a00 */
[----:B------:R2:W-:Y:S01]  /*1009a0*/  STL.64 [R1+0xf50], R10 ;  /* 0x000f500a01007387 */ /* 0x0005e20000100a00 */
[----:B-1----:R-:W-:-:S05]  /*1009b0*/  IADD3 R24, P1, PT, R3, R5, RZ ;  /* 0x0000000503187210 */ /* 0x002fca0007f3e0ff */
[----:B------:R-:W-:Y:S04]  /*1009c0*/  STL [R1+0xf30], R24 ;  /* 0x000f301801007387 */ /* 0x000fe80000100800 */
[----:B--2---:R-:W2:Y:S04]  /*1009d0*/  LDL.LU.64 R10, [R1+0x5588] ;  /* 0x00558800010a7983 */ /* 0x004ea80000300a00 */
[----:B------:R1:W-:Y:S04]  /*1009e0*/  STL.64 [R1+0xf38], R12 ;  /* 0x000f380c01007387 */ /* 0x0003e80000100a00 */
[----:B-1----:R-:W4:Y:S04]  /*1009f0*/  LDL.LU.64 R12, [R1+0x5580] ;  /* 0x00558000010c7983 */ /* 0x002f280000300a00 */
[----:B---3--:R1:W-:Y:S04]  /*100a00*/  STL.64 [R1+0x5550], R18 ;  /* 0x0055501201007387 */ /* 0x0083e80000100a00 */
[----:B-1----:R0:W3:Y:S01]  /*100a10*/  LDL.64 R18, [R1+0xf30] ;  /* 0x000f300001127983 */ /* 0x0020e20000100a00 */
[----:B------:R-:W-:-:S02]  /*100a20*/  IADD3 R24, P2, PT, R3, R7, RZ ;  /* 0x0000000703187210 */ /* 0x000fc40007f5e0ff */
[----:B------:R-:W-:-:S03]  /*100a30*/  IADD3 R28, P3, PT, R3, R9, RZ ;  /* 0x00000009031c7210 */ /* 0x000fc60007f7e0ff */
[C---:B------:R-:W-:Y:S01]  /*100a40*/  IMAD.X R25, R26.reuse, 0x1, R8, P2 ;  /* 0x000000011a197824 */ /* 0x040fe200010e0608 */
[----:B------:R1:W-:Y:S01]  /*100a50*/  STL.64 [R1+0x5560], R6 ;  /* 0x0055600601007387 */ /* 0x0003e20000100a00 */
[C---:B--2---:R-:W-:Y:S02]  /*100a60*/  IMAD.X R29, R26.reuse, 0x1, R10, P3 ;  /* 0x000000011a1d7824 */ /* 0x044fe400018e060a */
[----:B---3--:R-:W-:Y:S01]  /*100a70*/  IMAD.X R19, R26, 0x1, R6, P1 ;  /* 0x000000011a137824 */ /* 0x008fe200008e0606 */
[----:B-1----:R-:W-:-:S04]  /*100a80*/  IADD3 R6, P1, PT, R3, R11, RZ ;  /* 0x0000000b03067210 */ /* 0x002fc80007f3e0ff */
[----:B------:R-:W-:Y:S01]  /*100a90*/  STL [R1+0xf34], R19 ;  /* 0x000f341301007387 */ /* 0x000fe20000100800 */
[----:B----4-:R-:W-:-:S03]  /*100aa0*/  IADD3 R18, P2, PT, R3, R13, RZ ;  /* 0x0000000d03127210 */ /* 0x010fc60007f5e0ff */
[----:B------:R1:W-:Y:S01]  /*100ab0*/  STL.64 [R1+0xf28], R24 ;  /* 0x000f281801007387 */ /* 0x0003e20000100a00 */
[----:B------:R-:W-:-:S03]  /*100ac0*/  IMAD.X R7, R26, 0x1, R12, P1 ;  /* 0x000000011a077824 */ /* 0x000fc600008e060c */
[----:B-1----:R-:W2:Y:S04]  /*100ad0*/  LDL.LU.64 R24, [R1+0x5578] ;  /* 0x0055780001187983 */ /* 0x002ea80000300a00 */
[----:B------:R1:W-:Y:S04]  /*100ae0*/  STL.64 [R1+0x5558], R8 ;  /* 0x0055580801007387 */ /* 0x0003e80000100a00 */
[----:B------:R-:W3:Y:S04]  /*100af0*/  LDL.LU R3, [R1+0x5570] ;  /* 0x0055700001037983 */ /* 0x000ee80000300800 */
[----:B------:R-:W-:Y:S04]  /*100b00*/  STL.64 [R1+0x5548], R10 ;  /* 0x0055480a01007387 */ /* 0x000fe80000100a00 */
[----:B------:R4:W-:Y:S01]  /*100b10*/  STL.64 [R1+0xf20], R28 ;  /* 0x000f201c01007387 */ /* 0x0009e20000100a00 */
[----:B-1----:R-:W-:Y:S01]  /*100b20*/  SHF.R.S32.HI R8, RZ, 0x1f, R27 ;  /* 0x0000001fff087819 */ /* 0x002fe2000001141b */
[----:B------:R-:W-:-:S04]  /*100b30*/  IMAD.X R19, R26, 0x1, R14, P2 ;  /* 0x000000011a137824 */ /* 0x000fc800010e060e */
[----:B------:R-:W-:Y:S01]  /*100b40*/  STL [R1+0x98], R8 ;  /* 0x0000980801007387 */ /* 0x000fe20000100800 */
[----:B----4-:R-:W-:-:S03]  /*100b50*/  IADD3 R28, P3, PT, R27, R4, RZ ;  /* 0x000000041b1c7210 */ /* 0x010fc60007f7e0ff */
[----:B------:R-:W-:Y:S02]  /*100b60*/  STL.64 [R1+0xf18], R6 ;  /* 0x000f180601007387 */ /* 0x000fe40000100a00 */
[----:B------:R-:W-:Y:S02]  /*100b70*/  IMAD.X R29, R8, 0x1, R20, P3 ;  /* 0x00000001081d7824 */ /* 0x000fe400018e0614 */
[----:B------:R-:W4:Y:S04]  /*100b80*/  LDL.LU R26, [R1+0x556c] ;  /* 0x00556c00011a7983 */ /* 0x000f280000300800 */
[----:B------:R-:W-:Y:S04]  /*100b90*/  STL.64 [R1+0xf08], R18 ;  /* 0x000f081201007387 */ /* 0x000fe80000100a00 */
[----:B------:R1:W-:Y:S04]  /*100ba0*/  STL.64 [R1+0xf00], R28 ;  /* 0x000f001c01007387 */ /* 0x0003e80000100a00 */
[----:B-1----:R-:W2:Y:S01]  /*100bb0*/  LDL.LU R29, [R1+0x5568] ;  /* 0x00556800011d7983 */ /* 0x002ea20000300800 */
[----:B------:R-:W-:-:S03]  /*100bc0*/  IADD3 R28, P3, PT, R27, R5, RZ ;  /* 0x000000051b1c7210 */ /* 0x000fc60007f7e0ff */
[----:B--2---:R-:W-:Y:S04]  /*100bd0*/  STL [R1+0x5544], R29 ;  /* 0x0055441d01007387 */ /* 0x004fe80000100800 */
[----:B------:R1:W-:Y:S04]  /*100be0*/  STL [R1+0x5540], R5 ;  /* 0x0055400501007387 */ /* 0x0003e80000100800 */
[----:B-1----:R-:W2:Y:S01]  /*100bf0*/  LDL.LU R5, [R1+0x98] ;  /* 0x0000980001057983 */ /* 0x002ea20000300800 */
[----:B---3--:R-:W-:-:S05]  /*100c00*/  IADD3 R6, P1, PT, R27, R3, RZ ;  /* 0x000000031b067210 */ /* 0x008fca0007f3e0ff */
[----:B--2---:R-:W-:-:S05]  /*100c10*/  IMAD.X R7, R5, 0x1, R2, P1 ;  /* 0x0000000105077824 */ /* 0x004fca00008e0602 */
[----:B------:R1:W-:Y:S04]  /*100c20*/  STL.64 [R1+0xef8], R6 ;  /* 0x000ef80601007387 */ /* 0x0003e80000100a00 */
[----:B-1----:R-:W2:Y:S01]  /*100c30*/  LDL.LU.64 R6, [R1+0x5560] ;  /* 0x0055600001067983 */ /* 0x002ea20000300a00 */
[----:B------:R-:W-:-:S05]  /*100c40*/  IADD3 R18, P2, PT, R27, R0, RZ ;  /* 0x000000001b127210 */ /* 0x000fca0007f5e0ff */
[----:B------:R-:W-:Y:S01]  /*100c50*/  IMAD.X R19, R5, 0x1, R21, P2 ;  /* 0x0000000105137824 */ /* 0x000fe200010e0615 */
[----:B--2---:R-:W-:-:S05]  /*100c60*/  IADD3 R8, P1, PT, R27, R7, RZ ;  /* 0x000000071b087210 */ /* 0x004fca0007f3e0ff */
[----:B------:R1:W-:Y:S04]  /*100c70*/  STL [R1+0xe30], R8 ;  /* 0x000e300801007387 */ /* 0x0003e80000100800 */
[----:B-1----:R-:W2:Y:S04]  /*100c80*/  LDL.LU.64 R8, [R1+0x5558] ;  /* 0x0055580001087983 */ /* 0x002ea80000300a00 */
[----:B------:R1:W-:Y:S04]  /*100c90*/  STL.64 [R1+0xee0], R18 ;  /* 0x000ee01201007387 */ /* 0x0003e80000100a00 */
[----:B-1----:R-:W3:Y:S01]  /*100ca0*/  LDL.LU.64 R18, [R1+0x5550] ;  /* 0x0055500001127983 */ /* 0x002ee20000300a00 */
[----:B------:R-:W-:Y:S01]  /*100cb0*/  IMAD.X R29, R5, 0x1, R6, P3 ;  /* 0x00000001051d7824 */ /* 0x000fe200018e0606 */
[----:B--2---:R-:W-:-:S02]  /*100cc0*/  IADD3 R10, P2, PT, R27, R9, RZ ;  /* 0x000000091b0a7210 */ /* 0x004fc40007f5e0ff */
[----:B---3--:R1:W-:Y:S04]  /*100cd0*/  STL.64 [R1+0x5530], R18 ;  /* 0x0055301201007387 */ /* 0x0083e80000100a00 */
[----:B-1----:R0:W2:Y:S04]  /*100ce0*/  LDL.64 R18, [R1+0xe30] ;  /* 0x000e300001127983 */ /* 0x0020a80000100a00 */
[----:B------:R1:W-:Y:S04]  /*100cf0*/  STL [R1+0xd38], R10 ;  /* 0x000d380a01007387 */ /* 0x0003e80000100800 */
[----:B-1----:R-:W3:Y:S04]  /*100d00*/  LDL.LU.64 R10, [R1+0x5548] ;  /* 0x00554800010a7983 */ /* 0x002ee80000300a00 */
[----:B------:R1:W-:Y:S04]  /*100d10*/  STL.64 [R1+0x5538], R6 ;  /* 0x0055380601007387 */ /* 0x0003e80000100a00 */
[----:B-1----:R0:W4:Y:S04]  /*100d20*/  LDL.64 R6, [R1+0xd38] ;  /* 0x000d380001067983 */ /* 0x0021280000100a00 */
[----:B------:R3:W-:Y:S01]  /*100d30*/  STL.64 [R1+0xe38], R28 ;  /* 0x000e381c01007387 */ /* 0x0007e20000100a00 */
[----:B--2---:R-:W-:-:S05]  /*100d40*/  IMAD.X R19, R5, 0x1, R8, P1 ;  /* 0x0000000105137824 */ /* 0x004fca00008e0608 */
[----:B------:R-:W-:Y:S01]  /*100d50*/  STL [R1+0xe34], R19 ;  /* 0x000e341301007387 */ /* 0x000fe20000100800 */
[----:B---3--:R-:W-:-:S03]  /*100d60*/  IADD3 R28, P3, PT, R27, R11, RZ ;  /* 0x0000000b1b1c7210 */ /* 0x008fc60007f7e0ff */
[----:B------:R-:W-:Y:S02]  /*100d70*/  STL.64 [R1+0x5528], R10 ;  /* 0x0055280a01007387 */ /* 0x000fe40000100a00 */
[C---:B------:R-:W-:Y:S02]  /*100d80*/  IMAD.X R29, R5.reuse, 0x1, R12, P3 ;  /* 0x00000001051d7824 */ /* 0x040fe400018e060c */
[----:B----4-:R-:W-:-:S05]  /*100d90*/  IMAD.X R7, R5, 0x1, R10, P2 ;  /* 0x0000000105077824 */ /* 0x010fca00010e060a */
[----:B------:R-:W-:Y:S04]  /*100da0*/  STL [R1+0xd3c], R7 ;  /* 0x000d3c0701007387 */ /* 0x000fe80000100800 */
[----:B------:R1:W-:Y:S04]  /*100db0*/  STL.64 [R1+0xd30], R28 ;  /* 0x000d301c01007387 */ /* 0x0003e80000100a00 */
[----:B-1----:R-:W2:Y:S04]  /*100dc0*/  LDL.LU R29, [R1+0x5544] ;  /* 0x00554400011d7983 */ /* 0x002ea80000300800 */
[----:B------:R1:W-:Y:S04]  /*100dd0*/  STL.64 [R1+0x5520], R12 ;  /* 0x0055200c01007387 */ /* 0x0003e80000100a00 */
[----:B------:R-:W2:Y:S01]  /*100de0*/  LDL.LU R28, [R1+0x88] ;  /* 0x00008800011c7983 */ /* 0x000ea20000300800 */
[----:B------:R-:W-:-:S02]  /*100df0*/  IADD3 R18, P1, PT, R27, R13, RZ ;  /* 0x0000000d1b127210 */ /* 0x000fc40007f3e0ff */
[----:B------:R-:W-:-:S03]  /*100e00*/  SHF.R.S32.HI R27, RZ, 0x1f, R26 ;  /* 0x0000001fff1b7819 */ /* 0x000fc6000001141a */
[----:B------:R-:W-:Y:S01]  /*100e10*/  IMAD.X R19, R5, 0x1, R14, P1 ;  /* 0x0000000105137824 */ /* 0x000fe200008e060e */
[C---:B------:R-:W-:Y:S01]  /*100e20*/  IADD3 R6, P2, PT, R26.reuse, R4, RZ ;  /* 0x000000041a067210 */ /* 0x040fe20007f5e0ff */
[----:B------:R-:W3:Y:S01]  /*100e30*/  LDL.LU R5, [R1+0x5540] ;  /* 0x0055400001057983 */ /* 0x000ee20000300800 */
[----:B-1----:R-:W-:-:S03]  /*100e40*/  IADD3 R12, P3, PT, R26, R3, RZ ;  /* 0x000000031a0c7210 */ /* 0x002fc60007f7e0ff */
[----:B------:R1:W-:Y:S01]  /*100e50*/  STL.64 [R1+0xc30], R18 ;  /* 0x000c301201007387 */ /* 0x0003e20000100a00 */
[C---:B------:R-:W-:Y:S02]  /*100e60*/  IMAD.X R7, R27.reuse, 0x1, R20, P2 ;  /* 0x000000011b077824 */ /* 0x040fe400010e0614 */
[----:B------:R-:W-:-:S03]  /*100e70*/  IMAD.X R13, R27, 0x1, R2, P3 ;  /* 0x000000011b0d7824 */ /* 0x000fc600018e0602 */
[----:B------:R4:W-:Y:S01]  /*100e80*/  STL.64 [R1+0xb38], R6 ;  /* 0x000b380601007387 */ /* 0x0009e20000100a00 */
[----:B-1----:R-:W-:-:S05]  /*100e90*/  IADD3 R18, P1, PT, R26, R0, RZ ;  /* 0x000000001a127210 */ /* 0x002fca0007f3e0ff */
[----:B------:R-:W-:Y:S01]  /*100ea0*/  IMAD.X R19, R27, 0x1, R21, P1 ;  /* 0x000000011b137824 */ /* 0x000fe200008e0615 */
[----:B----4-:R-:W4:Y:S04]  /*100eb0*/  LDL.LU.64 R6, [R1+0x5538] ;  /* 0x0055380001067983 */ /* 0x010f280000300a00 */
[----:B--2---:R-:W-:Y:S04]  /*100ec0*/  STL.64 [R1+0x5518], R28 ;  /* 0x0055181c01007387 */ /* 0x004fe80000100a00 */
[----:B------:R-:W-:Y:S04]  /*100ed0*/  STL.64 [R1+0xb30], R12 ;  /* 0x000b300c01007387 */ /* 0x000fe80000100a00 */
[----:B------:R1:W-:Y:S04]  /*100ee0*/  STL.64 [R1+0xa30], R18 ;  /* 0x000a301201007387 */ /* 0x0003e80000100a00 */
[----:B-1----:R-:W2:Y:S01]  /*100ef0*/  LDL.LU.64 R18, [R1+0x5530] ;  /* 0x0055300001127983 */ /* 0x002ea20000300a00 */
[----:B---3--:R-:W-:-:S02]  /*100f00*/  IADD3 R28, P2, PT, R26, R5, RZ ;  /* 0x000000051a1c7210 */ /* 0x008fc40007f5e0ff */
[C---:B------:R-:W-:Y:S02]  /*100f10*/  IADD3 R10, P1, PT, R26.reuse, R9, RZ ;  /* 0x000000091a0a7210 */ /* 0x040fe40007f3e0ff */
[----:B----4-:R-:W-:Y:S01]  /*100f20*/  IADD3 R12, P3, PT, R26, R7, RZ ;  /* 0x000000071a0c7210 */ /* 0x010fe20007f7e0ff */
[----:B--2---:R1:W-:Y:S02]  /*100f30*/  STL.64 [R1+0x5500], R18 ;  /* 0x0055001201007387 */ /* 0x0043e40000100a00 */
[----:B-1----:R-:W-:Y:S02]  /*100f40*/  IMAD.MOV.U32 R18, RZ, RZ, R27 ;  /* 0x000000ffff127224 */ /* 0x002fe400078e001b */
[----:B------:R-:W2:Y:S02]  /*100f50*/  LDL R19, [R1+0x8c] ;  /* 0x00008c0001137983 */ /* 0x000ea40000100800 */
[C---:B------:R-:W-:Y:S02]  /*100f60*/  IMAD.X R29, R18.reuse, 0x1, R6, P2 ;  /* 0x00000001121d7824 */ /* 0x040fe400010e0606 */
[----:B------:R1:W-:Y:S01]  /*100f70*/  STL [R1+0x920], R10 ;  /* 0x0009200a01007387 */ /* 0x0003e20000100800 */
[----:B------:R-:W-:-:S03]  /*100f80*/  IMAD.X R13, R18, 0x1, R8, P3 ;  /* 0x00000001120d7824 */ /* 0x000fc600018e0608 */
[----:B-1----:R-:W3:Y:S04]  /*100f90*/  LDL.LU.64 R10, [R1+0x5528] ;  /* 0x00552800010a7983 */ /* 0x002ee80000300a00 */
[----:B------:R-:W-:Y:S04]  /*100fa0*/  STL.64 [R1+0x5508], R6 ;  /* 0x0055080601007387 */ /* 0x000fe80000100a00 */
[----:B------:R1:W-:Y:S04]  /*100fb0*/  STL [R1+0x5510], R7 ;  /* 0x0055100701007387 */ /* 0x0003e80000100800 */
[----:B-1----:R0:W4:Y:S04]  /*100fc0*/  LDL.64 R6, [R1+0x920] ;  /* 0x0009200001067983 */ /* 0x0021280000100a00 */
[----:B------:R-:W-:Y:S04]  /*100fd0*/  STL.64 [R1+0x938], R28 ;  /* 0x0009381c01007387 */ /* 0x000fe80000100a00 */
[----:B------:R1:W-:Y:S04]  /*100fe0*/  STL.64 [R1+0x930], R12 ;  /* 0x0009300c01007387 */ /* 0x0003e80000100a00 */
[----:B-1----:R-:W4:Y:S01]  /*100ff0*/  LDL.LU.64 R12, [R1+0x5520] ;  /* 0x00552000010c7983 */ /* 0x002f220000300a00 */
[----:B------:R-:W-:-:S03]  /*101000*/  IMAD.MOV.U32 R27, RZ, RZ, R18 ;  /* 0x000000ffff1b7224 */ /* 0x000fc600078e0012 */
[----:B------:R2:W-:Y:S02]  /*101010*/  STL.64 [R1+0x54f8], R8 ;  /* 0x0054f80801007387 */ /* 0x0005e40000100a00 */
[----:B--2---:R-:W-:Y:S02]  /*101020*/  SHF.R.S32.HI R8, RZ, 0x1f, R19 ;  /* 0x0000001fff087819 */ /* 0x004fe40000011413 */
[----:B---3--:R-:W-:Y:S01]  /*101030*/  IADD3 R28, P2, PT, R26, R11, RZ ;  /* 0x0000000b1a1c7210 */ /* 0x008fe20007f5e0ff */
[----:B----4-:R-:W-:-:S05]  /*101040*/  IMAD.X R7, R27, 0x1, R10, P1 ;  /* 0x000000011b077824 */ /* 0x010fca00008e060a */
[----:B------:R-:W-:Y:S01]  /*101050*/  STL [R1+0x924], R7 ;  /* 0x0009240701007387 */ /* 0x000fe20000100800 */
[----:B------:R-:W-:Y:S01]  /*101060*/  IADD3 R26, P3, PT, R26, R13, RZ ;  /* 0x0000000d1a1a7210 */ /* 0x000fe20007f7e0ff */
[----:B------:R-:W-:Y:S01]  /*101070*/  IMAD.X R29, R27, 0x1, R12, P2 ;  /* 0x000000011b1d7824 */ /* 0x000fe200010e060c */
[----:B------:R-:W-:-:S03]  /*101080*/  IADD3 R18, P2, PT, R19, R3, RZ ;  /* 0x0000000313127210 */ /* 0x000fc60007f5e0ff */
[----:B------:R-:W-:Y:S01]  /*101090*/  IMAD.X R27, R27, 0x1, R14, P3 ;  /* 0x000000011b1b7824 */ /* 0x000fe200018e060e */
[----:B------:R1:W-:Y:S04]  /*1010a0*/  STL.64 [R1+0x878], R28 ;  /* 0x0008781c01007387 */ /* 0x0003e80000100a00 */
[----:B-1----:R-:W2:Y:S04]  /*1010b0*/  LDL.LU.64 R28, [R1+0x5518] ;  /* 0x00551800011c7983 */ /* 0x002ea80000300a00 */
[----:B------:R-:W-:Y:S04]  /*1010c0*/  STL [R1+0x90], R8 ;  /* 0x0000900801007387 */ /* 0x000fe80000100800 */
[----:B------:R1:W-:Y:S04]  /*1010d0*/  STL [R1+0x54f4], R3 ;  /* 0x0054f40301007387 */ /* 0x0003e80000100800 */
[----:B-1----:R-:W3:Y:S04]  /*1010e0*/  LDL.LU R3, [R1+0x8c] ;  /* 0x00008c0001037983 */ /* 0x002ee80000300800 */
[----:B------:R1:W-:Y:S04]  /*1010f0*/  STL.64 [R1+0x860], R26 ;  /* 0x0008601a01007387 */ /* 0x0003e80000100a00 */
[----:B-1----:R-:W4:Y:S01]  /*101100*/  LDL.LU R26, [R1+0x84] ;  /* 0x00008400011a7983 */ /* 0x002f220000300800 */
[----:B------:R-:W-:-:S05]  /*101110*/  IADD3 R6, P1, PT, R19, R4, RZ ;  /* 0x0000000413067210 */ /* 0x000fca0007f3e0ff */
[----:B------:R-:W-:Y:S01]  /*101120*/  IMAD.X R7, R8, 0x1, R20, P1 ;  /* 0x0000000108077824 */ /* 0x000fe200008e0614 */
[----:B----4-:R-:W-:Y:S04]  /*101130*/  STL [R1+0x54f0], R26 ;  /* 0x0054f01a01007387 */ /* 0x010fe80000100800 */
[----:B------:R1:W-:Y:S04]  /*101140*/  STL.64 [R1+0x858], R6 ;  /* 0x0008580601007387 */ /* 0x0003e80000100a00 */
[----:B-1----:R0:W4:Y:S01]  /*101150*/  LDL.LU R7, [R1+0x5510] ;  /* 0x0055100001077983 */ /* 0x0021220000300800 */
[----:B---3--:R-:W-:-:S05]  /*101160*/  IADD3 R6, P1, PT, R3, R5, RZ ;  /* 0x0000000503067210 */ /* 0x008fca0007f3e0ff */
[----:B------:R4:W-:Y:S04]  /*101170*/  STL [R1+0x820], R6 ;  /* 0x0008200601007387 */ /* 0x0009e80000100800 */
[----:B----4-:R-:W3:Y:S04]  /*101180*/  LDL.LU.64 R6, [R1+0x5508] ;  /* 0x0055080001067983 */ /* 0x010ee80000300a00 */
[----:B------:R1:W-:Y:S04]  /*101190*/  STL [R1+0x54e4], R5 ;  /* 0x0054e40501007387 */ /* 0x0003e80000100800 */
[----:B-1----:R-:W4:Y:S02]  /*1011a0*/  LDL.LU R5, [R1+0x90] ;  /* 0x0000900001057983 */ /* 0x002f240000300800 */
[----:B----4-:R-:W-:-:S05]  /*1011b0*/  IMAD.X R19, R5, 0x1, R2, P2 ;  /* 0x0000000105137824 */ /* 0x010fca00010e0602 */
[----:B------:R1:W-:Y:S04]  /*1011c0*/  STL.64 [R1+0x850], R18 ;  /* 0x0008501201007387 */ /* 0x0003e80000100a00 */
[----:B-1----:R-:W4:Y:S01]  /*1011d0*/  LDL.LU.64 R18, [R1+0x5500] ;  /* 0x0055000001127983 */ /* 0x002f220000300a00 */
[C---:B------:R-:W-:Y:S02]  /*1011e0*/  IADD3 R26, P3, PT, R3.reuse, R0, RZ ;  /* 0x00000000031a7210 */ /* 0x040fe40007f7e0ff */
[----:B---3--:R-:W-:Y:S01]  /*1011f0*/  IADD3 R8, P2, PT, R3, R7, RZ ;  /* 0x0000000703087210 */ /* 0x008fe20007f5e0ff */
[----:B----4-:R1:W-:Y:S04]  /*101200*/  STL.64 [R1+0x54e8], R18 ;  /* 0x0054e81201007387 */ /* 0x0103e80000100a00 */
[----:B-1----:R0:W3:Y:S01]  /*101210*/  LDL.64 R18, [R1+0x820] ;  /* 0x0008200001127983 */ /* 0x0020e20000100a00 */
[----:B------:R-:W-:-:S03]  /*101220*/  IMAD.X R27, R5, 0x1, R21, P3 ;  /* 0x00000001051b7824 */ /* 0x000fc600018e0615 */
[----:B------:R1:W-:Y:S04]  /*101230*/  STL [R1+0x818], R8 ;  /* 0x0008180801007387 */ /* 0x0003e80000100800 */
[----:B-1----:R-:W4:Y:S04]  /*101240*/  LDL.LU.64 R8, [R1+0x54f8] ;  /* 0x0054f80001087983 */ /* 0x002f280000300a00 */
[----:B------:R-:W-:Y:S04]  /*101250*/  STL [R1+0x54e0], R21 ;  /* 0x0054e01501007387 */ /* 0x000fe80000100800 */
[----:B------:R-:W-:Y:S04]  /*101260*/  STL.64 [R1+0x828], R26 ;  /* 0x0008281a01007387 */ /* 0x000fe80000100a00 */
[----:B------:R1:W-:Y:S01]  /*101270*/  STL.64 [R1+0x54d8], R6 ;  /* 0x0054d80601007387 */ /* 0x0003e20000100a00 */
[----:B---3--:R-:W-:-:S03]  /*101280*/  IMAD.X R19, R5, 0x1, R6, P1 ;  /* 0x0000000105137824 */ /* 0x008fc600008e0606 */
[----:B-1----:R0:W3:Y:S01]  /*101290*/  LDL.64 R6, [R1+0x818] ;  /* 0x0008180001067983 */ /* 0x0020e20000100a00 */
[----:B------:R-:W-:-:S03]  /*1012a0*/  IADD3 R18, P1, PT, R3, R11, RZ ;  /* 0x0000000b03127210 */ /* 0x000fc60007f3e0ff */
[----:B------:R1:W-:Y:S01]  /*1012b0*/  STL [R1+0x824], R19 ;  /* 0x0008241301007387 */ /* 0x0003e20000100800 */
[----:B----4-:R-:W-:-:S03]  /*1012c0*/  IADD3 R26, P3, PT, R3, R9, RZ ;  /* 0x00000009031a7210 */ /* 0x010fc60007f7e0ff */
[----:B------:R4:W-:Y:S01]  /*1012d0*/  STL.64 [R1+0x54c8], R8 ;  /* 0x0054c80801007387 */ /* 0x0009e20000100a00 */
[----:B--2---:R-:W-:Y:S01]  /*1012e0*/  SHF.R.S32.HI R21, RZ, 0x1f, R28 ;  /* 0x0000001fff157819 */ /* 0x004fe2000001141c */
[C---:B------:R-:W-:Y:S02]  /*1012f0*/  IMAD.X R27, R5.reuse, 0x1, R10, P3 ;  /* 0x00000001051b7824 */ /* 0x040fe400018e060a */
[C---:B-1----:R-:W-:Y:S02]  /*101300*/  IMAD.X R19, R5.reuse, 0x1, R12, P1 ;  /* 0x0000000105137824 */ /* 0x042fe400008e060c */
[----:B---3--:R-:W-:Y:S01]  /*101310*/  IMAD.X R7, R5, 0x1, R8, P2 ;  /* 0x0000000105077824 */ /* 0x008fe200010e0608 */
[----:B----4-:R-:W-:Y:S02]  /*101320*/  IADD3 R8, P2, PT, R3, R13, RZ ;  /* 0x0000000d03087210 */ /* 0x010fe40007f5e0ff */
[----:B------:R-:W2:Y:S04]  /*101330*/  LDL.LU R3, [R1+0x54f4] ;  /* 0x0054f40001037983 */ /* 0x000ea80000300800 */
[----:B------:R-:W-:Y:S04]  /*101340*/  STL [R1+0x81c], R7 ;  /* 0x00081c0701007387 */ /* 0x000fe80000100800 */
[----:B------:R1:W-:Y:S04]  /*101350*/  STL.64 [R1+0x810], R26 ;  /* 0x0008101a01007387 */ /* 0x0003e80000100a00 */
[----:B-1----:R-:W3:Y:S04]  /*101360*/  LDL.LU R26, [R1+0x54f0] ;  /* 0x0054f000011a7983 */ /* 0x002ee80000300800 */
[----:B------:R-:W-:Y:S04]  /*101370*/  STL.64 [R1+0x54d0], R10 ;  /* 0x0054d00a01007387 */ /* 0x000fe80000100a00 */
[----:B------:R-:W-:Y:S04]  /*101380*/  STL [R1+0x8c], R21 ;  /* 0x00008c1501007387 */ /* 0x000fe80000100800 */
[----:B------:R1:W-:Y:S04]  /*101390*/  STL.64 [R1+0x7f8], R18 ;  /* 0x0007f81201007387 */ /* 0x0003e80000100a00 */
[----:B-1----:R-:W4:Y:S04]  /*1013a0*/  LDL.LU.64 R18, [R1+0x54e8] ;  /* 0x0054e80001127983 */ /* 0x002f280000300a00 */
[----:B------:R-:W2:Y:S01]  /*1013b0*/  LDL.LU R27, [R1+0x80] ;  /* 0x00008000011b7983 */ /* 0x000ea20000300800 */
[----:B------:R-:W-:Y:S01]  /*1013c0*/  IMAD.X R9, R5, 0x1, R14, P2 ;  /* 0x0000000105097824 */ /* 0x000fe200010e060e */
[----:B------:R-:W-:-:S02]  /*1013d0*/  IADD3 R6, P3, PT, R28, R4, RZ ;  /* 0x000000041c067210 */ /* 0x000fc40007f7e0ff */
[----:B--2---:R-:W-:Y:S04]  /*1013e0*/  STL [R1+0x5480], R27 ;  /* 0x0054801b01007387 */ /* 0x004fe80000100800 */
[----:B------:R-:W-:Y:S04]  /*1013f0*/  STL [R1+0x5490], R27 ;  /* 0x0054901b01007387 */ /* 0x000fe80000100800 */
[----:B---3--:R-:W-:Y:S04]  /*101400*/  STL [R1+0x54c0], R26 ;  /* 0x0054c01a01007387 */ /* 0x008fe80000100800 */
[----:B------:R-:W2:Y:S01]  /*101410*/  LDL.LU R5, [R1+0x54e4] ;  /* 0x0054e40001057983 */ /* 0x000ea20000300800 */
[----:B------:R-:W-:-:S03]  /*101420*/  IMAD.X R7, R21, 0x1, R20, P3 ;  /* 0x0000000115077824 */ /* 0x000fc600018e0614 */
[----:B------:R-:W-:Y:S04]  /*101430*/  STL.64 [R1+0x7e8], R8 ;  /* 0x0007e80801007387 */ /* 0x000fe80000100a00 */
[----:B----4-:R-:W-:Y:S04]  /*101440*/  STL.64 [R1+0x54b0], R18 ;  /* 0x0054b01201007387 */ /* 0x010fe80000100a00 */
[----:B------:R-:W3:Y:S04]  /*101450*/  LDL.LU R21, [R1+0x54e0] ;  /* 0x0054e00001157983 */ /* 0x000ee80000300800 */
[----:B------:R1:W-:Y:S04]  /*101460*/  STL.64 [R1+0x7e0], R6 ;  /* 0x0007e00601007387 */ /* 0x0003e80000100a00 */
[----:B-1----:R-:W4:Y:S04]  /*101470*/  LDL.LU.64 R6, [R1+0x54d8] ;  /* 0x0054d80001067983 */ /* 0x002f280000300a00 */
[----:B------:R-:W-:Y:S01]  /*101480*/  STL.64 [R1+0x54b8], R14 ;  /* 0x0054b80e01007387 */ /* 0x000fe20000100a00 */
[----:B--2---:R-:W-:-:S03]  /*101490*/  IADD3 R26, P3, PT, R28, R5, RZ ;  /* 0x000000051c1a7210 */ /* 0x004fc60007f7e0ff */
[----:B------:R1:W-:Y:S04]  /*1014a0*/  STL [R1+0x54a8], R5 ;  /* 0x0054a80501007387 */ /* 0x0003e80000100800 */
[----:B-1----:R-:W2:Y:S01]  /*1014b0*/  LDL.LU R5, [R1+0x8c] ;  /* 0x00008c0001057983 */ /* 0x002ea20000300800 */
[C---:B------:R-:W-:Y:S02]  /*1014c0*/  IADD3 R10, P1, PT, R28.reuse, R3, RZ ;  /* 0x000000031c0a7210 */ /* 0x040fe40007f3e0ff */
[----:B------:R-:W-:-:S03]  /*1014d0*/  IADD3 R8, P2, PT, R28, R0, RZ ;  /* 0x000000001c087210 */ /* 0x000fc60007f5e0ff */
[C---:B--2---:R-:W-:Y:S02]  /*1014e0*/  IMAD.X R11, R5.reuse, 0x1, R2, P1 ;  /* 0x00000001050b7824 */ /* 0x044fe400008e0602 */
[----:B---3--:R-:W-:-:S03]  /*1014f0*/  IMAD.X R9, R5, 0x1, R21, P2 ;  /* 0x0000000105097824 */ /* 0x008fc600010e0615 */
[----:B------:R1:W-:Y:S04]  /*101500*/  STL.64 [R1+0x7d8], R10 ;  /* 0x0007d80a01007387 */ /* 0x0003e80000100a00 */
[----:B-1----:R-:W2:Y:S04]  /*101510*/  LDL.LU.64 R10, [R1+0x54d0] ;  /* 0x0054d000010a7983 */ /* 0x002ea80000300a00 */
[----:B------:R1:W-:Y:S04]  /*101520*/  STL.64 [R1+0x7c0], R8 ;  /* 0x0007c00801007387 */ /* 0x0003e80000100a00 */
[----:B-1----:R-:W3:Y:S01]  /*101530*/  LDL.LU.64 R8, [R1+0x54c8] ;  /* 0x0054c80001087983 */ /* 0x002ee20000300a00 */
[----:B----4-:R-:W-:Y:S01]  /*101540*/  IMAD.X R27, R5, 0x1, R6, P3 ;  /* 0x00000001051b7824 */ /* 0x010fe200018e0606 */
[----:B------:R-:W-:-:S02]  /*101550*/  IADD3 R14, P1, PT, R28, R7, RZ ;  /* 0x000000071c0e7210 */ /* 0x000fc40007f3e0ff */
[----:B------:R-:W-:Y:S04]  /*101560*/  STL.64 [R1+0x54a0], R20 ;  /* 0x0054a01401007387 */ /* 0x000fe80000100a00 */
[----:B------:R1:W-:Y:S04]  /*101570*/  STL.64 [R1+0x7b8], R26 ;  /* 0x0007b81a01007387 */ /* 0x0003e80000100a00 */
[----:B-1----:R-:W4:Y:S04]  /*101580*/  LDL.LU R26, [R1+0x54c0] ;  /* 0x0054c000011a7983 */ /* 0x002f280000300800 */
[----:B------:R1:W-:Y:S02]  /*101590*/  STL.64 [R1+0x5498], R6 ;  /* 0x0054980601007387 */ /* 0x0003e40000100a00 */
[----:B-1----:R-:W-:Y:S01]  /*1015a0*/  IMAD.MOV.U32 R7, RZ, RZ, R19 ;  /* 0x000000ffff077224 */ /* 0x002fe200078e0013 */
[----:B---3--:R-:W-:Y:S01]  /*1015b0*/  IADD3 R18, P2, PT, R28, R9, RZ ;  /* 0x000000091c127210 */ /* 0x008fe20007f5e0ff */
[----:B------:R-:W-:-:S04]  /*1015c0*/  IMAD.X R15, R5, 0x1, R8, P1 ;  /* 0x00000001050f7824 */ /* 0x000fc800008e0608 */
[----:B------:R1:W-:Y:S01]  /*1015d0*/  STL [R1+0x778], R18 ;  /* 0x0007781201007387 */ /* 0x0003e20000100800 */
[----:B------:R-:W-:Y:S02]  /*1015e0*/  IMAD.MOV.U32 R6, RZ, RZ, R18 ;  /* 0x000000ffff067224 */ /* 0x000fe400078e0012 */
[C---:B--2---:R-:W-:Y:S01]  /*1015f0*/  IMAD.X R7, R5.reuse, 0x1, R10, P2 ;  /* 0x0000000105077824 */ /* 0x044fe200010e060a */
[----:B-1----:R-:W-:Y:S01]  /*101600*/  IADD3 R18, P3, PT, R28, R11, RZ ;  /* 0x0000000b1c127210 */ /* 0x002fe20007f7e0ff */
[----:B------:R1:W-:Y:S04]  /*101610*/  STL.64 [R1+0x7b0], R14 ;  /* 0x0007b00e01007387 */ /* 0x0003e80000100a00 */
[----:B------:R-:W-:Y:S01]  /*101620*/  IMAD.X R19, R5, 0x1, R12, P3 ;  /* 0x0000000105137824 */ /* 0x000fe200018e060c */
[----:B-1----:R-:W2:Y:S04]  /*101630*/  LDL.LU.64 R14, [R1+0x54b8] ;  /* 0x0054b800010e7983 */ /* 0x002ea80000300a00 */
[----:B------:R-:W-:Y:S04]  /*101640*/  STL [R1+0x77c], R7 ;  /* 0x00077c0701007387 */ /* 0x000fe80000100800 */
[----:B------:R1:W-:Y:S04]  /*101650*/  STL.64 [R1+0x770], R18 ;  /* 0x0007701201007387 */ /* 0x0003e80000100a00 */
[----:B-1----:R-:W3:Y:S01]  /*101660*/  LDL.LU.64 R18, [R1+0x54b0] ;  /* 0x0054b00001127983 */ /* 0x002ee20000300a00 */
[----:B----4-:R-:W-:-:S02]  /*101670*/  SHF.R.S32.HI R27, RZ, 0x1f, R26 ;  /* 0x0000001fff1b7819 */ /* 0x010fc4000001141a */
[----:B------:R-:W-:-:S03]  /*101680*/  IADD3 R20, P1, PT, R28, R13, RZ ;  /* 0x0000000d1c147210 */ /* 0x000fc60007f3e0ff */
[----:B------:R-:W-:Y:S04]  /*101690*/  STL [R1+0x88], R27 ;  /* 0x0000881b01007387 */ /* 0x000fe80000100800 */
[----:B------:R-:W-:Y:S04]  /*1016a0*/  STL.64 [R1+0x5488], R12 ;  /* 0x0054880c01007387 */ /* 0x000fe80000100a00 */
[----:B---3--:R-:W-:Y:S04]  /*1016b0*/  STL.64 [R1+0x5470], R18 ;  /* 0x0054701201007387 */ /* 0x008fe80000100a00 */
[----:B------:R-:W3:Y:S01]  /*1016c0*/  LDL.LU R28, [R1+0x7c] ;  /* 0x00007c00011c7983 */ /* 0x000ee20000300800 */
[----:B--2---:R-:W-:Y:S01]  /*1016d0*/  IMAD.X R21, R5, 0x1, R14, P1 ;  /* 0x0000000105157824 */ /* 0x004fe200008e060e */
[----:B------:R-:W-:-:S02]  /*1016e0*/  IADD3 R6, P2, PT, R26, R4, RZ ;  /* 0x000000041a067210 */ /* 0x000fc40007f5e0ff */
[----:B---3--:R-:W-:Y:S04]  /*1016f0*/  STL [R1+0x5468], R28 ;  /* 0x0054681c01007387 */ /* 0x008fe80000100800 */
[----:B------:R-:W2:Y:S04]  /*101700*/  LDL.LU R5, [R1+0x54a8] ;  /* 0x0054a80001057983 */ /* 0x000ea80000300800 */
[----:B------:R1:W-:Y:S04]  /*101710*/  STL.64 [R1+0x750], R20 ;  /* 0x0007501401007387 */ /* 0x0003e80000100a00 */
[----:B-1----:R-:W3:Y:S01]  /*101720*/  LDL.LU.64 R20, [R1+0x54a0] ;  /* 0x0054a00001147983 */ /* 0x002ee20000300a00 */
[----:B------:R-:W-:Y:S01]  /*101730*/  IADD3 R12, P3, PT, R26, R3, RZ ;  /* 0x000000031a0c7210 */ /* 0x000fe20007f7e0ff */
[----:B---3--:R-:W-:-:S05]  /*101740*/  IMAD.X R7, R27, 0x1, R20, P2 ;  /* 0x000000011b077824 */ /* 0x008fca00010e0614 */
[----:B------:R1:W-:Y:S04]  /*101750*/  STL.64 [R1+0x768], R6 ;  /* 0x0007680601007387 */ /* 0x0003e80000100a00 */
[----:B-1----:R-:W3:Y:S01]  /*101760*/  LDL.LU.64 R6, [R1+0x5498] ;  /* 0x0054980001067983 */ /* 0x002ee20000300a00 */
[C---:B------:R-:W-:Y:S01]  /*101770*/  IADD3 R18, P1, PT, R26.reuse, R0, RZ ;  /* 0x000000001a127210 */ /* 0x040fe20007f3e0ff */
[----:B------:R-:W-:Y:S02]  /*101780*/  IMAD.X R13, R27, 0x1, R2, P3 ;  /* 0x000000011b0d7824 */ /* 0x000fe400018e0602 */
[----:B------:R-:W-:Y:S04]  /*101790*/  STL.64 [R1+0x5478], R14 ;  /* 0x0054780e01007387 */ /* 0x000fe80000100a00 */
[----:B------:R-:W-:Y:S04]  /*1017a0*/  STL [R1+0x748], R18 ;  /* 0x0007481201007387 */ /* 0x000fe80000100800 */
[----:B------:R0:W4:Y:S04]  /*1017b0*/  LDL.LU R27, [R1+0x5490] ;  /* 0x00549000011b7983 */ /* 0x0001280000300800 */
[----:B------:R3:W-:Y:S02]  /*1017c0*/  STL.64 [R1+0x760], R12 ;  /* 0x0007600c01007387 */ /* 0x0007e40000100a00 */
[----:B---3--:R-:W-:-:S02]  /*1017d0*/  IADD3 R12, P3, PT, R26, R7, RZ ;  /* 0x000000071a0c7210 */ /* 0x008fc40007f7e0ff */
[----:B------:R1:W-:Y:S04]  /*1017e0*/  STL [R1+0x546c], R7 ;  /* 0x00546c0701007387 */ /* 0x0003e80000100800 */
[----:B-1----:R-:W3:Y:S01]  /*1017f0*/  LDL.LU R7, [R1+0x88] ;  /* 0x0000880001077983 */ /* 0x002ee20000300800 */
[----:B------:R-:W-:Y:S01]  /*101800*/  IMAD.MOV.U32 R14, RZ, RZ, R18 ;  /* 0x000000ffff0e7224 */ /* 0x000fe200078e0012 */
[----:B--2---:R-:W-:Y:S01]  /*101810*/  IADD3 R18, P2, PT, R26, R5, RZ ;  /* 0x000000051a127210 */ /* 0x004fe20007f5e0ff */
[----:B------:R-:W-:Y:S02]  /*101820*/  IMAD.MOV.U32 R15, RZ, RZ, R19 ;  /* 0x000000ffff0f7224 */ /* 0x000fe400078e0013 */
[C---:B---3--:R-:W-:Y:S02]  /*101830*/  IMAD.X R15, R7.reuse, 0x1, R21, P1 ;  /* 0x00000001070f7824 */ /* 0x048fe400008e0615 */
[----:B------:R-:W-:-:S02]  /*101840*/  IMAD.X R19, R7, 0x1, R6, P2 ;  /* 0x0000000107137824 */ /* 0x000fc400010e0606 */
[----:B------:R-:W-:Y:S01]  /*101850*/  IMAD.X R13, R7, 0x1, R8, P3 ;  /* 0x00000001070d7824 */ /* 0x000fe200018e0608 */
[----:B------:R-:W-:Y:S04]  /*101860*/  STL [R1+0x74c], R15 ;  /* 0x00074c0f01007387 */ /* 0x000fe80000100800 */
[----:B------:R-:W-:Y:S04]  /*101870*/  STL.64 [R1+0x740], R18 ;  /* 0x0007401201007387 */ /* 0x000fe80000100a00 */
[----:B------:R1:W-:Y:S04]  /*101880*/  STL.64 [R1+0x738], R12 ;  /* 0x0007380c01007387 */ /* 0x0003e80000100a00 */
[----:B-1----:R-:W2:Y:S01]  /*101890*/  LDL.LU.64 R12, [R1+0x5488] ;  /* 0x00548800010c7983 */ /* 0x002ea20000300a00 */
[----:B------:R-:W-:-:S02]  /*1018a0*/  IADD3 R14, P1, PT, R26, R9, RZ ;  /* 0x000000091a0e7210 */ /* 0x000fc40007f3e0ff */
[----:B------:R-:W-:-:S03]  /*1018b0*/  IADD3 R18, P2, PT, R26, R11, RZ ;  /* 0x0000000b1a127210 */ /* 0x000fc60007f5e0ff */
[C---:B------:R-:W-:Y:S01]  /*1018c0*/  IMAD.X R15, R7.reuse, 0x1, R10, P1 ;  /* 0x00000001070f7824 */ /* 0x040fe200008e060a */
[----:B--2---:R-:W-:Y:S01]  /*1018d0*/  IADD3 R26, P3, PT, R26, R13, RZ ;  /* 0x0000000d1a1a7210 */ /* 0x004fe20007f7e0ff */
[----:B------:R-:W-:-:S04]  /*1018e0*/  IMAD.X R19, R7, 0x1, R12, P2 ;  /* 0x0000000107137824 */ /* 0x000fc800010e060c */
[----:B------:R-:W-:Y:S04]  /*1018f0*/  STL [R1+0x718], R26 ;  /* 0x0007181a01007387 */ /* 0x000fe80000100800 */
[----:B----4-:R-:W2:Y:S04]  /*101900*/  LDL.LU R27, [R1+0x5480] ;  /* 0x00548000011b7983 */ /* 0x010ea80000300800 */
[----:B------:R1:W-:Y:S04]  /*101910*/  STL.64 [R1+0x730], R14 ;  /* 0x0007300e01007387 */ /* 0x0003e80000100a00 */
[----:B-1----:R-:W3:Y:S04]  /*101920*/  LDL.LU.64 R14, [R1+0x5478] ;  /* 0x00547800010e7983 */ /* 0x002ee80000300a00 */
[----:B------:R-:W-:Y:S04]  /*101930*/  STL.64 [R1+0x5460], R10 ;  /* 0x0054600a01007387 */ /* 0x000fe80000100a00 */
[----:B------:R1:W-:Y:S04]  /*101940*/  STL.64 [R1+0x728], R18 ;  /* 0x0007281201007387 */ /* 0x0003e80000100a00 */
[----:B-1----:R-:W4:Y:S04]  /*101950*/  LDL.LU.64 R18, [R1+0x5470] ;  /* 0x0054700001127983 */ /* 0x002f280000300a00 */
[----:B------:R-:W-:Y:S04]  /*101960*/  STL.64 [R1+0x5458], R12 ;  /* 0x0054580c01007387 */ /* 0x000fe80000100a00 */
[----:B----4-:R-:W-:Y:S04]  /*101970*/  STL.64 [R1+0x5448], R18 ;  /* 0x0054481201007387 */ /* 0x010fe80000100a00 */
[----:B------:R1:W-:Y:S04]  /*101980*/  STL [R1+0x5450], R19 ;  /* 0x0054501301007387 */ /* 0x0003e80000100800 */
[----:B-1----:R0:W3:Y:S01]  /*101990*/  LDL.64 R18, [R1+0x718] ;  /* 0x0007180001127983 */ /* 0x0020e20000100a00 */
[----:B--2---:R-:W-:-:S02]  /*1019a0*/  SHF.R.S32.HI R28, RZ, 0x1f, R27 ;  /* 0x0000001fff1c7819 */ /* 0x004fc4000001141b */
[C---:B------:R-:W-:Y:S01]  /*1019b0*/  IADD3 R10, P1, PT, R27.reuse, R4, RZ ;  /* 0x000000041b0a7210 */ /* 0x040fe20007f3e0ff */
[----:B------:R-:W2:Y:S01]  /*1019c0*/  LDL.LU R26, [R1+0x78] ;  /* 0x00007800011a7983 */ /* 0x000ea20000300800 */
[----:B------:R-:W-:-:S03]  /*1019d0*/  IADD3 R12, P2, PT, R27, R3, RZ ;  /* 0x000000031b0c7210 */ /* 0x000fc60007f5e0ff */
[C---:B------:R-:W-:Y:S02]  /*1019e0*/  IMAD.X R11, R28.reuse, 0x1, R20, P1 ;  /* 0x000000011c0b7824 */ /* 0x040fe400008e0614 */
[C---:B------:R-:W-:Y:S02]  /*1019f0*/  IMAD.X R13, R28.reuse, 0x1, R2, P2 ;  /* 0x000000011c0d7824 */ /* 0x040fe400010e0602 */
[----:B---3--:R-:W-:Y:S01]  /*101a00*/  IMAD.X R19, R7, 0x1, R14, P3 ;  /* 0x0000000107137824 */ /* 0x008fe200018e060e */
[----:B------:R-:W-:Y:S01]  /*101a10*/  IADD3 R18, P3, PT, R27, R0, RZ ;  /* 0x000000001b127210 */ /* 0x000fe20007f7e0ff */
[----:B------:R-:W3:Y:S04]  /*101a20*/  LDL.LU R7, [R1+0x546c] ;  /* 0x00546c0001077983 */ /* 0x000ee80000300800 */
[----:B------:R1:W-:Y:S04]  /*101a30*/  STL [R1+0x71c], R19 ;  /* 0x00071c1301007387 */ /* 0x0003e80000100800 */
[----:B------:R4:W-:Y:S04]  /*101a40*/  STL.64 [R1+0x710], R10 ;  /* 0x0007100a01007387 */ /* 0x0009e80000100a00 */
[----:B------:R-:W-:Y:S01]  /*101a50*/  STL.64 [R1+0x708], R12 ;  /* 0x0007080c01007387 */ /* 0x000fe20000100a00 */
[----:B-1----:R-:W-:-:S03]  /*101a60*/  IMAD.X R19, R28, 0x1, R21, P3 ;  /* 0x000000011c137824 */ /* 0x002fc600018e0615 */
[----:B------:R-:W2:Y:S04]  /*101a70*/  LDL.LU R28, [R1+0x5468] ;  /* 0x00546800011c7983 */ /* 0x000ea80000300800 */
[----:B------:R1:W-:Y:S01]  /*101a80*/  STL.64 [R1+0x5440], R20 ;  /* 0x0054401401007387 */ /* 0x0003e20000100a00 */
[----:B----4-:R-:W-:Y:S02]  /*101a90*/  IADD3 R10, P1, PT, R27, R5, RZ ;  /* 0x000000051b0a7210 */ /* 0x010fe40007f3e0ff */
[----:B-1----:R-:W-:Y:S01]  /*101aa0*/  SHF.R.S32.HI R21, RZ, 0x1f, R27 ;  /* 0x0000001fff157819 */ /* 0x002fe2000001141b */
[----:B------:R-:W-:Y:S04]  /*101ab0*/  STL.64 [R1+0x700], R18 ;  /* 0x0007001201007387 */ /* 0x000fe80000100a00 */
[----:B------:R-:W-:-:S05]  /*101ac0*/  IMAD.X R11, R21, 0x1, R6, P1 ;  /* 0x00000001150b7824 */ /* 0x000fca00008e0606 */
[----:B------:R1:W-:Y:S04]  /*101ad0*/  STL.64 [R1+0x6e8], R10 ;  /* 0x0006e80a01007387 */ /* 0x0003e80000100a00 */
[----:B-1----:R-:W4:Y:S01]  /*101ae0*/  LDL.LU.64 R10, [R1+0x5460] ;  /* 0x00546000010a7983 */ /* 0x002f220000300a00 */
[C---:B------:R-:W-:Y:S02]  /*101af0*/  IADD3 R18, P3, PT, R27.reuse, R9, RZ ;  /* 0x000000091b127210 */ /* 0x040fe40007f7e0ff */
[----:B---3--:R-:W-:Y:S01]  /*101b00*/  IADD3 R12, P2, PT, R27, R7, RZ ;  /* 0x000000071b0c7210 */ /* 0x008fe20007f5e0ff */
[----:B------:R-:W-:Y:S04]  /*101b10*/  STL.64 [R1+0x5438], R6 ;  /* 0x0054380601007387 */ /* 0x000fe80000100a00 */
[----:B------:R-:W-:-:S05]  /*101b20*/  IMAD.X R13, R21, 0x1, R8, P2 ;  /* 0x00000001150d7824 */ /* 0x000fca00010e0608 */
[----:B------:R1:W-:Y:S04]  /*101b30*/  STL.64 [R1+0x6e0], R12 ;  /* 0x0006e00c01007387 */ /* 0x0003e80000100a00 */
[----:B-1----:R-:W3:Y:S04]  /*101b40*/  LDL.LU.64 R12, [R1+0x5458] ;  /* 0x00545800010c7983 */ /* 0x002ee80000300a00 */
[----:B------:R1:W-:Y:S01]  /*101b50*/  STL.64 [R1+0x5430], R8 ;  /* 0x0054300801007387 */ /* 0x0003e20000100a00 */
[----:B--2---:R-:W-:Y:S01]  /*101b60*/  SHF.R.S32.HI R7, RZ, 0x1f, R28 ;  /* 0x0000001fff077819 */ /* 0x004fe2000001141c */
[----:B-1----:R-:W-:-:S04]  /*101b70*/  IMAD.MOV.U32 R8, RZ, RZ, R21 ;  /* 0x000000ffff087224 */ /* 0x002fc800078e0015 */
[----:B----4-:R-:W-:-:S05]  /*101b80*/  IMAD.X R19, R8, 0x1, R10, P3 ;  /* 0x0000000108137824 */ /* 0x010fca00018e060a */
[----:B------:R1:W-:Y:S04]  /*101b90*/  STL.64 [R1+0x6d8], R18 ;  /* 0x0006d81201007387 */ /* 0x0003e80000100a00 */
[----:B------:R-:W-:Y:S04]  /*101ba0*/  STL [R1+0x80], R7 ;  /* 0x0000800701007387 */ /* 0x000fe80000100800 */
[----:B-1----:R0:W2:Y:S01]  /*101bb0*/  LDL.LU R19, [R1+0x5450] ;  /* 0x0054500001137983 */ /* 0x0020a20000300800 */
[----:B------:R-:W-:-:S05]  /*101bc0*/  IADD3 R18, P3, PT, R28, R4, RZ ;  /* 0x000000041c127210 */ /* 0x000fca0007f7e0ff */
[----:B------:R2:W-:Y:S01]  /*101bd0*/  STL [R1+0x6a8], R18 ;  /* 0x0006a81201007387 */ /* 0x0005e20000100800 */
[----:B------:R-:W-:-:S03]  /*101be0*/  IADD3 R6, P1, PT, R27, R11, RZ ;  /* 0x0000000b1b067210 */ /* 0x000fc60007f3e0ff */
[----:B--2---:R-:W2:Y:S02]  /*101bf0*/  LDL.LU.64 R18, [R1+0x5448] ;  /* 0x0054480001127983 */ /* 0x004ea40000300a00 */
[----:B---3--:R-:W-:Y:S01]  /*101c00*/  IMAD.X R7, R8, 0x1, R12, P1 ;  /* 0x0000000108077824 */ /* 0x008fe200008e060c */
[----:B------:R-:W-:-:S04]  /*101c10*/  IADD3 R20, P2, PT, R27, R13, RZ ;  /* 0x0000000d1b147210 */ /* 0x000fc80007f5e0ff */
[----:B------:R-:W-:Y:S04]  /*101c20*/  STL.64 [R1+0x6d0], R6 ;  /* 0x0006d00601007387 */ /* 0x000fe80000100a00 */
[----:B--2---:R1:W-:Y:S04]  /*101c30*/  STL.64 [R1+0x5420], R18 ;  /* 0x0054201201007387 */ /* 0x0043e80000100a00 */
[----:B-1----:R0:W2:Y:S04]  /*101c40*/  LDL.64 R18, [R1+0x6a8] ;  /* 0x0006a80001127983 */ /* 0x0020a80000100a00 */
[----:B------:R-:W3:Y:S01]  /*101c50*/  LDL.LU R27, [R1+0x74] ;  /* 0x00007400011b7983 */ /* 0x000ee20000300800 */
[----:B------:R-:W-:-:S03]  /*101c60*/  IMAD.X R21, R8, 0x1, R14, P2 ;  /* 0x0000000108157824 */ /* 0x000fc600010e060e */
[----:B---3--:R1:W-:Y:S04]  /*101c70*/  STL [R1+0x5418], R27 ;  /* 0x0054181b01007387 */ /* 0x0083e80000100800 */
[----:B-1----:R-:W3:Y:S04]  /*101c80*/  LDL.LU R27, [R1+0x80] ;  /* 0x00008000011b7983 */ /* 0x002ee80000300800 */
[----:B------:R1:W-:Y:S04]  /*101c90*/  STL.64 [R1+0x6c0], R20 ;  /* 0x0006c01401007387 */ /* 0x0003e80000100a00 */
[----:B-1----:R-:W2:Y:S01]  /*101ca0*/  LDL.LU.64 R20, [R1+0x5440] ;  /* 0x0054400001147983 */ /* 0x002ea20000300a00 */
[----:B------:R-:W-:-:S03]  /*101cb0*/  IADD3 R6, P1, PT, R28, R3, RZ ;  /* 0x000000031c067210 */ /* 0x000fc60007f3e0ff */
[----:B------:R-:W-:Y:S02]  /*101cc0*/  STL.64 [R1+0x5428], R14 ;  /* 0x0054280e01007387 */ /* 0x000fe40000100a00 */
[C---:B---3--:R-:W-:Y:S02]  /*101cd0*/  IMAD.X R7, R27.reuse, 0x1, R2, P1 ;  /* 0x000000011b077824 */ /* 0x048fe400008e0602 */
[----:B--2---:R-:W-:-:S05]  /*101ce0*/  IMAD.X R19, R27, 0x1, R20, P3 ;  /* 0x000000011b137824 */ /* 0x004fca00018e0614 */
[----:B------:R-:W-:Y:S04]  /*101cf0*/  STL [R1+0x6ac], R19 ;  /* 0x0006ac1301007387 */ /* 0x000fe80000100800 */
[----:B------:R1:W-:Y:S04]  /*101d00*/  STL.64 [R1+0x6a0], R6 ;  /* 0x0006a00601007387 */ /* 0x0003e80000100a00 */
[----:B-1----:R-:W2:Y:S01]  /*101d10*/  LDL.LU.64 R6, [R1+0x5438] ;  /* 0x0054380001067983 */ /* 0x002ea20000300a00 */
[C---:B------:R-:W-:Y:S02]  /*101d20*/  IADD3 R14, P2, PT, R28.reuse, R0, RZ ;  /* 0x000000001c0e7210 */ /* 0x040fe40007f5e0ff */
[----:B------:R-:W-:-:S03]  /*101d30*/  IADD3 R18, P3, PT, R28, R5, RZ ;  /* 0x000000051c127210 */ /* 0x000fc60007f7e0ff */
[C---:B------:R-:W-:Y:S01]  /*101d40*/  IMAD.X R15, R27.reuse, 0x1, R21, P2 ;  /* 0x000000011b0f7824 */ /* 0x040fe200010e0615 */
[----:B--2---:R-:W-:Y:S01]  /*101d50*/  IADD3 R8, P1, PT, R28, R7, RZ ;  /* 0x000000071c087210 */ /* 0x004fe20007f3e0ff */
[----:B------:R-:W-:-:S04]  /*101d60*/  IMAD.X R19, R27, 0x1, R6, P3 ;  /* 0x000000011b137824 */ /* 0x000fc800018e0606 */
[----:B------:R1:W-:Y:S04]  /*101d70*/  STL [R1+0x678], R8 ;  /* 0x0006780801007387 */ /* 0x0003e80000100800 */
[----:B-1----:R-:W2:Y:S04]  /*101d80*/  LDL.LU.64 R8, [R1+0x5430] ;  /* 0x0054300001087983 */ /* 0x002ea80000300a00 */
[----:B------:R-:W-:Y:S04]  /*101d90*/  STL.64 [R1+0x688], R14 ;  /* 0x0006880e01007387 */ /* 0x000fe80000100a00 */
[----:B------:R1:W-:Y:S04]  /*101da0*/  STL.64 [R1+0x5410], R6 ;  /* 0x0054100601007387 */ /* 0x0003e80000100a00 */
[----:B-1----:R0:W3:Y:S04]  /*101db0*/  LDL.64 R6, [R1+0x678] ;  /* 0x0006780001067983 */ /* 0x0020e80000100a00 */
[----:B------:R1:W-:Y:S02]  /*101dc0*/  STL.64 [R1+0x680], R18 ;  /* 0x0006801201007387 */ /* 0x0003e40000100a00 */
[----:B-1----:R-:W-:-:S05]  /*101dd0*/  IADD3 R18, P3, PT, R28, R11, RZ ;  /* 0x0000000b1c127210 */ /* 0x002fca0007f7e0ff */
[C---:B------:R-:W-:Y:S01]  /*101de0*/  IMAD.X R19, R27.reuse, 0x1, R12, P3 ;  /* 0x000000011b137824 */ /* 0x040fe200018e060c */
[----:B--2---:R-:W-:Y:S01]  /*101df0*/  IADD3 R14, P2, PT, R28, R9, RZ ;  /* 0x000000091c0e7210 */ /* 0x004fe20007f5e0ff */
[----:B------:R-:W-:Y:S04]  /*101e00*/  STL.64 [R1+0x5408], R8 ;  /* 0x0054080801007387 */ /* 0x000fe80000100a00 */
[C---:B------:R-:W-:Y:S02]  /*101e10*/  IMAD.X R15, R27.reuse, 0x1, R10, P2 ;  /* 0x000000011b0f7824 */ /* 0x040fe400010e060a */
[----:B---3--:R-:W-:-:S05]  /*101e20*/  IMAD.X R7, R27, 0x1, R8, P1 ;  /* 0x000000011b077824 */ /* 0x008fca00008e0608 */
[----:B------:R1:W-:Y:S02]  /*101e30*/  STL [R1+0x67c], R7 ;  /* 0x00067c0701007387 */ /* 0x0003e40000100800 */
[----:B-1----:R-:W-:-:S05]  /*101e40*/  SHF.R.S32.HI R7, RZ, 0x1f, R26 ;  /* 0x0000001fff077819 */ /* 0x002fca000001141a */
[----:B------:R-:W-:Y:S04]  /*101e50*/  STL [R1+0x7c], R7 ;  /* 0x00007c0701007387 */ /* 0x000fe80000100800 */
[----:B------:R1:W-:Y:S04]  /*101e60*/  STL.64 [R1+0x670], R14 ;  /* 0x0006700e01007387 */ /* 0x0003e80000100a00 */
[----:B-1----:R-:W2:Y:S04]  /*101e70*/  LDL.LU.64 R14, [R1+0x5428] ;  /* 0x00542800010e7983 */ /* 0x002ea80000300a00 */
[----:B------:R1:W-:Y:S04]  /*101e80*/  STL.64 [R1+0x658], R18 ;  /* 0x0006581201007387 */ /* 0x0003e80000100a00 */
[----:B-1----:R-:W3:Y:S01]  /*101e90*/  LDL.LU.64 R18, [R1+0x5420] ;  /* 0x0054200001127983 */ /* 0x002ee20000300a00 */
[----:B------:R-:W-:-:S03]  /*101ea0*/  IADD3 R6, P1, PT, R28, R13, RZ ;  /* 0x0000000d1c067210 */ /* 0x000fc60007f3e0ff */
[----:B---3--:R-:W-:Y:S04]  /*101eb0*/  STL.64 [R1+0x53e8], R18 ;  /* 0x0053e81201007387 */ /* 0x008fe80000100a00 */
[----:B------:R-:W3:Y:S01]  /*101ec0*/  LDL.LU R28, [R1+0x70] ;  /* 0x00007000011c7983 */ /* 0x000ee20000300800 */
[C---:B------:R-:W-:Y:S01]  /*101ed0*/  IADD3 R8, P2, PT, R26.reuse, R4, RZ ;  /* 0x000000041a087210 */ /* 0x040fe20007f5e0ff */
[----:B--2---:R-:W-:Y:S02]  /*101ee0*/  IMAD.X R7, R27, 0x1, R14, P1 ;  /* 0x000000011b077824 */ /* 0x004fe400008e060e */
[----:B---3--:R1:W-:Y:S04]  /*101ef0*/  STL [R1+0x53e0], R28 ;  /* 0x0053e01c01007387 */ /* 0x0083e80000100800 */
[----:B-1----:R-:W2:Y:S01]  /*101f00*/  LDL.LU R28, [R1+0x7c] ;  /* 0x00007c00011c7983 */ /* 0x002ea20000300800 */
[----:B------:R-:W-:-:S03]  /*101f10*/  IADD3 R18, P3, PT, R26, R3, RZ ;  /* 0x000000031a127210 */ /* 0x000fc60007f7e0ff */
[----:B------:R-:W3:Y:S04]  /*101f20*/  LDL.LU R27, [R1+0x5418] ;  /* 0x00541800011b7983 */ /* 0x000ee80000300800 */
[----:B------:R-:W-:Y:S04]  /*101f30*/  STL [R1+0x618], R18 ;  /* 0x0006181201007387 */ /* 0x000fe80000100800 */
[----:B------:R1:W-:Y:S04]  /*101f40*/  STL.64 [R1+0x628], R6 ;  /* 0x0006280601007387 */ /* 0x0003e80000100a00 */
[----:B-1----:R-:W4:Y:S04]  /*101f50*/  LDL.LU.64 R6, [R1+0x5410] ;  /* 0x0054100001067983 */ /* 0x002f280000300a00 */
[----:B------:R-:W-:Y:S04]  /*101f60*/  STL.64 [R1+0x53f0], R14 ;  /* 0x0053f00e01007387 */ /* 0x000fe80000100a00 */
[----:B------:R-:W-:Y:S01]  /*101f70*/  STL [R1+0x53f8], R15 ;  /* 0x0053f80f01007387 */ /* 0x000fe20000100800 */
[----:B--2---:R-:W-:-:S05]  /*101f80*/  IMAD.X R9, R28, 0x1, R20, P2 ;  /* 0x000000011c097824 */ /* 0x004fca00010e0614 */
[----:B------:R1:W-:Y:S04]  /*101f90*/  STL.64 [R1+0x620], R8 ;  /* 0x0006200801007387 */ /* 0x0003e80000100a00 */
[----:B-1----:R-:W2:Y:S04]  /*101fa0*/  LDL.LU.64 R8, [R1+0x5408] ;  /* 0x0054080001087983 */ /* 0x002ea80000300a00 */
[----:B------:R1:W-:Y:S04]  /*101fb0*/  STL.64 [R1+0x5400], R24 ;  /* 0x0054001801007387 */ /* 0x0003e80000100a00 */
[----:B-1----:R0:W2:Y:S01]  /*101fc0*/  LDL.64 R24, [R1+0x618] ;  /* 0x0006180001187983 */ /* 0x0020a20000100a00 */
[----:B------:R-:W-:-:S02]  /*101fd0*/  IADD3 R14, P1, PT, R26, R0, RZ ;  /* 0x000000001a0e7210 */ /* 0x000fc40007f3e0ff */
[----:B------:R-:W-:-:S03]  /*101fe0*/  IADD3 R18, P2, PT, R26, R5, RZ ;  /* 0x000000051a127210 */ /* 0x000fc60007f5e0ff */
[C---:B------:R-:W-:Y:S02]  /*101ff0*/  IMAD.X R15, R28.reuse, 0x1, R21, P1 ;  /* 0x000000011c0f7824 */ /* 0x040fe400008e0615 */
[C---:B----4-:R-:W-:Y:S02]  /*102000*/  IMAD.X R19, R28.reuse, 0x1, R6, P2 ;  /* 0x000000011c137824 */ /* 0x050fe400010e0606 */
[----:B--2---:R-:W-:Y:S01]  /*102010*/  IMAD.X R25, R28, 0x1, R2, P3 ;  /* 0x000000011c197824 */ /* 0x004fe200018e0602 */
[----:B------:R-:W-:-:S04]  /*102020*/  IADD3 R24, P3, PT, R26, R7, RZ ;  /* 0x000000071a187210 */ /* 0x000fc80007f7e0ff */
[----:B------:R1:W-:Y:S04]  /*102030*/  STL [R1+0x61c], R25 ;  /* 0x00061c1901007387 */ /* 0x0003e80000100800 */
[----:B------:R2:W-:Y:S04]  /*102040*/  STL.64 [R1+0x5f0], R14 ;  /* 0x0005f00e01007387 */ /* 0x0005e80000100a00 */
[----:B------:R3:W-:Y:S01]  /*102050*/  STL.64 [R1+0x53d8], R6 ;  /* 0x0053d80601007387 */ /* 0x0007e20000100a00 */
[----:B-1----:R-:W-:Y:S01]  /*102060*/  IMAD.X R25, R28, 0x1, R8, P3 ;  /* 0x000000011c197824 */ /* 0x002fe200018e0608 */
[----:B--2---:R-:W-:-:S02]  /*102070*/  IADD3 R14, P1, PT, R26, R9, RZ ;  /* 0x000000091a0e7210 */ /* 0x004fc40007f3e0ff */
[----:B------:R-:W-:Y:S01]  /*102080*/  STL.64 [R1+0x5e8], R18 ;  /* 0x0005e81201007387 */ /* 0x000fe20000100a00 */
[----:B---3--:R-:W-:Y:S02]  /*102090*/  SHF.R.S32.HI R7, RZ, 0x1f, R27 ;  /* 0x0000001fff077819 */ /* 0x008fe4000001141b */
[----:B------:R-:W-:Y:S01]  /*1020a0*/  IMAD.X R15, R28, 0x1, R10, P1 ;  /* 0x000000011c0f7824 */ /* 0x000fe200008e060a */
[----:B------:R1:W-:Y:S04]  /*1020b0*/  STL.64 [R1+0x5e0], R24 ;  /* 0x0005e01801007387 */ /* 0x0003e80000100a00 */
[----:B-1----:R-:W2:Y:S04]  /*1020c0*/  LDL.LU.64 R24, [R1+0x5400] ;  /* 0x0054000001187983 */ /* 0x002ea80000300a00 */
[----:B------:R1:W-:Y:S04]  /*1020d0*/  STL.64 [R1+0x5d8], R14 ;  /* 0x0005d80e01007387 */ /* 0x0003e80000100a00 */
[----:B------:R-:W-:Y:S04]  /*1020e0*/  STL [R1+0x78], R7 ;  /* 0x0000780701007387 */ /* 0x000fe80000100800 */
[----:B-1----:R0:W3:Y:S01]  /*1020f0*/  LDL.LU R15, [R1+0x53f8] ;  /* 0x0053f800010f7983 */ /* 0x0020e20000300800 */
[----:B------:R-:W-:-:S02]  /*102100*/  IADD3 R18, P2, PT, R26, R11, RZ ;  /* 0x0000000b1a127210 */ /* 0x000fc40007f5e0ff */
[----:B------:R-:W-:-:S03]  /*102110*/  IADD3 R14, P1, PT, R27, R4, RZ ;  /* 0x000000041b0e7210 */ /* 0x000fc60007f3e0ff */
[----:B------:R-:W-:Y:S02]  /*102120*/  IMAD.X R19, R28, 0x1, R12, P2 ;  /* 0x000000011c137824 */ /* 0x000fe400010e060c */
[----:B------:R3:W-:Y:S04]  /*102130*/  STL [R1+0x5a0], R14 ;  /* 0x0005a00e01007387 */ /* 0x0007e80000100800 */
[----:B---3--:R-:W3:Y:S04]  /*102140*/  LDL.LU.64 R14, [R1+0x53f0] ;  /* 0x0053f000010e7983 */ /* 0x008ee80000300a00 */
[----:B------:R1:W-:Y:S04]  /*102150*/  STL.64 [R1+0x5d0], R18 ;  /* 0x0005d01201007387 */ /* 0x0003e80000100a00 */
[----:B-1----:R-:W4:Y:S01]  /*102160*/  LDL.LU.64 R18, [R1+0x53e8] ;  /* 0x0053e80001127983 */ /* 0x002f220000300a00 */
[----:B------:R-:W-:-:S03]  /*102170*/  IADD3 R6, P3, PT, R26, R13, RZ ;  /* 0x0000000d1a067210 */ /* 0x000fc60007f7e0ff */
[----:B------:R-:W-:Y:S04]  /*102180*/  STL.64 [R1+0x53c8], R12 ;  /* 0x0053c80c01007387 */ /* 0x000fe80000100a00 */
[----:B----4-:R-:W-:Y:S04]  /*102190*/  STL.64 [R1+0x53c0], R18 ;  /* 0x0053c01201007387 */ /* 0x010fe80000100a00 */
[----:B------:R-:W4:Y:S01]  /*1021a0*/  LDL.LU R26, [R1+0x6c] ;  /* 0x00006c00011a7983 */ /* 0x000f220000300800 */
[----:B---3--:R-:W-:-:S03]  /*1021b0*/  IMAD.X R7, R28, 0x1, R14, P3 ;  /* 0x000000011c077824 */ /* 0x008fc600018e060e */
[----:B----4-:R1:W-:Y:S04]  /*1021c0*/  STL [R1+0x53b0], R26 ;  /* 0x0053b01a01007387 */ /* 0x0103e80000100800 */
[----:B-1----:R-:W3:Y:S04]  /*1021d0*/  LDL.LU R26, [R1+0x78] ;  /* 0x00007800011a7983 */ /* 0x002ee80000300800 */
[----:B------:R-:W4:Y:S04]  /*1021e0*/  LDL.LU R28, [R1+0x53e0] ;  /* 0x0053e000011c7983 */ /* 0x000f280000300800 */
[----:B------:R1:W-:Y:S04]  /*1021f0*/  STL.64 [R1+0x5a8], R6 ;  /* 0x0005a80601007387 */ /* 0x0003e80000100a00 */
[----:B-1----:R-:W2:Y:S04]  /*102200*/  LDL.LU.64 R6, [R1+0x53d8] ;  /* 0x0053d80001067983 */ /* 0x002ea80000300a00 */
[----:B------:R1:W-:Y:S04]  /*102210*/  STL.64 [R1+0x53d0], R14 ;  /* 0x0053d00e01007387 */ /* 0x0003e80000100a00 */
[----:B-1----:R0:W2:Y:S01]  /*102220*/  LDL.64 R14, [R1+0x5a0] ;  /* 0x0005a000010e7983 */ /* 0x0020a20000100a00 */
[----:B------:R-:W-:-:S02]  /*102230*/  IADD3 R12, P2, PT, R27, R3, RZ ;  /* 0x000000031b0c7210 */ /* 0x000fc40007f5e0ff */
[----:B------:R-:W-:-:S03]  /*102240*/  IADD3 R18, P3, PT, R27, R0, RZ ;  /* 0x000000001b127210 */ /* 0x000fc60007f7e0ff */
[C---:B---3--:R-:W-:Y:S02]  /*102250*/  IMAD.X R13, R26.reuse, 0x1, R2, P2 ;  /* 0x000000011a0d7824 */ /* 0x048fe400010e0602 */
[C---:B------:R-:W-:Y:S02]  /*102260*/  IMAD.X R19, R26.reuse, 0x1, R21, P3 ;  /* 0x000000011a137824 */ /* 0x040fe400018e0615 */
[----:B--2---:R-:W-:Y:S01]  /*102270*/  IMAD.X R15, R26, 0x1, R20, P1 ;  /* 0x000000011a0f7824 */ /* 0x004fe200008e0614 */
[----:B------:R-:W-:-:S04]  /*102280*/  IADD3 R14, P1, PT, R27, R5, RZ ;  /* 0x000000051b0e7210 */ /* 0x000fc80007f3e0ff */
[----:B------:R1:W-:Y:S04]  /*102290*/  STL [R1+0x5a4], R15 ;  /* 0x0005a40f01007387 */ /* 0x0003e80000100800 */
[----:B------:R2:W-:Y:S01]  /*1022a0*/  STL.64 [R1+0x598], R12 ;  /* 0x0005980c01007387 */ /* 0x0005e20000100a00 */
[C---:B-1----:R-:W-:Y:S01]  /*1022b0*/  IMAD.X R15, R26.reuse, 0x1, R6, P1 ;  /* 0x000000011a0f7824 */ /* 0x042fe200008e0606 */
[C---:B--2---:R-:W-:Y:S02]  /*1022c0*/  IADD3 R12, P2, PT, R27.reuse, R7, RZ ;  /* 0x000000071b0c7210 */ /* 0x044fe40007f5e0ff */
[----:B------:R-:W-:Y:S03]  /*1022d0*/  STL.64 [R1+0x53b8], R20 ;  /* 0x0053b81401007387 */ /* 0x000fe60000100a00 */
[----:B------:R-:W-:Y:S01]  /*1022e0*/  IMAD.X R13, R26, 0x1, R8, P2 ;  /* 0x000000011a0d7824 */ /* 0x000fe200010e0608 */
[----:B------:R1:W-:Y:S04]  /*1022f0*/  STL.64 [R1+0x578], R18 ;  /* 0x0005781201007387 */ /* 0x0003e80000100a00 */
[----:B------:R2:W-:Y:S01]  /*102300*/  STL.64 [R1+0x570], R14 ;  /* 0x0005700e01007387 */ /* 0x0005e20000100a00 */
[----:B-1----:R-:W-:-:S03]  /*102310*/  IADD3 R18, P3, PT, R27, R9, RZ ;  /* 0x000000091b127210 */ /* 0x002fc60007f7e0ff */
[----:B--2---:R-:W2:Y:S04]  /*102320*/  LDL.LU.64 R14, [R1+0x53d0] ;  /* 0x0053d000010e7983 */ /* 0x004ea80000300a00 */
[----:B------:R1:W-:Y:S01]  /*102330*/  STL.64 [R1+0x568], R12 ;  /* 0x0005680c01007387 */ /* 0x0003e20000100a00 */
[----:B------:R-:W-:-:S03]  /*102340*/  IMAD.X R19, R26, 0x1, R10, P3 ;  /* 0x000000011a137824 */ /* 0x000fc600018e060a */
[----:B-1----:R-:W3:Y:S04]  /*102350*/  LDL.LU.64 R12, [R1+0x53c8] ;  /* 0x0053c800010c7983 */ /* 0x002ee80000300a00 */
[----:B------:R-:W-:Y:S04]  /*102360*/  STL.64 [R1+0x53a0], R8 ;  /* 0x0053a00801007387 */ /* 0x000fe80000100a00 */
[----:B------:R1:W-:Y:S04]  /*102370*/  STL.64 [R1+0x560], R18 ;  /* 0x0005601201007387 */ /* 0x0003e80000100a00 */
[----:B-1----:R-:W2:Y:S01]  /*102380*/  LDL.LU.64 R18, [R1+0x53c0] ;  /* 0x0053c00001127983 */ /* 0x002ea20000300a00 */
[----:B------:R-:W-:-:S03]  /*102390*/  IADD3 R20, P1, PT, R27, R11, RZ ;  /* 0x0000000b1b147210 */ /* 0x000fc60007f3e0ff */
[----:B------:R4:W-:Y:S02]  /*1023a0*/  STL.64 [R1+0x53a8], R10 ;  /* 0x0053a80a01007387 */ /* 0x0009e40000100a00 */
[----:B----4-:R-:W-:Y:S01]  /*1023b0*/  IADD3 R10, P3, PT, R28, R4, RZ ;  /* 0x000000041c0a7210 */ /* 0x010fe20007f7e0ff */
[----:B---3--:R-:W-:Y:S01]  /*1023c0*/  IMAD.X R21, R26, 0x1, R12, P1 ;  /* 0x000000011a157824 */ /* 0x008fe200008e060c */
[----:B------:R-:W-:-:S04]  /*1023d0*/  IADD3 R8, P2, PT, R27, R13, RZ ;  /* 0x0000000d1b087210 */ /* 0x000fc80007f5e0ff */
[----:B------:R1:W-:Y:S01]  /*1023e0*/  STL.64 [R1+0x558], R20 ;  /* 0x0005581401007387 */ /* 0x0003e20000100a00 */
[----:B--2---:R-:W-:-:S03]  /*1023f0*/  IMAD.X R9, R26, 0x1, R14, P2 ;  /* 0x000000011a097824 */ /* 0x004fc600010e060e */
[----:B------:R-:W-:Y:S04]  /*102400*/  STL [R1+0x528], R10 ;  /* 0x0005280a01007387 */ /* 0x000fe80000100800 */
[----:B-1----:R-:W2:Y:S04]  /*102410*/  LDL.LU.64 R20, [R1+0x53b8] ;  /* 0x0053b80001147983 */ /* 0x002ea80000300a00 */
[----:B------:R-:W3:Y:S04]  /*102420*/  LDL.LU R26, [R1+0x53b0] ;  /* 0x0053b000011a7983 */ /* 0x000ee80000300800 */
[----:B------:R1:W-:Y:S04]  /*102430*/  STL.64 [R1+0x5398], R18 ;  /* 0x0053981201007387 */ /* 0x0003e80000100a00 */
[----:B-1----:R0:W4:Y:S01]  /*102440*/  LDL.64 R18, [R1+0x528] ;  /* 0x0005280001127983 */ /* 0x0021220000100a00 */
[----:B------:R-:W-:-:S02]  /*102450*/  SHF.R.S32.HI R27, RZ, 0x1f, R28 ;  /* 0x0000001fff1b7819 */ /* 0x000fc4000001141c */
[C---:B------:R-:W-:Y:S01]  /*102460*/  IADD3 R10, P1, PT, R28.reuse, R3, RZ ;  /* 0x000000031c0a7210 */ /* 0x040fe20007f3e0ff */
[----:B------:R1:W-:Y:S04]  /*102470*/  STL.64 [R1+0x530], R8 ;  /* 0x0005300801007387 */ /* 0x0003e80000100a00 */
[----:B------:R-:W-:Y:S01]  /*102480*/  IMAD.X R11, R27, 0x1, R2, P1 ;  /* 0x000000011b0b7824 */ /* 0x000fe200008e0602 */
[----:B------:R-:W-:Y:S01]  /*102490*/  STL.64 [R1+0x5388], R14 ;  /* 0x0053880e01007387 */ /* 0x000fe20000100a00 */
[----:B-1----:R-:W-:-:S05]  /*1024a0*/  IADD3 R8, P2, PT, R28, R0, RZ ;  /* 0x000000001c087210 */ /* 0x002fca0007f5e0ff */
[C---:B--2---:R-:W-:Y:S02]  /*1024b0*/  IMAD.X R9, R27.reuse, 0x1, R21, P2 ;  /* 0x000000011b097824 */ /* 0x044fe400010e0615 */
[----:B----4-:R-:W-:-:S05]  /*1024c0*/  IMAD.X R19, R27, 0x1, R20, P3 ;  /* 0x000000011b137824 */ /* 0x010fca00018e0614 */
[----:B------:R-:W-:Y:S04]  /*1024d0*/  STL [R1+0x52c], R19 ;  /* 0x00052c1301007387 */ /* 0x000fe80000100800 */
[----:B------:R-:W-:Y:S04]  /*1024e0*/  STL.64 [R1+0x5390], R4 ;  /* 0x0053900401007387 */ /* 0x000fe80000100a00 */
[----:B------:R1:W-:Y:S04]  /*1024f0*/  STL.64 [R1+0x520], R10 ;  /* 0x0005200a01007387 */ /* 0x0003e80000100a00 */
[----:B-1----:R-:W2:Y:S04]  /*102500*/  LDL.LU.64 R10, [R1+0x53a8] ;  /* 0x0053a800010a7983 */ /* 0x002ea80000300a00 */
[----:B------:R1:W-:Y:S04]  /*102510*/  STL.64 [R1+0x500], R8 ;  /* 0x0005000801007387 */ /* 0x0003e80000100a00 */
[----:B-1----:R-:W4:Y:S01]  /*102520*/  LDL.LU.64 R8, [R1+0x53a0] ;  /* 0x0053a00001087983 */ /* 0x002f220000300a00 */
[----:B------:R-:W-:-:S02]  /*102530*/  IADD3 R18, P3, PT, R28, R5, RZ ;  /* 0x000000051c127210 */ /* 0x000fc40007f7e0ff */
[----:B------:R-:W-:-:S03]  /*102540*/  IADD3 R4, P1, PT, R28, R7, RZ ;  /* 0x000000071c047210 */ /* 0x000fc60007f3e0ff */
[----:B------:R-:W-:Y:S01]  /*102550*/  IMAD.X R19, R27, 0x1, R6, P3 ;  /* 0x000000011b137824 */ /* 0x000fe200018e0606 */
[----:B------:R1:W-:Y:S04]  /*102560*/  STL.64 [R1+0x5380], R20 ;  /* 0x0053801401007387 */ /* 0x0003e80000100a00 */
[----:B------:R0:W-:Y:S01]  /*102570*/  STL.64 [R1+0x4f8], R18 ;  /* 0x0004f81201007387 */ /* 0x0001e20000100a00 */
[----:B-1----:R-:W-:-:S03]  /*102580*/  IMAD.MOV.U32 R21, RZ, RZ, R27 ;  /* 0x000000ffff157224 */ /* 0x002fc600078e001b */
[----:B0-----:R-:W2:Y:S04]  /*102590*/  LDL.LU.64 R18, [R1+0x5398] ;  /* 0x0053980001127983 */ /* 0x001ea80000300a00 */
[----:B------:R-:W-:Y:S04]  /*1025a0*/  STL.64 [R1+0x5370], R6 ;  /* 0x0053700601007387 */ /* 0x000fe80000100a00 */
[----:B------:R0:W-:Y:S02]  /*1025b0*/  STL [R1+0x5378], R7 ;  /* 0x0053780701007387 */ /* 0x0001e40000100800 */
[----:B0-----:R-:W-:Y:S01]  /*1025c0*/  IMAD.MOV.U32 R7, RZ, RZ, R15 ;  /* 0x000000ffff077224 */ /* 0x001fe200078e000f */
[----:B---3--:R-:W-:-:S02]  /*1025d0*/  SHF.R.S32.HI R15, RZ, 0x1f, R26 ;  /* 0x0000001fff0f7819 */ /* 0x008fc4000001141a */
[----:B----4-:R-:W-:Y:S01]  /*1025e0*/  IADD3 R14, P2, PT, R28, R9, RZ ;  /* 0x000000091c0e7210 */ /* 0x010fe20007f5e0ff */
[----:B------:R-:W-:-:S04]  /*1025f0*/  IMAD.X R5, R27, 0x1, R8, P1 ;  /* 0x000000011b057824 */ /* 0x000fc800008e0608 */
[----:B------:R0:W-:Y:S01]  /*102600*/  STL [R1+0x4e8], R14 ;  /* 0x0004e80e01007387 */ /* 0x0001e20000100800 */
[----:B------:R-:W-:Y:S02]  /*102610*/  IMAD.MOV.U32 R6, RZ, RZ, R14 ;  /* 0x000000ffff067224 */ /* 0x000fe400078e000e */
[----:B--2---:R-:W-:Y:S01]  /*102620*/  IMAD.X R7, R21, 0x1, R10, P2 ;  /* 0x0000000115077824 */ /* 0x004fe200010e060a */
[----:B------:R1:W-:Y:S01]  /*102630*/  STL.64 [R1+0x4f0], R4 ;  /* 0x0004f00401007387 */ /* 0x0003e20000100a00 */
[----:B0-----:R-:W-:-:S03]  /*102640*/  IADD3 R14, P3, PT, R28, R11, RZ ;  /* 0x0000000b1c0e7210 */ /* 0x001fc60007f7e0ff */
[----:B-1----:R-:W2:Y:S04]  /*102650*/  LDL.LU.64 R4, [R1+0x5390] ;  /* 0x0053900001047983 */ /* 0x002ea80000300a00 */
[----:B------:R0:W-:Y:S01]  /*102660*/  STL [R1+0x70], R15 ;  /* 0x0000700f01007387 */ /* 0x0001e20000100800 */
[----:B------:R-:W-:-:S03]  /*102670*/  IADD3 R20, P1, PT, R28, R13, RZ ;  /* 0x0000000d1c147210 */ /* 0x000fc60007f3e0ff */
[----:B------:R-:W-:Y:S04]  /*102680*/  STL [R1+0x4ec], R7 ;  /* 0x0004ec0701007387 */ /* 0x000fe80000100800 */
[----:B------:R-:W3:Y:S01]  /*102690*/  LDL R28, [R1+0x68] ;  /* 0x00006800011c7983 */ /* 0x000ee20000100800 */
[----:B0-----:R-:W-:-:S05]  /*1026a0*/  IMAD.X R15, R21, 0x1, R12, P3 ;  /* 0x00000001150f7824 */ /* 0x001fca00018e060c */
[----:B------:R0:W-:Y:S04]  /*1026b0*/  STL.64 [R1+0x4e0], R14 ;  /* 0x0004e00e01007387 */ /* 0x0001e80000100a00 */
[----:B0-----:R-:W4:Y:S04]  /*1026c0*/  LDL.LU.64 R14, [R1+0x5388] ;  /* 0x00538800010e7983 */ /* 0x001f280000300a00 */
[----:B------:R-:W-:Y:S04]  /*1026d0*/  STL.64 [R1+0x5368], R12 ;  /* 0x0053680c01007387 */ /* 0x000fe80000100a00 */
[----:B------:R-:W2:Y:S01]  /*1026e0*/  LDL.LU R27, [R1+0x64] ;  /* 0x00006400011b7983 */ /* 0x000ea20000300800 */
[----:B----4-:R-:W-:-:S03]  /*1026f0*/  IMAD.X R21, R21, 0x1, R14, P1 ;  /* 0x0000000115157824 */ /* 0x010fc600008e060e */
[----:B--2---:R0:W-:Y:S04]  /*102700*/  STL [R1+0x5350], R27 ;  /* 0x0053501b01007387 */ /* 0x0041e80000100800 */
[----:B0-----:R-:W2:Y:S04]  /*102710*/  LDL.LU R27, [R1+0x70] ;  /* 0x00007000011b7983 */ /* 0x001ea80000300800 */
[----:B------:R0:W-:Y:S04]  /*102720*/  STL.64 [R1+0x4b8], R20 ;  /* 0x0004b81401007387 */ /* 0x0001e80000100a00 */
[----:B0-----:R-:W2:Y:S01]  /*102730*/  LDL.LU.64 R20, [R1+0x5380] ;  /* 0x0053800001147983 */ /* 0x001ea20000300a00 */
[----:B------:R-:W-:-:S03]  /*102740*/  IADD3 R6, P2, PT, R26, R4, RZ ;  /* 0x000000041a067210 */ /* 0x000fc60007f5e0ff */
[----:B------:R-:W-:Y:S02]  /*102750*/  STL.64 [R1+0x5360], R14 ;  /* 0x0053600e01007387 */ /* 0x000fe40000100a00 */
[----:B--2---:R-:W-:-:S05]  /*102760*/  IMAD.X R7, R27, 0x1, R20, P2 ;  /* 0x000000011b077824 */ /* 0x004fca00010e0614 */
[----:B------:R0:W-:Y:S04]  /*102770*/  STL.64 [R1+0x4b0], R6 ;  /* 0x0004b00601007387 */ /* 0x0001e80000100a00 */
[----:B0-----:R0:W2:Y:S01]  /*102780*/  LDL.LU R7, [R1+0x5378] ;  /* 0x0053780001077983 */ /* 0x0010a20000300800 */
[C---:B------:R-:W-:Y:S02]  /*102790*/  IADD3 R12, P3, PT, R26.reuse, R3, RZ ;  /* 0x000000031a0c7210 */ /* 0x040fe40007f7e0ff */
[C---:B------:R-:W-:Y:S02]  /*1027a0*/  IADD3 R6, P2, PT, R26.reuse, R5, RZ ;  /* 0x000000051a067210 */ /* 0x040fe40007f5e0ff */
[----:B------:R-:W-:Y:S01]  /*1027b0*/  IADD3 R14, P1, PT, R26, R0, RZ ;  /* 0x000000001a0e7210 */ /* 0x000fe20007f3e0ff */
[----:B------:R-:W-:-:S02]  /*1027c0*/  IMAD.X R13, R27, 0x1, R2, P3 ;  /* 0x000000011b0d7824 */ /* 0x000fc400018e0602 */
[----:B------:R2:W-:Y:S02]  /*1027d0*/  STL [R1+0x488], R6 ;  /* 0x0004880601007387 */ /* 0x0005e40000100800 */
[----:B------:R-:W-:Y:S02]  /*1027e0*/  IMAD.X R15, R27, 0x1, R21, P1 ;  /* 0x000000011b0f7824 */ /* 0x000fe400008e0615 */
[----:B--2---:R-:W2:Y:S04]  /*1027f0*/  LDL.LU.64 R6, [R1+0x5370] ;  /* 0x0053700001067983 */ /* 0x004ea80000300a00 */
[----:B------:R-:W-:Y:S04]  /*102800*/  STL.64 [R1+0x4a8], R12 ;  /* 0x0004a80c01007387 */ /* 0x000fe80000100a00 */
[----:B------:R1:W-:Y:S04]  /*102810*/  STL.64 [R1+0x5358], R20 ;  /* 0x0053581401007387 */ /* 0x0003e80000100a00 */
[----:B-1----:R0:W4:Y:S04]  /*102820*/  LDL.64 R20, [R1+0x488] ;  /* 0x0004880001147983 */ /* 0x0021280000100a00 */
[----:B------:R-:W-:Y:S01]  /*102830*/  STL.64 [R1+0x490], R14 ;  /* 0x0004900e01007387 */ /* 0x000fe20000100a00 */
[----:B--2---:R-:W-:-:S05]  /*102840*/  IADD3 R12, P3, PT, R26, R7, RZ ;  /* 0x000000071a0c7210 */ /* 0x004fca0007f7e0ff */
[C---:B------:R-:W-:Y:S02]  /*102850*/  IMAD.X R13, R27.reuse, 0x1, R8, P3 ;  /* 0x000000011b0d7824 */ /* 0x040fe400018e0608 */
[----:B----4-:R-:W-:-:S05]  /*102860*/  IMAD.X R21, R27, 0x1, R6, P2 ;  /* 0x000000011b157824 */ /* 0x010fca00010e0606 */
[----:B------:R-:W-:Y:S04]  /*102870*/  STL [R1+0x48c], R21 ;  /* 0x00048c1501007387 */ /* 0x000fe80000100800 */
[----:B------:R1:W-:Y:S04]  /*102880*/  STL.64 [R1+0x480], R12 ;  /* 0x0004800c01007387 */ /* 0x0003e80000100a00 */
[----:B-1----:R-:W2:Y:S01]  /*102890*/  LDL.LU.64 R12, [R1+0x5368] ;  /* 0x00536800010c7983 */ /* 0x002ea20000300a00 */
[C---:B------:R-:W-:Y:S02]  /*1028a0*/  IADD3 R14, P1, PT, R26.reuse, R9, RZ ;  /* 0x000000091a0e7210 */ /* 0x040fe40007f3e0ff */
[----:B------:R-:W-:-:S03]  /*1028b0*/  IADD3 R20, P2, PT, R26, R11, RZ ;  /* 0x0000000b1a147210 */ /* 0x000fc60007f5e0ff */
[C---:B------:R-:W-:Y:S01]  /*1028c0*/  IMAD.X R15, R27.reuse, 0x1, R10, P1 ;  /* 0x000000011b0f7824 */ /* 0x040fe200008e060a */
[----:B------:R-:W-:Y:S04]  /*1028d0*/  STL.64 [R1+0x5340], R8 ;  /* 0x0053400801007387 */ /* 0x000fe80000100a00 */
[----:B------:R1:W-:Y:S04]  /*1028e0*/  STL.64 [R1+0x478], R14 ;  /* 0x0004780e01007387 */ /* 0x0003e80000100a00 */
[----:B-1----:R-:W4:Y:S04]  /*1028f0*/  LDL.LU.64 R14, [R1+0x5360] ;  /* 0x00536000010e7983 */ /* 0x002f280000300a00 */
[----:B------:R3:W-:Y:S02]  /*102900*/  STL.64 [R1+0x5348], R10 ;  /* 0x0053480a01007387 */ /* 0x0007e40000100a00 */
[----:B---3--:R-:W-:Y:S01]  /*102910*/  IADD3 R10, P1, PT, R28, R4, RZ ;  /* 0x000000041c0a7210 */ /* 0x008fe20007f3e0ff */
[----:B--2---:R-:W-:Y:S01]  /*102920*/  IMAD.X R21, R27, 0x1, R12, P2 ;  /* 0x000000011b157824 */ /* 0x004fe200010e060c */
[----:B------:R-:W-:-:S02]  /*102930*/  IADD3 R8, P3, PT, R26, R13, RZ ;  /* 0x0000000d1a087210 */ /* 0x000fc40007f7e0ff */
[----:B------:R-:W-:Y:S02]  /*102940*/  SHF.R.S32.HI R26, RZ, 0x1f, R28 ;  /* 0x0000001fff1a7819 */ /* 0x000fe4000001141c */
[----:B------:R1:W-:Y:S04]  /*102950*/  STL.64 [R1+0x470], R20 ;  /* 0x0004701401007387 */ /* 0x0003e80000100a00 */
[----:B------:R-:W-:Y:S04]  /*102960*/  STL [R1+0x438], R10 ;  /* 0x0004380a01007387 */ /* 0x000fe80000100800 */
[----:B-1----:R-:W2:Y:S04]  /*102970*/  LDL.LU.64 R20, [R1+0x5358] ;  /* 0x0053580001147983 */ /* 0x002ea80000300a00 */
[----:B------:R-:W3:Y:S01]  /*102980*/  LDL.LU R28, [R1+0x60] ;  /* 0x00006000011c7983 */ /* 0x000ee20000300800 */
[----:B----4-:R-:W-:-:S03]  /*102990*/  IMAD.X R9, R27, 0x1, R14, P3 ;  /* 0x000000011b097824 */ /* 0x010fc600018e060e */
[----:B---3--:R1:W-:Y:S04]  /*1029a0*/  STL.64 [R1+0x5320], R28 ;  /* 0x0053201c01007387 */ /* 0x0083e80000100a00 */
[----:B-1----:R-:W3:Y:S04]  /*1029b0*/  LDL.LU R29, [R1+0x68] ;  /* 0x00006800011d7983 */ /* 0x002ee80000300800 */
[----:B------:R-:W4:Y:S04]  /*1029c0*/  LDL.LU R27, [R1+0x5350] ;  /* 0x00535000011b7983 */ /* 0x000f280000300800 */
[----:B------:R1:W-:Y:S04]  /*1029d0*/  STL.64 [R1+0x5338], R14 ;  /* 0x0053380e01007387 */ /* 0x0003e80000100a00 */
[----:B-1----:R0:W4:Y:S04]  /*1029e0*/  LDL.64 R14, [R1+0x438] ;  /* 0x00043800010e7983 */ /* 0x0021280000100a00 */
[----:B------:R1:W-:Y:S04]  /*1029f0*/  STL.64 [R1+0x440], R8 ;  /* 0x0004400801007387 */ /* 0x0003e80000100a00 */
[----:B------:R-:W-:Y:S01]  /*102a00*/  STL.64 [R1+0x5330], R22 ;  /* 0x0053301601007387 */ /* 0x000fe20000100a00 */
[----:B---3--:R-:W-:-:S02]  /*102a10*/  IADD3 R10, P2, PT, R29, R3, RZ ;  /* 0x000000031d0a7210 */ /* 0x008fc40007f5e0ff */
[----:B-1----:R-:W-:-:S03]  /*102a20*/  IADD3 R8, P3, PT, R29, R0, RZ ;  /* 0x000000001d087210 */ /* 0x002fc60007f7e0ff */
[C---:B------:R-:W-:Y:S02]  /*102a30*/  IMAD.X R11, R26.reuse, 0x1, R2, P2 ;  /* 0x000000011a0b7824 */ /* 0x040fe400010e0602 */
[C---:B--2---:R-:W-:Y:S02]  /*102a40*/  IMAD.X R9, R26.reuse, 0x1, R21, P3 ;  /* 0x000000011a097824 */ /* 0x044fe400018e0615 */
[----:B----4-:R-:W-:-:S05]  /*102a50*/  IMAD.X R15, R26, 0x1, R20, P1 ;  /* 0x000000011a0f7824 */ /* 0x010fca00008e0614 */
[----:B------:R-:W-:Y:S04]  /*102a60*/  STL [R1+0x43c], R15 ;  /* 0x00043c0f01007387 */ /* 0x000fe80000100800 */
[----:B------:R1:W-:Y:S04]  /*102a70*/  STL.64 [R1+0x430], R10 ;  /* 0x0004300a01007387 */ /* 0x0003e80000100a00 */
[----:B-1----:R-:W2:Y:S04]  /*102a80*/  LDL.LU.64 R10, [R1+0x5348] ;  /* 0x00534800010a7983 */ /* 0x002ea80000300a00 */
[----:B------:R1:W-:Y:S04]  /*102a90*/  STL.64 [R1+0x408], R8 ;  /* 0x0004080801007387 */ /* 0x0003e80000100a00 */
[----:B-1----:R-:W3:Y:S01]  /*102aa0*/  LDL.LU.64 R8, [R1+0x5340] ;  /* 0x0053400001087983 */ /* 0x002ee20000300a00 */
[----:B------:R-:W-:-:S02]  /*102ab0*/  IADD3 R22, P1, PT, R29, R5, RZ ;  /* 0x000000051d167210 */ /* 0x000fc40007f3e0ff */
[----:B------:R-:W-:-:S03]  /*102ac0*/  IADD3 R14, P2, PT, R29, R7, RZ ;  /* 0x000000071d0e7210 */ /* 0x000fc60007f5e0ff */
[----:B------:R-:W-:Y:S04]  /*102ad0*/  STL [R1+0x400], R22 ;  /* 0x0004001601007387 */ /* 0x000fe80000100800 */
[----:B------:R1:W-:Y:S04]  /*102ae0*/  STL.64 [R1+0x5328], R20 ;  /* 0x0053281401007387 */ /* 0x0003e80000100a00 */
[----:B------:R-:W-:Y:S01]  /*102af0*/  STL.64 [R1+0x5318], R6 ;  /* 0x0053180601007387 */ /* 0x000fe20000100a00 */
[----:B-1----:R-:W-:Y:S02]  /*102b00*/  IMAD.MOV.U32 R21, RZ, RZ, R23 ;  /* 0x000000ffff157224 */ /* 0x002fe400078e0017 */
[----:B------:R-:W-:-:S05]  /*102b10*/  IMAD.X R21, R26, 0x1, R6, P1 ;  /* 0x000000011a157824 */ /* 0x000fca00008e0606 */
[----:B------:R-:W-:Y:S01]  /*102b20*/  STL [R1+0x404], R21 ;  /* 0x0004041501007387 */ /* 0x000fe20000100800 */
[----:B---3--:R-:W-:-:S05]  /*102b30*/  IMAD.X R15, R26, 0x1, R8, P2 ;  /* 0x000000011a0f7824 */ /* 0x008fca00010e0608 */
[----:B------:R1:W-:Y:S04]  /*102b40*/  STL.64 [R1+0x428], R14 ;  /* 0x0004280e01007387 */ /* 0x0003e80000100a00 */
[----:B-1----:R-:W3:Y:S01]  /*102b50*/  LDL.LU.64 R14, [R1+0x5338] ;  /* 0x00533800010e7983 */ /* 0x002ee20000300a00 */
[----:B------:R-:W-:Y:S01]  /*102b60*/  IMAD.MOV.U32 R20, RZ, RZ, R22 ;  /* 0x000000ffff147224 */ /* 0x000fe200078e0016 */
[C---:B------:R-:W-:Y:S02]  /*102b70*/  IADD3 R22, P3, PT, R29.reuse, R9, RZ ;  /* 0x000000091d167210 */ /* 0x040fe40007f7e0ff */
[C---:B--2---:R-:W-:Y:S02]  /*102b80*/  IADD3 R20, P1, PT, R29.reuse, R11, RZ ;  /* 0x0000000b1d147210 */ /* 0x044fe40007f3e0ff */
[----:B------:R-:W-:Y:S01]  /*102b90*/  IADD3 R28, P2, PT, R29, R13, RZ ;  /* 0x0000000d1d1c7210 */ /* 0x000fe20007f5e0ff */
[C---:B------:R-:W-:Y:S01]  /*102ba0*/  IMAD.X R23, R26.reuse, 0x1, R10, P3 ;  /* 0x000000011a177824 */ /* 0x040fe200018e060a */
[----:B------:R-:W-:Y:S01]  /*102bb0*/  SHF.R.S32.HI R6, RZ, 0x1f, R27 ;  /* 0x0000001fff067819 */ /* 0x000fe2000001141b */
[----:B------:R-:W-:-:S03]  /*102bc0*/  IMAD.X R21, R26, 0x1, R12, P1 ;  /* 0x000000011a157824 */ /* 0x000fc600008e060c */
[----:B------:R1:W-:Y:S04]  /*102bd0*/  STL.64 [R1+0x468], R22 ;  /* 0x0004681601007387 */ /* 0x0003e80000100a00 */
[----:B------:R-:W-:Y:S04]  /*102be0*/  STL [R1+0x68], R6 ;  /* 0x0000680601007387 */ /* 0x000fe80000100800 */
[----:B-1----:R-:W2:Y:S04]  /*102bf0*/  LDL.LU.64 R22, [R1+0x5330] ;  /* 0x0053300001167983 */ /* 0x002ea80000300a00 */
[----:B------:R-:W-:Y:S04]  /*102c00*/  STL.64 [R1+0x5310], R10 ;  /* 0x0053100a01007387 */ /* 0x000fe80000100a00 */
[----:B------:R1:W-:Y:S04]  /*102c10*/  STL.64 [R1+0x4a0], R20 ;  /* 0x0004a01401007387 */ /* 0x0003e80000100a00 */
[----:B-1----:R-:W4:Y:S01]  /*102c20*/  LDL.LU.64 R20, [R1+0x5328] ;  /* 0x0053280001147983 */ /* 0x002f220000300a00 */
[----:B---3--:R-:W-:-:S05]  /*102c30*/  IMAD.X R29, R26, 0x1, R14, P2 ;  /* 0x000000011a1d7824 */ /* 0x008fca00010e060e */
[----:B------:R1:W-:Y:S04]  /*102c40*/  STL.64 [R1+0x498], R28 ;  /* 0x0004981c01007387 */ /* 0x0003e80000100a00 */
[----:B-1----:R-:W3:Y:S04]  /*102c50*/  LDL.LU.64 R28, [R1+0x5320] ;  /* 0x00532000011c7983 */ /* 0x002ee80000300a00 */
[----:B------:R-:W-:Y:S04]  /*102c60*/  STL.64 [R1+0x5300], R14 ;  /* 0x0053000e01007387 */ /* 0x000fe80000100a00 */
[----:B------:R-:W2:Y:S01]  /*102c70*/  LDL.LU R26, [R1+0x5c] ;  /* 0x00005c00011a7983 */ /* 0x000ea20000300800 */
[----:B------:R-:W-:-:S03]  /*102c80*/  IADD3 R6, P3, PT, R27, R4, RZ ;  /* 0x000000041b067210 */ /* 0x000fc60007f7e0ff */
[----:B--2---:R1:W-:Y:S04]  /*102c90*/  STL [R1+0x52f0], R26 ;  /* 0x0052f01a01007387 */ /* 0x0043e80000100800 */
[----:B-1----:R-:W4:Y:S01]  /*102ca0*/  LDL.LU R26, [R1+0x68] ;  /* 0x00006800011a7983 */ /* 0x002f220000300800 */
[C---:B------:R-:W-:Y:S02]  /*102cb0*/  IADD3 R10, P1, PT, R27.reuse, R3, RZ ;  /* 0x000000031b0a7210 */ /* 0x040fe40007f3e0ff */
[----:B------:R-:W-:Y:S01]  /*102cc0*/  IADD3 R14, P2, PT, R27, R0, RZ ;  /* 0x000000001b0e7210 */ /* 0x000fe20007f5e0ff */
[C---:B----4-:R-:W-:Y:S02]  /*102cd0*/  IMAD.X R7, R26.reuse, 0x1, R20, P3 ;  /* 0x000000011a077824 */ /* 0x050fe400018e0614 */
[----:B------:R-:W-:-:S03]  /*102ce0*/  IMAD.X R11, R26, 0x1, R2, P1 ;  /* 0x000000011a0b7824 */ /* 0x000fc600008e0602 */
[----:B------:R1:W-:Y:S01]  /*102cf0*/  STL.64 [R1+0x4d8], R6 ;  /* 0x0004d80601007387 */ /* 0x0003e20000100a00 */
[----:B------:R-:W-:-:S03]  /*102d00*/  IMAD.X R15, R26, 0x1, R21, P2 ;  /* 0x000000011a0f7824 */ /* 0x000fc600010e0615 */
[----:B-1----:R-:W2:Y:S04]  /*102d10*/  LDL.LU.64 R6, [R1+0x5318] ;  /* 0x0053180001067983 */ /* 0x002ea80000300a00 */
[----:B------:R1:W-:Y:S04]  /*102d20*/  STL.64 [R1+0x5308], R22 ;  /* 0x0053081601007387 */ /* 0x0003e80000100a00 */
[----:B------:R4:W-:Y:S01]  /*102d30*/  STL.64 [R1+0x518], R10 ;  /* 0x0005180a01007387 */ /* 0x0009e20000100a00 */
[----:B-1----:R-:W-:-:S05]  /*102d40*/  IADD3 R22, P3, PT, R27, R5, RZ ;  /* 0x000000051b167210 */ /* 0x002fca0007f7e0ff */
[----:B------:R-:W-:Y:S04]  /*102d50*/  STL [R1+0x550], R22 ;  /* 0x0005501601007387 */ /* 0x000fe80000100800 */
[----:B----4-:R-:W4:Y:S04]  /*102d60*/  LDL.LU.64 R10, [R1+0x5310] ;  /* 0x00531000010a7983 */ /* 0x010f280000300a00 */
[----:B------:R1:W-:Y:S04]  /*102d70*/  STL.64 [R1+0x52f8], R20 ;  /* 0x0052f81401007387 */ /* 0x0003e80000100a00 */
[----:B-1----:R0:W3:Y:S04]  /*102d80*/  LDL.64 R20, [R1+0x550] ;  /* 0x0005500001147983 */ /* 0x0020e80000100a00 */
[----:B------:R1:W-:Y:S02]  /*102d90*/  STL.64 [R1+0x510], R14 ;  /* 0x0005100e01007387 */ /* 0x0003e40000100a00 */
[----:B-1----:R-:W-:-:S02]  /*102da0*/  IADD3 R14, P2, PT, R27, R9, RZ ;  /* 0x000000091b0e7210 */ /* 0x002fc40007f5e0ff */
[C---:B--2---:R-:W-:Y:S01]  /*102db0*/  IADD3 R22, P1, PT, R27.reuse, R7, RZ ;  /* 0x000000071b167210 */ /* 0x044fe20007f3e0ff */
[----:B------:R-:W-:Y:S04]  /*102dc0*/  STL.64 [R1+0x52e8], R6 ;  /* 0x0052e80601007387 */ /* 0x000fe80000100a00 */
[C---:B------:R-:W-:Y:S02]  /*102dd0*/  IMAD.X R23, R26.reuse, 0x1, R8, P1 ;  /* 0x000000011a177824 */ /* 0x040fe400008e0608 */
[C---:B----4-:R-:W-:Y:S02]  /*102de0*/  IMAD.X R15, R26.reuse, 0x1, R10, P2 ;  /* 0x000000011a0f7824 */ /* 0x050fe400010e060a */
[----:B---3--:R-:W-:Y:S01]  /*102df0*/  IMAD.X R21, R26, 0x1, R6, P3 ;  /* 0x000000011a157824 */ /* 0x008fe200018e0606 */
[----:B------:R-:W-:-:S04]  /*102e00*/  IADD3 R20, P3, PT, R27, R11, RZ ;  /* 0x0000000b1b147210 */ /* 0x000fc80007f7e0ff */
[----:B------:R1:W-:Y:S04]  /*102e10*/  STL [R1+0x554], R21 ;  /* 0x0005541501007387 */ /* 0x0003e80000100800 */
[----:B------:R2:W-:Y:S01]  /*102e20*/  STL.64 [R1+0x590], R22 ;  /* 0x0005901601007387 */ /* 0x0005e20000100a00 */
[----:B-1----:R-:W-:-:S03]  /*102e30*/  IMAD.X R21, R26, 0x1, R12, P3 ;  /* 0x000000011a157824 */ /* 0x002fc600018e060c */
[----:B--2---:R-:W2:Y:S04]  /*102e40*/  LDL.LU.64 R22, [R1+0x5308] ;  /* 0x0053080001167983 */ /* 0x004ea80000300a00 */
[----:B------:R-:W-:Y:S04]  /*102e50*/  STL.64 [R1+0x52e0], R8 ;  /* 0x0052e00801007387 */ /* 0x000fe80000100a00 */
[----:B------:R1:W-:Y:S04]  /*102e60*/  STL.64 [R1+0x5c8], R14 ;  /* 0x0005c80e01007387 */ /* 0x0003e80000100a00 */
[----:B-1----:R-:W3:Y:S04]  /*102e70*/  LDL.LU.64 R14, [R1+0x5300] ;  /* 0x00530000010e7983 */ /* 0x002ee80000300a00 */
[----:B------:R-:W-:Y:S04]  /*102e80*/  STL.64 [R1+0x52d8], R10 ;  /* 0x0052d80a01007387 */ /* 0x000fe80000100a00 */
[----:B------:R1:W-:Y:S04]  /*102e90*/  STL.64 [R1+0x610], R20 ;  /* 0x0006101401007387 */ /* 0x0003e80000100a00 */
[----:B-1----:R-:W4:Y:S01]  /*102ea0*/  LDL.LU.64 R20, [R1+0x52f8] ;  /* 0x0052f80001147983 */ /* 0x002f220000300a00 */
[----:B------:R-:W-:-:S02]  /*102eb0*/  IADD3 R6, P1, PT, R27, R13, RZ ;  /* 0x0000000d1b067210 */ /* 0x000fc40007f3e0ff */
[----:B------:R-:W-:Y:S02]  /*102ec0*/  SHF.R.S32.HI R27, RZ, 0x1f, R28 ;  /* 0x0000001fff1b7819 */ /* 0x000fe4000001141c */
[C---:B------:R-:W-:Y:S02]  /*102ed0*/  IADD3 R8, P2, PT, R28.reuse, R4, RZ ;  /* 0x000000041c087210 */ /* 0x040fe40007f5e0ff */
[----:B------:R-:W-:Y:S01]  /*102ee0*/  IADD3 R10, P3, PT, R28, R3, RZ ;  /* 0x000000031c0a7210 */ /* 0x000fe20007f7e0ff */
[----:B------:R1:W-:Y:S04]  /*102ef0*/  STL.64 [R1+0x52d0], R12 ;  /* 0x0052d00c01007387 */ /* 0x0003e80000100a00 */
[----:B------:R-:W-:Y:S02]  /*102f00*/  IMAD.X R11, R27, 0x1, R2, P3 ;  /* 0x000000011b0b7824 */ /* 0x000fe400018e0602 */
[----:B---3--:R-:W-:-:S02]  /*102f10*/  IMAD.X R7, R26, 0x1, R14, P1 ;  /* 0x000000011a077824 */ /* 0x008fc400008e060e */
[----:B------:R-:W3:Y:S01]  /*102f20*/  LDL.LU R26, [R1+0x52f0] ;  /* 0x0052f000011a7983 */ /* 0x000ee20000300800 */
[----:B-1----:R-:W-:-:S03]  /*102f30*/  IADD3 R12, P1, PT, R28, R0, RZ ;  /* 0x000000001c0c7210 */ /* 0x002fc60007f3e0ff */
[----:B------:R1:W-:Y:S04]  /*102f40*/  STL.64 [R1+0x608], R6 ;  /* 0x0006080601007387 */ /* 0x0003e80000100a00 */
[----:B-1----:R-:W3:Y:S01]  /*102f50*/  LDL.LU.64 R6, [R1+0x52e8] ;  /* 0x0052e80001067983 */ /* 0x002ee20000300a00 */
[----:B----4-:R-:W-:-:S03]  /*102f60*/  IMAD.X R9, R27, 0x1, R20, P2 ;  /* 0x000000011b097824 */ /* 0x010fc600010e0614 */
[----:B------:R-:W-:Y:S01]  /*102f70*/  STL.64 [R1+0x52c0], R14 ;  /* 0x0052c00e01007387 */ /* 0x000fe20000100a00 */
[----:B------:R-:W-:-:S03]  /*102f80*/  IMAD.X R13, R27, 0x1, R21, P1 ;  /* 0x000000011b0d7824 */ /* 0x000fc600008e0615 */
[----:B------:R1:W-:Y:S04]  /*102f90*/  STL.64 [R1+0x650], R8 ;  /* 0x0006500801007387 */ /* 0x0003e80000100a00 */
[----:B-1----:R-:W4:Y:S04]  /*102fa0*/  LDL.LU.64 R8, [R1+0x52e0] ;  /* 0x0052e00001087983 */ /* 0x002f280000300a00 */
[----:B------:R-:W-:Y:S04]  /*102fb0*/  STL.64 [R1+0x52c8], R4 ;  /* 0x0052c80401007387 */ /* 0x000fe80000100a00 */
[----:B------:R1:W-:Y:S04]  /*102fc0*/  STL.64 [R1+0x698], R10 ;  /* 0x0006980a01007387 */ /* 0x0003e80000100a00 */
[----:B-1----:R-:W4:Y:S04]  /*102fd0*/  LDL.LU.64 R10, [R1+0x52d8] ;  /* 0x0052d800010a7983 */ /* 0x002f280000300a00 */
[----:B--2---:R-:W-:Y:S04]  /*102fe0*/  STL.64 [R1+0x52b8], R22 ;  /* 0x0052b81601007387 */ /* 0x004fe80000100a00 */
[----:B------:R1:W-:Y:S04]  /*102ff0*/  STL.64 [R1+0x690], R12 ;  /* 0x0006900c01007387 */ /* 0x0003e80000100a00 */
[----:B-1----:R-:W2:Y:S01]  /*103000*/  LDL.LU.64 R12, [R1+0x52d0] ;  /* 0x0052d000010c7983 */ /* 0x002ea20000300a00 */
[----:B------:R-:W-:-:S03]  /*103010*/  IADD3 R14, P2, PT, R28, R5, RZ ;  /* 0x000000051c0e7210 */ /* 0x000fc60007f5e0ff */
[----:B------:R-:W-:Y:S02]  /*103020*/  STL.64 [R1+0x52b0], R20 ;  /* 0x0052b01401007387 */ /* 0x000fe40000100a00 */
[----:B---3--:R-:W-:Y:S01]  /*103030*/  IMAD.X R15, R27, 0x1, R6, P2 ;  /* 0x000000011b0f7824 */ /* 0x008fe200010e0606 */
[----:B------:R-:W-:-:S04]  /*103040*/  IADD3 R22, P3, PT, R28, R7, RZ ;  /* 0x000000071c167210 */ /* 0x000fc80007f7e0ff */
[----:B------:R1:W-:Y:S01]  /*103050*/  STL.64 [R1+0x6c8], R14 ;  /* 0x0006c80e01007387 */ /* 0x0003e20000100a00 */
[----:B----4-:R-:W-:Y:S01]  /*103060*/  IADD3 R4, P1, PT, R28, R9, RZ ;  /* 0x000000091c047210 */ /* 0x010fe20007f3e0ff */
[----:B------:R-:W-:-:S05]  /*103070*/  IMAD.X R23, R27, 0x1, R8, P3 ;  /* 0x000000011b177824 */ /* 0x000fca00018e0608 */
[----:B------:R-:W-:Y:S01]  /*103080*/  STL.64 [R1+0x720], R22 ;  /* 0x0007201601007387 */ /* 0x000fe20000100a00 */
[----:B-1----:R-:W-:Y:S01]  /*103090*/  IADD3 R14, P2, PT, R28, R11, RZ ;  /* 0x0000000b1c0e7210 */ /* 0x002fe20007f5e0ff */
[----:B------:R-:W-:-:S05]  /*1030a0*/  IMAD.X R5, R27, 0x1, R10, P1 ;  /* 0x000000011b057824 */ /* 0x000fca00008e060a */
[----:B------:R1:W-:Y:S04]  /*1030b0*/  STL.64 [R1+0x758], R4 ;  /* 0x0007580401007387 */ /* 0x0003e80000100a00 */
[----:B-1----:R-:W3:Y:S01]  /*1030c0*/  LDL.LU.64 R4, [R1+0x52c8] ;  /* 0x0052c80001047983 */ /* 0x002ee20000300a00 */
[----:B--2---:R-:W-:-:S03]  /*1030d0*/  IMAD.X R15, R27, 0x1, R12, P2 ;  /* 0x000000011b0f7824 */ /* 0x004fc600010e060c */
[----:B------:R-:W-:Y:S04]  /*1030e0*/  STL.64 [R1+0x52a8], R10 ;  /* 0x0052a80a01007387 */ /* 0x000fe80000100a00 */
[----:B------:R1:W-:Y:S04]  /*1030f0*/  STL.64 [R1+0x7d0], R14 ;  /* 0x0007d00e01007387 */ /* 0x0003e80000100a00 */
[----:B-1----:R-:W2:Y:S01]  /*103100*/  LDL.LU.64 R14, [R1+0x52c0] ;  /* 0x0052c000010e7983 */ /* 0x002ea20000300a00 */
[----:B------:R-:W-:-:S03]  /*103110*/  IADD3 R22, P3, PT, R28, R13, RZ ;  /* 0x0000000d1c167210 */ /* 0x000fc60007f7e0ff */
[----:B------:R-:W-:Y:S02]  /*103120*/  STL.64 [R1+0x52a0], R12 ;  /* 0x0052a00c01007387 */ /* 0x000fe40000100a00 */
[----:B--2---:R-:W-:Y:S01]  /*103130*/  IMAD.X R23, R27, 0x1, R14, P3 ;  /* 0x000000011b177824 */ /* 0x004fe200018e060e */
[----:B------:R-:W-:-:S04]  /*103140*/  IADD3 R20, P3, PT, R26, R0, RZ ;  /* 0x000000001a147210 */ /* 0x000fc80007f7e0ff */
[----:B------:R1:W-:Y:S04]  /*103150*/  STL.64 [R1+0x7c8], R22 ;  /* 0x0007c81601007387 */ /* 0x0003e80000100a00 */
[----:B-1----:R-:W2:Y:S04]  /*103160*/  LDL.LU.64 R22, [R1+0x52b8] ;  /* 0x0052b80001167983 */ /* 0x002ea80000300a00 */
[----:B------:R1:W-:Y:S04]  /*103170*/  STL [R1+0x830], R20 ;  /* 0x0008301401007387 */ /* 0x0003e80000100800 */
[----:B-1----:R-:W4:Y:S01]  /*103180*/  LDL.LU.64 R20, [R1+0x52b0] ;  /* 0x0052b00001147983 */ /* 0x002f220000300a00 */
[----:B------:R-:W-:-:S02]  /*103190*/  SHF.R.S32.HI R28, RZ, 0x1f, R26 ;  /* 0x0000001fff1c7819 */ /* 0x000fc4000001141a */
[C---:B---3--:R-:W-:Y:S02]  /*1031a0*/  IADD3 R10, P1, PT, R26.reuse, R4, RZ ;  /* 0x000000041a0a7210 */ /* 0x048fe40007f3e0ff */
[----:B------:R-:W-:-:S03]  /*1031b0*/  IADD3 R12, P2, PT, R26, R3, RZ ;  /* 0x000000031a0c7210 */ /* 0x000fc60007f5e0ff */
[----:B----4-:R-:W-:-:S05]  /*1031c0*/  IMAD.X R11, R28, 0x1, R20, P1 ;  /* 0x000000011c0b7824 */ /* 0x010fca00008e0614 */
[----:B------:R1:W-:Y:S04]  /*1031d0*/  STL.64 [R1+0x7f0], R10 ;  /* 0x0007f00a01007387 */ /* 0x0003e80000100a00 */
[----:B------:R3:W-:Y:S01]  /*1031e0*/  STL.64 [R1+0x5298], R4 ;  /* 0x0052980401007387 */ /* 0x0007e20000100a00 */
[----:B-1----:R-:W-:-:S03]  /*1031f0*/  IADD3 R10, P1, PT, R26, R5, RZ ;  /* 0x000000051a0a7210 */ /* 0x002fc60007f3e0ff */
[----:B---3--:R0:W3:Y:S01]  /*103200*/  LDL.64 R4, [R1+0x830] ;  /* 0x0008300001047983 */ /* 0x0080e20000100a00 */
[C---:B------:R-:W-:Y:S02]  /*103210*/  IMAD.X R13, R28.reuse, 0x1, R2, P2 ;  /* 0x000000011c0d7824 */ /* 0x040fe400010e0602 */
[----:B------:R-:W-:-:S03]  /*103220*/  IMAD.X R11, R28, 0x1, R6, P1 ;  /* 0x000000011c0b7824 */ /* 0x000fc600008e0606 */
[----:B------:R1:W-:Y:S02]  /*103230*/  STL.64 [R1+0x838], R12 ;  /* 0x0008380c01007387 */ /* 0x0003e40000100a00 */
[----:B-1----:R-:W-:-:S05]  /*103240*/  IADD3 R12, P2, PT, R26, R7, RZ ;  /* 0x000000071a0c7210 */ /* 0x002fca0007f5e0ff */
[C---:B------:R-:W-:Y:S02]  /*103250*/  IMAD.X R13, R28.reuse, 0x1, R8, P2 ;  /* 0x000000011c0d7824 */ /* 0x040fe400010e0608 */
[----:B---3--:R-:W-:-:S05]  /*103260*/  IMAD.X R5, R28, 0x1, R21, P3 ;  /* 0x000000011c057824 */ /* 0x008fca00018e0615 */
[----:B------:R-:W-:Y:S04]  /*103270*/  STL [R1+0x834], R5 ;  /* 0x0008340501007387 */ /* 0x000fe80000100800 */
[----:B------:R1:W-:Y:S04]  /*103280*/  STL.64 [R1+0x870], R10 ;  /* 0x0008700a01007387 */ /* 0x0003e80000100a00 */
[----:B-1----:R-:W3:Y:S04]  /*103290*/  LDL.LU.64 R10, [R1+0x52a8] ;  /* 0x0052a800010a7983 */ /* 0x002ee80000300a00 */
[----:B------:R-:W-:Y:S04]  /*1032a0*/  STL.64 [R1+0x5290], R6 ;  /* 0x0052900601007387 */ /* 0x000fe80000100a00 */
[----:B------:R1:W-:Y:S04]  /*1032b0*/  STL.64 [R1+0xa38], R12 ;  /* 0x000a380c01007387 */ /* 0x0003e80000100a00 */
[----:B-1----:R-:W4:Y:S01]  /*1032c0*/  LDL.LU.64 R12, [R1+0x52a0] ;  /* 0x0052a000010c7983 */ /* 0x002f220000300a00 */
[----:B------:R-:W-:-:S03]  /*1032d0*/  IADD3 R4, P3, PT, R26, R9, RZ ;  /* 0x000000091a047210 */ /* 0x000fc60007f7e0ff */
[----:B------:R1:W-:Y:S02]  /*1032e0*/  STL.64 [R1+0x5288], R8 ;  /* 0x0052880801007387 */ /* 0x0003e40000100a00 */
[----:B-1----:R-:W-:Y:S02]  /*1032f0*/  SHF.R.S32.HI R8, RZ, 0x1f, R15 ;  /* 0x0000001fff087819 */ /* 0x002fe4000001140f */
[----:B---3--:R-:W-:Y:S01]  /*103300*/  IADD3 R6, P1, PT, R26, R11, RZ ;  /* 0x0000000b1a067210 */ /* 0x008fe20007f3e0ff */
[----:B------:R-:W-:-:S05]  /*103310*/  IMAD.X R5, R28, 0x1, R10, P3 ;  /* 0x000000011c057824 */ /* 0x000fca00018e060a */
[----:B------:R1:W-:Y:S04]  /*103320*/  STL.64 [R1+0xc38], R4 ;  /* 0x000c380401007387 */ /* 0x0003e80000100a00 */
[----:B-1----:R-:W3:Y:S01]  /*103330*/  LDL.LU.64 R4, [R1+0x5298] ;  /* 0x0052980001047983 */ /* 0x002ee20000300a00 */
[----:B----4-:R-:W-:Y:S01]  /*103340*/  IADD3 R26, P2, PT, R26, R13, RZ ;  /* 0x0000000d1a1a7210 */ /* 0x010fe20007f5e0ff */
[C---:B------:R-:W-:Y:S02]  /*103350*/  IMAD.X R7, R28.reuse, 0x1, R12, P1 ;  /* 0x000000011c077824 */ /* 0x040fe400008e060c */
[----:B------:R-:W-:Y:S02]  /*103360*/  STL.64 [R1+0x5280], R10 ;  /* 0x0052800a01007387 */ /* 0x000fe40000100a00 */
[----:B------:R-:W-:-:S02]  /*103370*/  IMAD.X R27, R28, 0x1, R14, P2 ;  /* 0x000000011c1b7824 */ /* 0x000fc400010e060e */
[----:B------:R-:W-:Y:S04]  /*103380*/  STL [R1+0x5c], R8 ;  /* 0x00005c0801007387 */ /* 0x000fe80000100800 */
[----:B------:R-:W-:Y:S04]  /*103390*/  STL.64 [R1+0x5278], R12 ;  /* 0x0052780c01007387 */ /* 0x000fe80000100a00 */
[----:B------:R-:W-:Y:S04]  /*1033a0*/  STL.64 [R1+0xef0], R6 ;  /* 0x000ef00601007387 */ /* 0x000fe80000100a00 */
[----:B------:R-:W-:Y:S04]  /*1033b0*/  STL.64 [R1+0xee8], R26 ;  /* 0x000ee81a01007387 */ /* 0x000fe80000100a00 */
[----:B--2---:R1:W-:Y:S04]  /*1033c0*/  STL [R1+0x5270], R22 ;  /* 0x0052701601007387 */ /* 0x0043e80000100800 */
[----:B-1----:R-:W2:Y:S01]  /*1033d0*/  LDL.LU R22, [R1+0x5c] ;  /* 0x00005c0001167983 */ /* 0x002ea20000300800 */
[C---:B------:R-:W-:Y:S01]  /*1033e0*/  IADD3 R6, P1, PT, R15.reuse, R3, RZ ;  /* 0x000000030f067210 */ /* 0x040fe20007f3e0ff */
[----:B------:R-:W-:Y:S01]  /*1033f0*/  IMAD.MOV.U32 R28, RZ, RZ, R25 ;  /* 0x000000ffff1c7224 */ /* 0x000fe200078e0019 */
[----:B---3--:R-:W-:-:S05]  /*103400*/  IADD3 R10, P3, PT, R15, R4, RZ ;  /* 0x000000040f0a7210 */ /* 0x008fca0007f7e0ff */
[----:B------:R-:W-:-:S05]  /*103410*/  IMAD.X R11, R8, 0x1, R20, P3 ;  /* 0x00000001080b7824 */ /* 0x000fca00018e0614 */
[----:B------:R-:W-:Y:S04]  /*103420*/  STL.64 [R1+0xf10], R10 ;  /* 0x000f100a01007387 */ /* 0x000fe80000100a00 */
[----:B------:R-:W3:Y:S01]  /*103430*/  LDL.LU R25, [R1+0x50] ;  /* 0x0000500001197983 */ /* 0x000ee20000300800 */
[----:B--2---:R-:W-:-:S05]  /*103440*/  IMAD.X R7, R22, 0x1, R2, P1 ;  /* 0x0000000116077824 */ /* 0x004fca00008e0602 */
        /* <DEDUP_REMOVED lines=9> */
[----:B------:R1:W-:Y:S04]  /*1034e0*/  STL.64 [R1+0x5268], R20 ;  /* 0x0052681401007387 */ /* 0x0003e80000100a00 */
[----:B-1----:R0:W4:Y:S04]  /*1034f0*/  LDL.64 R20, [R1+0xf98] ;  /* 0x000f980001147983 */ /* 0x0021280000100a00 */
[----:B------:R-:W-:Y:S04]  /*103500*/  STL.64 [R1+0xf40], R26 ;  /* 0x000f401a01007387 */ /* 0x000fe80000100a00 */
[----:B------:R1:W-:Y:S04]  /*103510*/  STL.64 [R1+0xf68], R10 ;  /* 0x000f680a01007387 */ /* 0x0003e80000100a00 */
[----:B-1----:R-:W3:Y:S01]  /*103520*/  LDL.LU.64 R10, [R1+0x5280] ;  /* 0x00528000010a7983 */ /* 0x002ee20000300a00 */
[C---:B--2---:R-:W-:Y:S01]  /*103530*/  IADD3 R26, P2, PT, R15.reuse, R9, RZ ;  /* 0x000000090f1a7210 */ /* 0x044fe20007f5e0ff */
[----:B----4-:R-:W-:Y:S01]  /*103540*/  IMAD.X R21, R22, 0x1, R8, P1 ;  /* 0x0000000116157824 */ /* 0x010fe200008e0608 */
[----:B---3--:R-:W-:-:S03]  /*103550*/  IADD3 R12, P3, PT, R15, R11, RZ ;  /* 0x0000000b0f0c7210 */ /* 0x008fc60007f7e0ff */
[----:B------:R-:W-:Y:S02]  /*103560*/  IMAD.X R27, R22, 0x1, R10, P2 ;  /* 0x00000001161b7824 */ /* 0x000fe400010e060a */
[----:B------:R1:W-:Y:S04]  /*103570*/  STL [R1+0xff0], R12 ;  /* 0x000ff00c01007387 */ /* 0x0003e80000100800 */
[----:B-1----:R-:W2:Y:S04]  /*103580*/  LDL.LU.64 R12, [R1+0x5278] ;  /* 0x00527800010c7983 */ /* 0x002ea80000300a00 */
[----:B------:R-:W-:Y:S04]  /*103590*/  STL [R1+0xf9c], R21 ;  /* 0x000f9c1501007387 */ /* 0x000fe80000100800 */
[----:B------:R-:W-:Y:S04]  /*1035a0*/  STL.64 [R1+0x5260], R10 ;  /* 0x0052600a01007387 */ /* 0x000fe80000100a00 */
[----:B------:R1:W-:Y:S04]  /*1035b0*/  STL.64 [R1+0x5250], R24 ;  /* 0x0052501801007387 */ /* 0x0003e80000100a00 */
[----:B------:R-:W-:Y:S04]  /*1035c0*/  STL.64 [R1+0xfb8], R26 ;  /* 0x000fb81a01007387 */ /* 0x000fe80000100a00 */
[----:B-1----:R0:W3:Y:S01]  /*1035d0*/  LDL.64 R24, [R1+0xff0] ;  /* 0x000ff00001187983 */ /* 0x0020e20000100a00 */
[----:B--2---:R-:W-:-:S03]  /*1035e0*/  IADD3 R20, P1, PT, R15, R13, RZ ;  /* 0x0000000d0f147210 */ /* 0x004fc60007f3e0ff */
[----:B------:R-:W-:Y:S02]  /*1035f0*/  STL.64 [R1+0x5258], R12 ;  /* 0x0052580c01007387 */ /* 0x000fe40000100a00 */
[C---:B------:R-:W-:Y:S02]  /*103600*/  IMAD.X R21, R22.reuse, 0x1, R14, P1 ;  /* 0x0000000116157824 */ /* 0x040fe400008e060e */
[----:B---3--:R-:W-:-:S05]  /*103610*/  IMAD.X R25, R22, 0x1, R12, P3 ;  /* 0x0000000116197824 */ /* 0x008fca00018e060c */
[----:B------:R-:W-:Y:S04]  /*103620*/  STL [R1+0xff4], R25 ;  /* 0x000ff41901007387 */ /* 0x000fe80000100800 */
[----:B------:R-:W2:Y:S04]  /*103630*/  LDL.LU R22, [R1+0x5270] ;  /* 0x0052700001167983 */ /* 0x000ea80000300800 */
[----:B------:R1:W-:Y:S04]  /*103640*/  STL.64 [R1+0xfe8], R20 ;  /* 0x000fe81401007387 */ /* 0x0003e80000100a00 */
[----:B-1----:R-:W3:Y:S01]  /*103650*/  LDL.LU.64 R20, [R1+0x5268] ;  /* 0x0052680001147983 */ /* 0x002ee20000300a00 */
[----:B------:R-:W-:-:S02]  /*103660*/  SHF.R.S32.HI R15, RZ, 0x1f, R29 ;  /* 0x0000001fff0f7819 */ /* 0x000fc4000001141d */
[C---:B------:R-:W-:Y:S02]  /*103670*/  IADD3 R26, P2, PT, R29.reuse, R4, RZ ;  /* 0x000000041d1a7210 */ /* 0x040fe40007f5e0ff */
[C---:B------:R-:W-:Y:S02]  /*103680*/  IADD3 R10, P1, PT, R29.reuse, R0, RZ ;  /* 0x000000001d0a7210 */ /* 0x040fe40007f3e0ff */
[----:B------:R-:W-:-:S05]  /*103690*/  IADD3 R24, P3, PT, R29, R3, RZ ;  /* 0x000000031d187210 */ /* 0x000fca0007f7e0ff */
[C---:B------:R-:W-:Y:S02]  /*1036a0*/  IMAD.X R25, R15.reuse, 0x1, R2, P3 ;  /* 0x000000010f197824 */ /* 0x040fe400018e0602 */
[----:B---3--:R-:W-:-:S05]  /*1036b0*/  IMAD.X R27, R15, 0x1, R20, P2 ;  /* 0x000000010f1b7824 */ /* 0x008fca00010e0614 */
[----:B------:R-:W-:Y:S04]  /*1036c0*/  STL.64 [R1+0x1010], R26 ;  /* 0x0010101a01007387 */ /* 0x000fe80000100a00 */
[----:B------:R-:W-:Y:S04]  /*1036d0*/  STL [R1+0x1410], R10 ;  /* 0x0014100a01007387 */ /* 0x000fe80000100800 */
[----:B------:R1:W-:Y:S02]  /*1036e0*/  STL.64 [R1+0x5248], R18 ;  /* 0x0052481201007387 */ /* 0x0003e40000100a00 */
[----:B-1----:R-:W-:Y:S01]  /*1036f0*/  IMAD.MOV.U32 R18, RZ, RZ, R10 ;  /* 0x000000ffff127224 */ /* 0x002fe200078e000a */
[----:B------:R-:W-:Y:S01]  /*103700*/  IADD3 R10, P2, PT, R29, R5, RZ ;  /* 0x000000051d0a7210 */ /* 0x000fe20007f5e0ff */
[----:B------:R-:W-:-:S02]  /*103710*/  IMAD.MOV.U32 R19, RZ, RZ, R11 ;  /* 0x000000ffff137224 */ /* 0x000fc400078e000b */
[C---:B------:R-:W-:Y:S02]  /*103720*/  IMAD.X R19, R15.reuse, 0x1, R21, P1 ;  /* 0x000000010f137824 */ /* 0x040fe400008e0615 */
[----:B------:R-:W-:Y:S01]  /*103730*/  IMAD.X R11, R15, 0x1, R6, P2 ;  /* 0x000000010f0b7824 */ /* 0x000fe200010e0606 */
[----:B------:R-:W-:Y:S04]  /*103740*/  STL.64 [R1+0x1418], R24 ;  /* 0x0014181801007387 */ /* 0x000fe80000100a00 */
[----:B------:R-:W-:Y:S04]  /*103750*/  STL [R1+0x1414], R19 ;  /* 0x0014141301007387 */ /* 0x000fe80000100800 */
[----:B------:R1:W-:Y:S04]  /*103760*/  STL.64 [R1+0x1438], R10 ;  /* 0x0014380a01007387 */ /* 0x0003e80000100a00 */
[----:B-1----:R-:W3:Y:S01]  /*103770*/  LDL.LU.64 R10, [R1+0x5260] ;  /* 0x00526000010a7983 */ /* 0x002ee20000300a00 */
[----:B------:R-:W-:-:S05]  /*103780*/  IADD3 R24, P3, PT, R29, R7, RZ ;  /* 0x000000071d187210 */ /* 0x000fca0007f7e0ff */
[----:B------:R-:W-:Y:S01]  /*103790*/  IMAD.X R25, R15, 0x1, R8, P3 ;  /* 0x000000010f197824 */ /* 0x000fe200018e0608 */
[----:B---3--:R-:W-:-:S05]  /*1037a0*/  IADD3 R12, P2, PT, R29, R11, RZ ;  /* 0x0000000b1d0c7210 */ /* 0x008fca0007f5e0ff */
[----:B------:R1:W-:Y:S04]  /*1037b0*/  STL [R1+0x14c0], R12 ;  /* 0x0014c00c01007387 */ /* 0x0003e80000100800 */
[----:B-1----:R-:W3:Y:S04]  /*1037c0*/  LDL.LU.64 R12, [R1+0x5258] ;  /* 0x00525800010c7983 */ /* 0x002ee80000300a00 */
[----:B------:R1:W-:Y:S04]  /*1037d0*/  STL.64 [R1+0x1468], R24 ;  /* 0x0014681801007387 */ /* 0x0003e80000100a00 */
[----:B-1----:R-:W4:Y:S04]  /*1037e0*/  LDL.LU.64 R24, [R1+0x5250] ;  /* 0x0052500001187983 */ /* 0x002f280000300a00 */
[----:B--2---:R1:W-:Y:S04]  /*1037f0*/  STL.64 [R1+0x5228], R22 ;  /* 0x0052281601007387 */ /* 0x0043e80000100a00 */
[----:B-1----:R0:W2:Y:S01]  /*103800*/  LDL.64 R22, [R1+0x14c0] ;  /* 0x0014c00001167983 */ /* 0x0020a20000100a00 */
[----:B------:R-:W-:-:S05]  /*103810*/  IADD3 R18, P1, PT, R29, R9, RZ ;  /* 0x000000091d127210 */ /* 0x000fca0007f3e0ff */
[----:B------:R-:W-:Y:S02]  /*103820*/  IMAD.X R19, R15, 0x1, R10, P1 ;  /* 0x000000010f137824 */ /* 0x000fe400008e060a */
[----:B------:R-:W-:-:S03]  /*103830*/  IMAD.MOV.U32 R26, RZ, RZ, R28 ;  /* 0x000000ffff1a7224 */ /* 0x000fc600078e001c */
[----:B------:R1:W-:Y:S04]  /*103840*/  STL.64 [R1+0x1488], R18 ;  /* 0x0014881201007387 */ /* 0x0003e80000100a00 */
[----:B-1----:R-:W2:Y:S04]  /*103850*/  LDL.LU.64 R18, [R1+0x5248] ;  /* 0x0052480001127983 */ /* 0x002ea80000300a00 */
[----:B------:R1:W-:Y:S01]  /*103860*/  STL.64 [R1+0x5238], R10 ;  /* 0x0052380a01007387 */ /* 0x0003e20000100a00 */
[----:B---3--:R-:W-:-:S03]  /*103870*/  IADD3 R28, P3, PT, R29, R13, RZ ;  /* 0x0000000d1d1c7210 */ /* 0x008fc60007f7e0ff */
[----:B------:R-:W-:Y:S02]  /*103880*/  STL.64 [R1+0x5230], R12 ;  /* 0x0052300c01007387 */ /* 0x000fe40000100a00 */
[----:B------:R-:W-:Y:S01]  /*103890*/  IMAD.X R29, R15, 0x1, R14, P3 ;  /* 0x000000010f1d7824 */ /* 0x000fe200018e060e */
[----:B----4-:R-:W-:Y:S02]  /*1038a0*/  SHF.R.S32.HI R27, RZ, 0x1f, R25 ;  /* 0x0000001fff1b7819 */ /* 0x010fe40000011419 */
[----:B-1----:R-:W-:-:S05]  /*1038b0*/  IADD3 R10, P1, PT, R25, R4, RZ ;  /* 0x00000004190a7210 */ /* 0x002fca0007f3e0ff */
[----:B------:R-:W-:Y:S02]  /*1038c0*/  IMAD.X R11, R27, 0x1, R20, P1 ;  /* 0x000000011b0b7824 */ /* 0x000fe400008e0614 */
[----:B--2---:R-:W-:Y:S01]  /*1038d0*/  IMAD.X R23, R15, 0x1, R12, P2 ;  /* 0x000000010f177824 */ /* 0x004fe200010e060c */
[----:B------:R-:W-:-:S04]  /*1038e0*/  IADD3 R22, P2, PT, R25, R3, RZ ;  /* 0x0000000319167210 */ /* 0x000fc80007f5e0ff */
[----:B------:R1:W-:Y:S04]  /*1038f0*/  STL [R1+0x14c4], R23 ;  /* 0x0014c41701007387 */ /* 0x0003e80000100800 */
[----:B------:R-:W2:Y:S04]  /*103900*/  LDL.LU R15, [R1+0x5240] ;  /* 0x00524000010f7983 */ /* 0x000ea80000300800 */
[----:B------:R3:W-:Y:S04]  /*103910*/  STL.64 [R1+0x14b8], R28 ;  /* 0x0014b81c01007387 */ /* 0x0007e80000100a00 */
[----:B------:R4:W-:Y:S01]  /*103920*/  STL.64 [R1+0x14e0], R10 ;  /* 0x0014e00a01007387 */ /* 0x0009e20000100a00 */
[----:B-1----:R-:W-:Y:S01]  /*103930*/  IMAD.X R23, R27, 0x1, R2, P2 ;  /* 0x000000011b177824 */ /* 0x002fe200010e0602 */
[----:B---3--:R-:W-:-:S02]  /*103940*/  IADD3 R28, P3, PT, R25, R0, RZ ;  /* 0x00000000191c7210 */ /* 0x008fc40007f7e0ff */
[----:B----4-:R-:W-:-:S03]  /*103950*/  IADD3 R10, P1, PT, R25, R5, RZ ;  /* 0x00000005190a7210 */ /* 0x010fc60007f3e0ff */
[C---:B------:R-:W-:Y:S01]  /*103960*/  IMAD.X R29, R27.reuse, 0x1, R21, P3 ;  /* 0x000000011b1d7824 */ /* 0x040fe200018e0615 */
[----:B------:R-:W-:Y:S01]  /*103970*/  STL.64 [R1+0x18f0], R22 ;  /* 0x0018f01601007387 */ /* 0x000fe20000100a00 */
[----:B------:R-:W-:-:S03]  /*103980*/  IMAD.X R11, R27, 0x1, R6, P1 ;  /* 0x000000011b0b7824 */ /* 0x000fc600008e0606 */
[----:B------:R-:W-:Y:S04]  /*103990*/  STL.64 [R1+0x18e8], R28 ;  /* 0x0018e81c01007387 */ /* 0x000fe80000100a00 */
        /* <DEDUP_REMOVED lines=8> */
[----:B-1----:R-:W4:Y:S01]  /*103a20*/  LDL.LU.64 R22, [R1+0x5228] ;  /* 0x0052280001167983 */ /* 0x002f220000300a00 */
[----:B------:R-:W-:-:S03]  /*103a30*/  IADD3 R28, P3, PT, R25, R9, RZ ;  /* 0x00000009191c7210 */ /* 0x000fc60007f7e0ff */
[----:B------:R3:W-:Y:S02]  /*103a40*/  STL.64 [R1+0x5220], R8 ;  /* 0x0052200801007387 */ /* 0x0007e40000100a00 */
[----:B---3--:R-:W-:Y:S01]  /*103a50*/  IADD3 R8, P2, PT, R25, R13, RZ ;  /* 0x0000000d19087210 */ /* 0x008fe20007f5e0ff */
[----:B----4-:R-:W-:-:S05]  /*103a60*/  IMAD.MOV.U32 R25, RZ, RZ, R22 ;  /* 0x000000ffff197224 */ /* 0x010fca00078e0016 */
[----:B------:R1:W-:Y:S04]  /*103a70*/  STL.64 [R1+0x5218], R24 ;  /* 0x0052181801007387 */ /* 0x0003e80000100a00 */
[----:B-1----:R0:W3:Y:S01]  /*103a80*/  LDL.64 R24, [R1+0x1998] ;  /* 0x0019980001187983 */ /* 0x0020e20000100a00 */
[C---:B------:R-:W-:Y:S02]  /*103a90*/  IMAD.X R29, R27.reuse, 0x1, R10, P3 ;  /* 0x000000011b1d7824 */ /* 0x040fe400018e060a */
[----:B------:R-:W-:Y:S01]  /*103aa0*/  IMAD.X R9, R27, 0x1, R14, P2 ;  /* 0x000000011b097824 */ /* 0x000fe200010e060e */
[----:B------:R-:W-:Y:S02]  /*103ab0*/  SHF.R.S32.HI R22, RZ, 0x1f, R26 ;  /* 0x0000001fff167819 */ /* 0x000fe4000001141a */
[----:B------:R1:W-:Y:S02]  /*103ac0*/  STL.64 [R1+0x1960], R28 ;  /* 0x0019601c01007387 */ /* 0x0003e40000100a00 */
[----:B-1----:R-:W-:-:S05]  /*103ad0*/  IADD3 R28, P3, PT, R26, R4, RZ ;  /* 0x000000041a1c7210 */ /* 0x002fca0007f7e0ff */
[----:B------:R-:W-:Y:S02]  /*103ae0*/  IMAD.X R29, R22, 0x1, R20, P3 ;  /* 0x00000001161d7824 */ /* 0x000fe400018e0614 */
[----:B---3--:R-:W-:Y:S01]  /*103af0*/  IMAD.X R25, R27, 0x1, R12, P1 ;  /* 0x000000011b197824 */ /* 0x008fe200008e060c */
[----:B------:R-:W-:-:S04]  /*103b00*/  IADD3 R24, P1, PT, R26, R3, RZ ;  /* 0x000000031a187210 */ /* 0x000fc80007f3e0ff */
[----:B------:R1:W-:Y:S04]  /*103b10*/  STL [R1+0x199c], R25 ;  /* 0x00199c1901007387 */ /* 0x0003e80000100800 */
[----:B------:R3:W-:Y:S01]  /*103b20*/  STL.64 [R1+0x1990], R8 ;  /* 0x0019900801007387 */ /* 0x0007e20000100a00 */
[----:B-1----:R-:W-:Y:S01]  /*103b30*/  IMAD.X R25, R22, 0x1, R2, P1 ;  /* 0x0000000116197824 */ /* 0x002fe200008e0602 */
[----:B---3--:R-:W-:Y:S02]  /*103b40*/  IADD3 R8, P2, PT, R26, R0, RZ ;  /* 0x000000001a087210 */ /* 0x008fe40007f5e0ff */
[----:B------:R-:W-:Y:S03]  /*103b50*/  STL.64 [R1+0x19b8], R28 ;  /* 0x0019b81c01007387 */ /* 0x000fe60000100a00 */
[----:B------:R-:W-:Y:S01]  /*103b60*/  IMAD.X R9, R22, 0x1, R21, P2 ;  /* 0x0000000116097824 */ /* 0x000fe200010e0615 */
[----:B------:R-:W-:Y:S04]  /*103b70*/  STL.64 [R1+0x19f0], R24 ;  /* 0x0019f01801007387 */ /* 0x000fe80000100a00 */
[----:B------:R1:W-:Y:S04]  /*103b80*/  STL.64 [R1+0x19e8], R8 ;  /* 0x0019e80801007387 */ /* 0x0003e80000100a00 */
[----:B-1----:R-:W3:Y:S01]  /*103b90*/  LDL.LU.64 R8, [R1+0x5220] ;  /* 0x0052200001087983 */ /* 0x002ee20000300a00 */
[----:B------:R-:W-:-:S02]  /*103ba0*/  IADD3 R28, P3, PT, R26, R5, RZ ;  /* 0x000000051a1c7210 */ /* 0x000fc40007f7e0ff */
[----:B------:R-:W-:Y:S01]  /*103bb0*/  IADD3 R24, P1, PT, R26, R7, RZ ;  /* 0x000000071a187210 */ /* 0x000fe20007f3e0ff */
[----:B------:R1:W-:Y:S02]  /*103bc0*/  STL.64 [R1+0x5210], R20 ;  /* 0x0052101401007387 */ /* 0x0003e40000100a00 */
[----:B------:R-:W-:-:S05]  /*103bd0*/  IMAD.X R29, R22, 0x1, R6, P3 ;  /* 0x00000001161d7824 */ /* 0x000fca00018e0606 */
[----:B------:R4:W-:Y:S01]  /*103be0*/  STL.64 [R1+0x1a10], R28 ;  /* 0x001a101c01007387 */ /* 0x0009e20000100a00 */
[----:B-1----:R-:W-:-:S05]  /*103bf0*/  IMAD.MOV.U32 R21, RZ, RZ, R26 ;  /* 0x000000ffff157224 */ /* 0x002fca00078e001a */
[C---:B----4-:R-:W-:Y:S01]  /*103c00*/  IADD3 R28, P3, PT, R21.reuse, R11, RZ ;  /* 0x0000000b151c7210 */ /* 0x050fe20007f7e0ff */
[----:B---3--:R-:W-:Y:S01]  /*103c10*/  IMAD.X R25, R22, 0x1, R8, P1 ;  /* 0x0000000116197824 */ /* 0x008fe200008e0608 */
[C---:B------:R-:W-:Y:S02]  /*103c20*/  IADD3 R26, P2, PT, R21.reuse, R9, RZ ;  /* 0x00000009151a7210 */ /* 0x040fe40007f5e0ff */
[----:B------:R-:W-:Y:S01]  /*103c30*/  IADD3 R20, P1, PT, R21, R13, RZ ;  /* 0x0000000d15147210 */ /* 0x000fe20007f3e0ff */
[----:B------:R-:W-:Y:S01]  /*103c40*/  IMAD.MOV.U32 R21, RZ, RZ, R22 ;  /* 0x000000ffff157224 */ /* 0x000fe200078e0016 */
[----:B------:R1:W-:Y:S03]  /*103c50*/  STL.64 [R1+0x1a40], R24 ;  /* 0x001a401801007387 */ /* 0x0003e60000100a00 */
[C---:B------:R-:W-:Y:S02]  /*103c60*/  IMAD.X R27, R21.reuse, 0x1, R10, P2 ;  /* 0x00000001151b7824 */ /* 0x040fe400010e060a */
[----:B------:R-:W-:-:S02]  /*103c70*/  IMAD.X R29, R21, 0x1, R12, P3 ;  /* 0x00000001151d7824 */ /* 0x000fc400018e060c */
[----:B------:R-:W-:Y:S01]  /*103c80*/  IMAD.X R21, R21, 0x1, R14, P1 ;  /* 0x0000000115157824 */ /* 0x000fe200008e060e */
[----:B-1----:R-:W3:Y:S04]  /*103c90*/  LDL.LU.64 R24, [R1+0x5218] ;  /* 0x0052180001187983 */ /* 0x002ee80000300a00 */
[----:B------:R-:W-:Y:S04]  /*103ca0*/  STL.64 [R1+0x1a60], R26 ;  /* 0x001a601a01007387 */ /* 0x000fe80000100a00 */
[----:B------:R-:W-:Y:S04]  /*103cb0*/  STL.64 [R1+0x1a98], R28 ;  /* 0x001a981c01007387 */ /* 0x000fe80000100a00 */
[----:B------:R1:W-:Y:S04]  /*103cc0*/  STL.64 [R1+0x1a90], R20 ;  /* 0x001a901401007387 */ /* 0x0003e80000100a00 */
[----:B-1----:R-:W4:Y:S04]  /*103cd0*/  LDL.LU.64 R20, [R1+0x5210] ;  /* 0x0052100001147983 */ /* 0x002f280000300a00 */
[----:B--2---:R1:W-:Y:S04]  /*103ce0*/  STL.64 [R1+0x5200], R14 ;  /* 0x0052000e01007387 */ /* 0x0043e80000100a00 */
[----:B------:R2:W-:Y:S01]  /*103cf0*/  STL [R1+0x5208], R15 ;  /* 0x0052080f01007387 */ /* 0x0005e20000100800 */
[----:B---3--:R-:W-:-:S02]  /*103d00*/  SHF.R.S32.HI R22, RZ, 0x1f, R24 ;  /* 0x0000001fff167819 */ /* 0x008fc40000011418 */
[C---:B------:R-:W-:Y:S02]  /*103d10*/  IADD3 R26, P2, PT, R24.reuse, R4, RZ ;  /* 0x00000004181a7210 */ /* 0x040fe40007f5e0ff */
[C---:B------:R-:W-:Y:S02]  /*103d20*/  IADD3 R28, P3, PT, R24.reuse, R3, RZ ;  /* 0x00000003181c7210 */ /* 0x040fe40007f7e0ff */
[----:B-1----:R-:W-:-:S03]  /*103d30*/  IADD3 R14, P1, PT, R24, R0, RZ ;  /* 0x00000000180e7210 */ /* 0x002fc60007f3e0ff */
[C---:B------:R-:W-:Y:S02]  /*103d40*/  IMAD.X R29, R22.reuse, 0x1, R2, P3 ;  /* 0x00000001161d7824 */ /* 0x040fe400018e0602 */
[C---:B----4-:R-:W-:Y:S02]  /*103d50*/  IMAD.X R27, R22.reuse, 0x1, R20, P2 ;  /* 0x00000001161b7824 */ /* 0x050fe400010e0614 */
[----:B--2---:R-:W-:-:S03]  /*103d60*/  IMAD.X R15, R22, 0x1, R21, P1 ;  /* 0x00000001160f7824 */ /* 0x004fc600008e0615 */
[----:B------:R1:W-:Y:S04]  /*103d70*/  STL.64 [R1+0x1ab8], R26 ;  /* 0x001ab81a01007387 */ /* 0x0003e80000100a00 */
[----:B------:R2:W-:Y:S04]  /*103d80*/  STL.64 [R1+0x1af0], R28 ;  /* 0x001af01c01007387 */ /* 0x0005e80000100a00 */
[----:B------:R3:W-:Y:S01]  /*103d90*/  STL.64 [R1+0x1ae8], R14 ;  /* 0x001ae80e01007387 */ /* 0x0007e20000100a00 */
[C---:B-1----:R-:W-:Y:S02]  /*103da0*/  IADD3 R26, P2, PT, R24.reuse, R5, RZ ;  /* 0x00000005181a7210 */ /* 0x042fe40007f5e0ff */
[----:B--2---:R-:W-:-:S03]  /*103db0*/  IADD3 R28, P3, PT, R24, R7, RZ ;  /* 0x00000007181c7210 */ /* 0x004fc60007f7e0ff */
[----:B------:R-:W-:Y:S01]  /*103dc0*/  IMAD.X R27, R22, 0x1, R6, P2 ;  /* 0x00000001161b7824 */ /* 0x000fe200010e0606 */
[----:B---3--:R-:W-:Y:S01]  /*103dd0*/  IADD3 R14, P1, PT, R24, R9, RZ ;  /* 0x00000009180e7210 */ /* 0x008fe20007f3e0ff */
[----:B------:R-:W-:-:S03]  /*103de0*/  IMAD.X R29, R22, 0x1, R8, P3 ;  /* 0x00000001161d7824 */ /* 0x000fc600018e0608 */
[----:B------:R-:W-:Y:S01]  /*103df0*/  STL.64 [R1+0x1b10], R26 ;  /* 0x001b101a01007387 */ /* 0x000fe20000100a00 */
[----:B------:R-:W-:-:S03]  /*103e00*/  IMAD.X R15, R22, 0x1, R10, P1 ;  /* 0x00000001160f7824 */ /* 0x000fc600008e060a */
[----:B------:R-:W-:Y:S04]  /*103e10*/  STL.64 [R1+0x1b40], R28 ;  /* 0x001b401c01007387 */ /* 0x000fe80000100a00 */
[----:B------:R1:W-:Y:S04]  /*103e20*/  STL.64 [R1+0x1b60], R14 ;  /* 0x001b600e01007387 */ /* 0x0003e80000100a00 */
[----:B-1----:R0:W2:Y:S01]  /*103e30*/  LDL.LU R15, [R1+0x5208] ;  /* 0x00520800010f7983 */ /* 0x0020a20000300800 */
[----:B------:R-:W-:-:S05]  /*103e40*/  IADD3 R14, P1, PT, R23, R4, RZ ;  /* 0x00000004170e7210 */ /* 0x000fca0007f3e0ff */
[----:B------:R2:W-:Y:S01]  /*103e50*/  STL [R1+0x1bb8], R14 ;  /* 0x001bb80e01007387 */ /* 0x0005e20000100800 */
[----:B------:R-:W-:-:S03]  /*103e60*/  IADD3 R26, P2, PT, R24, R11, RZ ;  /* 0x0000000b181a7210 */ /* 0x000fc60007f5e0ff */
[----:B--2---:R-:W2:Y:S02]  /*103e70*/  LDL.LU.64 R14, [R1+0x5200] ;  /* 0x00520000010e7983 */ /* 0x004ea40000300a00 */
[----:B------:R-:W-:Y:S01]  /*103e80*/  IMAD.X R27, R22, 0x1, R12, P2 ;  /* 0x00000001161b7824 */ /* 0x000fe200010e060c */
[----:B------:R-:W-:-:S04]  /*103e90*/  IADD3 R28, P3, PT, R24, R13, RZ ;  /* 0x0000000d181c7210 */ /* 0x000fc80007f7e0ff */
[----:B------:R-:W-:Y:S01]  /*103ea0*/  STL.64 [R1+0x1b98], R26 ;  /* 0x001b981a01007387 */ /* 0x000fe20000100a00 */
[----:B--2---:R-:W-:-:S03]  /*103eb0*/  IMAD.X R29, R22, 0x1, R14, P3 ;  /* 0x00000001161d7824 */ /* 0x004fc600018e060e */
[----:B------:R1:W-:Y:S04]  /*103ec0*/  STL.64 [R1+0x51f0], R14 ;  /* 0x0051f00e01007387 */ /* 0x0003e80000100a00 */
[----:B-1----:R0:W2:Y:S01]  /*103ed0*/  LDL.64 R14, [R1+0x1bb8] ;  /* 0x001bb800010e7983 */ /* 0x0020a20000100a00 */
[----:B------:R-:W-:Y:S02]  /*103ee0*/  SHF.R.S32.HI R24, RZ, 0x1f, R23 ;  /* 0x0000001fff187819 */ /* 0x000fe40000011417 */
[C---:B------:R-:W-:Y:S01]  /*103ef0*/  IADD3 R26, P2, PT, R23.reuse, R3, RZ ;  /* 0x00000003171a7210 */ /* 0x040fe20007f5e0ff */
[----:B------:R1:W-:Y:S04]  /*103f00*/  STL.64 [R1+0x1b90], R28 ;  /* 0x001b901c01007387 */ /* 0x0003e80000100a00 */
[----:B------:R-:W-:Y:S01]  /*103f10*/  IMAD.X R27, R24, 0x1, R2, P2 ;  /* 0x00000001181b7824 */ /* 0x000fe200010e0602 */
[----:B-1----:R-:W-:-:S05]  /*103f20*/  IADD3 R28, P3, PT, R23, R0, RZ ;  /* 0x00000000171c7210 */ /* 0x002fca0007f7e0ff */
[C---:B------:R-:W-:Y:S02]  /*103f30*/  IMAD.X R29, R24.reuse, 0x1, R21, P3 ;  /* 0x00000001181d7824 */ /* 0x040fe400018e0615 */
[----:B--2---:R-:W-:Y:S01]  /*103f40*/  IMAD.X R15, R24, 0x1, R20, P1 ;  /* 0x00000001180f7824 */ /* 0x004fe200008e0614 */
[----:B------:R-:W-:-:S04]  /*103f50*/  IADD3 R14, P1, PT, R23, R5, RZ ;  /* 0x00000005170e7210 */ /* 0x000fc80007f3e0ff */
[----:B------:R1:W-:Y:S04]  /*103f60*/  STL [R1+0x1bbc], R15 ;  /* 0x001bbc0f01007387 */ /* 0x0003e80000100800 */
[----:B------:R2:W-:Y:S01]  /*103f70*/  STL.64 [R1+0x1bf0], R26 ;  /* 0x001bf01a01007387 */ /* 0x0005e20000100a00 */
[----:B-1----:R-:W-:-:S03]  /*103f80*/  IMAD.X R15, R24, 0x1, R6, P1 ;  /* 0x00000001180f7824 */ /* 0x002fc600008e0606 */
[----:B------:R1:W-:Y:S01]  /*103f90*/  STL.64 [R1+0x1be8], R28 ;  /* 0x001be81c01007387 */ /* 0x0003e20000100a00 */
[----:B--2---:R-:W-:-:S03]  /*103fa0*/  IADD3 R26, P2, PT, R23, R7, RZ ;  /* 0x00000007171a7210 */ /* 0x004fc60007f5e0ff */
[----:B------:R2:W-:Y:S01]  /*103fb0*/  STL.64 [R1+0x1c10], R14 ;  /* 0x001c100e01007387 */ /* 0x0005e20000100a00 */
[C---:B-1----:R-:W-:Y:S01]  /*103fc0*/  IADD3 R28, P3, PT, R23.reuse, R9, RZ ;  /* 0x00000009171c7210 */ /* 0x042fe20007f7e0ff */
[----:B------:R-:W-:Y:S01]  /*103fd0*/  IMAD.X R27, R24, 0x1, R8, P2 ;  /* 0x00000001181b7824 */ /* 0x000fe200010e0608 */
[----:B--2---:R-:W-:-:S03]  /*103fe0*/  IADD3 R14, P1, PT, R23, R11, RZ ;  /* 0x0000000b170e7210 */ /* 0x004fc60007f3e0ff */
[C---:B------:R-:W-:Y:S01]  /*103ff0*/  IMAD.X R29, R24.reuse, 0x1, R10, P3 ;  /* 0x00000001181d7824 */ /* 0x040fe200018e060a */
[----:B------:R1:W-:Y:S01]  /*104000*/  STL.64 [R1+0x1c40], R26 ;  /* 0x001c401a01007387 */ /* 0x0003e20000100a00 */
[----:B------:R-:W-:-:S03]  /*104010*/  IMAD.X R15, R24, 0x1, R12, P1 ;  /* 0x00000001180f7824 */ /* 0x000fc600008e060c */
[----:B-1----:R-:W2:Y:S04]  /*104020*/  LDL.LU R27, [R1+0x51f8] ;  /* 0x0051f800011b7983 */ /* 0x002ea80000300800 */
[----:B------:R-:W-:Y:S04]  /*104030*/  STL.64 [R1+0x1c60], R28 ;  /* 0x001c601c01007387 */ /* 0x000fe80000100a00 */
[----:B------:R1:W-:Y:S04]  /*104040*/  STL.64 [R1+0x1c98], R14 ;  /* 0x001c980e01007387 */ /* 0x0003e80000100a00 */
[----:B-1----:R-:W3:Y:S01]  /*104050*/  LDL.LU.64 R14, [R1+0x51f0] ;  /* 0x0051f000010e7983 */ /* 0x002ee20000300a00 */
[----:B------:R-:W-:-:S02]  /*104060*/  IADD3 R22, P2, PT, R23, R13, RZ ;  /* 0x0000000d17167210 */ /* 0x000fc40007f5e0ff */
[----:B------:R-:W-:Y:S01]  /*104070*/  SHF.R.S32.HI R26, RZ, 0x1f, R25 ;  /* 0x0000001fff1a7819 */ /* 0x000fe20000011419 */
[----:B------:R1:W-:Y:S01]  /*104080*/  STL.64 [R1+0x51e8], R12 ;  /* 0x0051e80c01007387 */ /* 0x0003e20000100a00 */
[----:B------:R-:W-:-:S05]  /*104090*/  IADD3 R28, P3, PT, R25, R4, RZ ;  /* 0x00000004191c7210 */ /* 0x000fca0007f7e0ff */
[----:B------:R-:W-:Y:S01]  /*1040a0*/  IMAD.X R29, R26, 0x1, R20, P3 ;  /* 0x000000011a1d7824 */ /* 0x000fe200018e0614 */
[----:B-1----:R-:W-:-:S05]  /*1040b0*/  IADD3 R12, P1, PT, R25, R3, RZ ;  /* 0x00000003190c7210 */ /* 0x002fca0007f3e0ff */
[----:B------:R-:W-:Y:S02]  /*1040c0*/  IMAD.X R13, R26, 0x1, R2, P1 ;  /* 0x000000011a0d7824 */ /* 0x000fe400008e0602 */
[----:B---3--:R-:W-:-:S05]  /*1040d0*/  IMAD.X R23, R24, 0x1, R14, P2 ;  /* 0x0000000118177824 */ /* 0x008fca00010e060e */
[----:B------:R1:W-:Y:S04]  /*1040e0*/  STL.64 [R1+0x1c90], R22 ;  /* 0x001c901601007387 */ /* 0x0003e80000100a00 */
[----:B------:R3:W-:Y:S04]  /*1040f0*/  STL.64 [R1+0x1cc0], R28 ;  /* 0x001cc01c01007387 */ /* 0x0007e80000100a00 */
[----:B------:R4:W-:Y:S01]  /*104100*/  STL.64 [R1+0x1d00], R12 ;  /* 0x001d000c01007387 */ /* 0x0009e20000100a00 */
[C---:B-1----:R-:W-:Y:S02]  /*104110*/  IADD3 R22, P2, PT, R25.reuse, R0, RZ ;  /* 0x0000000019167210 */ /* 0x042fe40007f5e0ff */
[----:B---3--:R-:W-:-:S03]  /*104120*/  IADD3 R28, P3, PT, R25, R5, RZ ;  /* 0x00000005191c7210 */ /* 0x008fc60007f7e0ff */
[C---:B------:R-:W-:Y:S01]  /*104130*/  IMAD.X R23, R26.reuse, 0x1, R21, P2 ;  /* 0x000000011a177824 */ /* 0x040fe200010e0615 */
[----:B----4-:R-:W-:Y:S01]  /*104140*/  IADD3 R12, P1, PT, R25, R7, RZ ;  /* 0x00000007190c7210 */ /* 0x010fe20007f3e0ff */
[----:B------:R-:W-:-:S03]  /*104150*/  IMAD.X R29, R26, 0x1, R6, P3 ;  /* 0x000000011a1d7824 */ /* 0x000fc600018e0606 */
[----:B------:R-:W-:Y:S01]  /*104160*/  STL.64 [R1+0x1cf8], R22 ;  /* 0x001cf81601007387 */ /* 0x000fe20000100a00 */
[----:B------:R-:W-:-:S03]  /*104170*/  IMAD.X R13, R26, 0x1, R8, P1 ;  /* 0x000000011a0d7824 */ /* 0x000fc600008e0608 */
[----:B------:R-:W-:Y:S04]  /*104180*/  STL.64 [R1+0x1d20], R28 ;  /* 0x001d201c01007387 */ /* 0x000fe80000100a00 */
[----:B------:R1:W-:Y:S04]  /*104190*/  STL.64 [R1+0x1d50], R12 ;  /* 0x001d500c01007387 */ /* 0x0003e80000100a00 */
[----:B-1----:R-:W3:Y:S01]  /*1041a0*/  LDL.LU.64 R12, [R1+0x51e8] ;  /* 0x0051e800010c7983 */ /* 0x002ee20000300a00 */
[C---:B------:R-:W-:Y:S02]  /*1041b0*/  IADD3 R22, P2, PT, R25.reuse, R9, RZ ;  /* 0x0000000919167210 */ /* 0x040fe40007f5e0ff */
[----:B------:R-:W-:-:S02]  /*1041c0*/  IADD3 R28, P3, PT, R25, R11, RZ ;  /* 0x0000000b191c7210 */ /* 0x000fc40007f7e0ff */
[----:B---3--:R-:W-:Y:S01]  /*1041d0*/  IADD3 R24, P1, PT, R25, R13, RZ ;  /* 0x0000000d19187210 */ /* 0x008fe20007f3e0ff */
[----:B------:R-:W-:-:S04]  /*1041e0*/  IMAD.MOV.U32 R25, RZ, RZ, R26 ;  /* 0x000000ffff197224 */ /* 0x000fc800078e001a */
[----:B------:R-:W-:Y:S01]  /*1041f0*/  IMAD.X R23, R25, 0x1, R10, P2 ;  /* 0x0000000119177824 */ /* 0x000fe200010e060a */
[----:B------:R-:W-:-:S04]  /*104200*/  SHF.R.S32.HI R26, RZ, 0x1f, R16 ;  /* 0x0000001fff1a7819 */ /* 0x000fc80000011410 */
[----:B------:R1:W-:Y:S01]  /*104210*/  STL.64 [R1+0x1d70], R22 ;  /* 0x001d701601007387 */ /* 0x0003e20000100a00 */
[C---:B------:R-:W-:Y:S02]  /*104220*/  IMAD.X R29, R25.reuse, 0x1, R12, P3 ;  /* 0x00000001191d7824 */ /* 0x040fe400018e060c */
[----:B------:R-:W-:Y:S01]  /*104230*/  IMAD.X R25, R25, 0x1, R14, P1 ;  /* 0x0000000119197824 */ /* 0x000fe200008e060e */
[----:B-1----:R-:W-:Y:S02]  /*104240*/  IADD3 R22, P2, PT, R16, R4, RZ ;  /* 0x0000000410167210 */ /* 0x002fe40007f5e0ff */
[----:B------:R1:W-:Y:S03]  /*104250*/  STL.64 [R1+0x1da8], R28 ;  /* 0x001da81c01007387 */ /* 0x0003e60000100a00 */
[----:B------:R-:W-:Y:S01]  /*104260*/  IMAD.X R23, R26, 0x1, R20, P2 ;  /* 0x000000011a177824 */ /* 0x000fe200010e0614 */
[----:B------:R3:W-:Y:S04]  /*104270*/  STL.64 [R1+0x1da0], R24 ;  /* 0x001da01801007387 */ /* 0x0007e80000100a00 */
[----:B------:R4:W-:Y:S01]  /*104280*/  STL.64 [R1+0x1dc8], R22 ;  /* 0x001dc81601007387 */ /* 0x0009e20000100a00 */
[----:B-1----:R-:W-:-:S02]  /*104290*/  IADD3 R28, P3, PT, R16, R3, RZ ;  /* 0x00000003101c7210 */ /* 0x002fc40007f7e0ff */
[----:B---3--:R-:W-:-:S03]  /*1042a0*/  IADD3 R24, P1, PT, R16, R0, RZ ;  /* 0x0000000010187210 */ /* 0x008fc60007f3e0ff */
[----:B------:R-:W-:Y:S01]  /*1042b0*/  IMAD.X R29, R26, 0x1, R2, P3 ;  /* 0x000000011a1d7824 */ /* 0x000fe200018e0602 */
[----:B----4-:R-:W-:Y:S01]  /*1042c0*/  IADD3 R22, P2, PT, R16, R5, RZ ;  /* 0x0000000510167210 */ /* 0x010fe20007f5e0ff */
[----:B------:R-:W-:-:S03]  /*1042d0*/  IMAD.X R25, R26, 0x1, R21, P1 ;  /* 0x000000011a197824 */ /* 0x000fc600008e0615 */
[----:B------:R1:W-:Y:S01]  /*1042e0*/  STL.64 [R1+0x1e00], R28 ;  /* 0x001e001c01007387 */ /* 0x0003e20000100a00 */
[----:B------:R-:W-:-:S03]  /*1042f0*/  IMAD.X R23, R26, 0x1, R6, P2 ;  /* 0x000000011a177824 */ /* 0x000fc600010e0606 */
[----:B------:R3:W-:Y:S04]  /*104300*/  STL.64 [R1+0x1df8], R24 ;  /* 0x001df81801007387 */ /* 0x0007e80000100a00 */
[----:B------:R4:W-:Y:S01]  /*104310*/  STL.64 [R1+0x1e20], R22 ;  /* 0x001e201601007387 */ /* 0x0009e20000100a00 */
[C---:B-1----:R-:W-:Y:S02]  /*104320*/  IADD3 R28, P3, PT, R16.reuse, R7, RZ ;  /* 0x00000007101c7210 */ /* 0x042fe40007f7e0ff */
        /* <DEDUP_REMOVED lines=8> */
[----:B-1----:R-:W-:Y:S02]  /*1043b0*/  IADD3 R28, P3, PT, R16, R13, RZ ;  /* 0x0000000d101c7210 */ /* 0x002fe40007f7e0ff */
[----:B------:R-:W-:Y:S02]  /*1043c0*/  SHF.R.S32.HI R16, RZ, 0x1f, R17 ;  /* 0x0000001fff107819 */ /* 0x000fe40000011411 */
[C---:B---3--:R-:W-:Y:S01]  /*1043d0*/  IADD3 R24, P1, PT, R17.reuse, R4, RZ ;  /* 0x0000000411187210 */ /* 0x048fe20007f3e0ff */
[----:B------:R-:W-:Y:S01]  /*1043e0*/  IMAD.X R29, R26, 0x1, R14, P3 ;  /* 0x000000011a1d7824 */ /* 0x000fe200018e060e */
[----:B----4-:R-:W-:-:S03]  /*1043f0*/  IADD3 R22, P2, PT, R17, R3, RZ ;  /* 0x0000000311167210 */ /* 0x010fc60007f5e0ff */
[C---:B------:R-:W-:Y:S01]  /*104400*/  IMAD.X R25, R16.reuse, 0x1, R20, P1 ;  /* 0x0000000110197824 */ /* 0x040fe200008e0614 */
[----:B------:R1:W-:Y:S01]  /*104410*/  STL.64 [R1+0x1ea0], R28 ;  /* 0x001ea01c01007387 */ /* 0x0003e20000100a00 */
[----:B------:R-:W-:-:S03]  /*104420*/  IMAD.X R23, R16, 0x1, R2, P2 ;  /* 0x0000000110177824 */ /* 0x000fc600010e0602 */
[----:B------:R3:W-:Y:S04]  /*104430*/  STL.64 [R1+0x1ef0], R24 ;  /* 0x001ef01801007387 */ /* 0x0007e80000100a00 */
[----:B------:R4:W-:Y:S01]  /*104440*/  STL.64 [R1+0x1f18], R22 ;  /* 0x001f181601007387 */ /* 0x0009e20000100a00 */
[C---:B-1----:R-:W-:Y:S02]  /*104450*/  IADD3 R28, P3, PT, R17.reuse, R0, RZ ;  /* 0x00000000111c7210 */ /* 0x042fe40007f7e0ff */
[----:B---3--:R-:W-:-:S03]  /*104460*/  IADD3 R24, P1, PT, R17, R5, RZ ;  /* 0x0000000511187210 */ /* 0x008fc60007f3e0ff */
[C---:B------:R-:W-:Y:S01]  /*104470*/  IMAD.X R29, R16.reuse, 0x1, R21, P3 ;  /* 0x00000001101d7824 */ /* 0x040fe200018e0615 */
        /* <DEDUP_REMOVED lines=12> */
[----:B------:R-:W-:Y:S01]  /*104540*/  IMAD.X R23, R16, 0x1, R14, P2 ;  /* 0x0000000110177824 */ /* 0x000fe200010e060e */
[----:B------:R-:W-:Y:S02]  /*104550*/  SHF.R.S32.HI R17, RZ, 0x1f, R18 ;  /* 0x0000001fff117819 */ /* 0x000fe40000011412 */
        /* <DEDUP_REMOVED lines=21> */
[----:B---3--:R-:W-:Y:S02]  /*1046b0*/  IADD3 R24, P1, PT, R18, R13, RZ ;  /* 0x0000000d12187210 */ /* 0x008fe40007f3e0ff */
[----:B------:R-:W-:Y:S02]  /*1046c0*/  SHF.R.S32.HI R18, RZ, 0x1f, R19 ;  /* 0x0000001fff127819 */ /* 0x000fe40000011413 */
[----:B----4-:R-:W-:Y:S01]  /*1046d0*/  IADD3 R22, P2, PT, R19, R4, RZ ;  /* 0x0000000413167210 */ /* 0x010fe20007f5e0ff */
[----:B------:R-:W-:-:S02]  /*1046e0*/  IMAD.X R29, R17, 0x1, R12, P3 ;  /* 0x00000001111d7824 */ /* 0x000fc400018e060c */
[----:B------:R-:W-:Y:S02]  /*1046f0*/  IMAD.X R25, R17, 0x1, R14, P1 ;  /* 0x0000000111197824 */ /* 0x000fe400008e060e */
[----:B------:R-:W-:Y:S01]  /*104700*/  IMAD.X R23, R18, 0x1, R20, P2 ;  /* 0x0000000112177824 */ /* 0x000fe200010e0614 */
[----:B------:R1:W-:Y:S04]  /*104710*/  STL.64 [R1+0x2080], R28 ;  /* 0x0020801c01007387 */ /* 0x0003e80000100a00 */
[----:B------:R3:W-:Y:S04]  /*104720*/  STL.64 [R1+0x2078], R24 ;  /* 0x0020781801007387 */ /* 0x0007e80000100a00 */
[----:B------:R4:W-:Y:S01]  /*104730*/  STL.64 [R1+0x2088], R22 ;  /* 0x0020881601007387 */ /* 0x0009e20000100a00 */
[----:B-1----:R-:W-:-:S02]  /*104740*/  IADD3 R28, P3, PT, R19, R3, RZ ;  /* 0x00000003131c7210 */ /* 0x002fc40007f7e0ff */
        /* <DEDUP_REMOVED lines=15> */
[----:B------:R3:W-:Y:S01]  /*104840*/  STL.64 [R1+0x20f8], R24 ;  /* 0x0020f81801007387 */ /* 0x0007e20000100a00 */
[----:B--2---:R-:W-:-:S03]  /*104850*/  SHF.R.S32.HI R17, RZ, 0x1f, R27 ;  /* 0x0000001fff117819 */ /* 0x004fc6000001141b */
[----:B------:R2:W-:Y:S01]  /*104860*/  STL.64 [R1+0x2118], R22 ;  /* 0x0021181601007387 */ /* 0x0005e20000100a00 */
[----:B-1----:R-:W-:Y:S02]  /*104870*/  IADD3 R28, P3, PT, R19, R13, RZ ;  /* 0x0000000d131c7210 */ /* 0x002fe40007f7e0ff */
[----:B---3--:R-:W-:-:S03]  /*104880*/  IADD3 R24, P1, PT, R27, R4, RZ ;  /* 0x000000041b187210 */ /* 0x008fc60007f3e0ff */
[----:B------:R-:W-:Y:S01]  /*104890*/  IMAD.X R29, R18, 0x1, R14, P3 ;  /* 0x00000001121d7824 */ /* 0x000fe200018e060e */
[----:B--2---:R-:W-:Y:S01]  /*1048a0*/  IADD3 R22, P2, PT, R27, R3, RZ ;  /* 0x000000031b167210 */ /* 0x004fe20007f5e0ff */
[----:B------:R-:W-:-:S03]  /*1048b0*/  IMAD.X R25, R17, 0x1, R20, P1 ;  /* 0x0000000111197824 */ /* 0x000fc600008e0614 */
[----:B------:R1:W-:Y:S01]  /*1048c0*/  STL.64 [R1+0x2110], R28 ;  /* 0x0021101c01007387 */ /* 0x0003e20000100a00 */
[----:B------:R-:W-:-:S03]  /*1048d0*/  IMAD.X R23, R17, 0x1, R2, P2 ;  /* 0x0000000111177824 */ /* 0x000fc600010e0602 */
        /* <DEDUP_REMOVED lines=11> */
[----:B-1----:R-:W2:Y:S01]  /*104990*/  LDL.LU.64 R22, [R1+0x51e0] ;  /* 0x0051e00001167983 */ /* 0x002ea20000300a00 */
[C---:B------:R-:W-:Y:S01]  /*1049a0*/  IADD3 R28, P3, PT, R27.reuse, R9, RZ ;  /* 0x000000091b1c7210 */ /* 0x040fe20007f7e0ff */
[C---:B------:R-:W-:Y:S01]  /*1049b0*/  VIADD R16, R27.reuse, UR15 ;  /* 0x0000000f1b107c36 */ /* 0x040fe20008000000 */
[C---:B------:R-:W-:Y:S01]  /*1049c0*/  IADD3 R24, P1, PT, R27.reuse, R11, RZ ;  /* 0x0000000b1b187210 */ /* 0x040fe20007f3e0ff */
[C---:B------:R-:W-:Y:S01]  /*1049d0*/  VIADD R19, R27.reuse, UR19 ;  /* 0x000000131b137c36 */ /* 0x040fe20008000000 */
[----:B------:R-:W-:Y:S01]  /*1049e0*/  IADD3 R26, P2, PT, R27, R13, RZ ;  /* 0x0000000d1b1a7210 */ /* 0x000fe20007f5e0ff */
[C---:B------:R-:W-:Y:S01]  /*1049f0*/  IMAD.X R29, R17.reuse, 0x1, R10, P3 ;  /* 0x00000001111d7824 */ /* 0x040fe200018e060a */
[----:B------:R-:W-:Y:S01]  /*104a00*/  SHF.R.S32.HI R18, RZ, 0x1f, R16 ;  /* 0x0000001fff127819 */ /* 0x000fe20000011410 */
[C---:B------:R-:W-:Y:S01]  /*104a10*/  IMAD.X R25, R17.reuse, 0x1, R12, P1 ;  /* 0x0000000111197824 */ /* 0x040fe200008e060c */
[----:B------:R-:W1:Y:S01]  /*104a20*/  LDCU UR15, c[0x0][0x3b8] ;  /* 0x00007700ff0f77ac */ /* 0x000e620008000800 */
[----:B------:R-:W-:Y:S01]  /*104a30*/  IMAD.X R27, R17, 0x1, R14, P2 ;  /* 0x00000001111b7824 */ /* 0x000fe200010e060e */
[----:B------:R3:W-:Y:S01]  /*104a40*/  STL.64 [R1+0x2248], R28 ;  /* 0x0022481c01007387 */ /* 0x0007e20000100a00 */
[----:B------:R-:W-:Y:S01]  /*104a50*/  LOP3.LUT R15, R15, 0xfffffffd, RZ, 0xc0, !PT ;  /* 0xfffffffd0f0f7812 */ /* 0x000fe200078ec0ff */
[----:B------:R-:W4:Y:S02]  /*104a60*/  LDCU UR19, c[0x0][0x398] ;  /* 0x00007300ff1377ac */ /* 0x000f240008000800 */
[----:B------:R0:W-:Y:S01]  /*104a70*/  STL.64 [R1+0x2258], R24 ;  /* 0x0022581801007387 */ /* 0x0001e20000100a00 */
[----:B---3--:R-:W-:-:S03]  /*104a80*/  IADD3 R28, P3, PT, R16, R4, RZ ;  /* 0x00000004101c7210 */ /* 0x008fc60007f7e0ff */
[----:B------:R3:W-:Y:S01]  /*104a90*/  STL.64 [R1+0x2250], R26 ;  /* 0x0022501a01007387 */ /* 0x0007e20000100a00 */
[----:B0-----:R-:W-:Y:S01]  /*104aa0*/  IADD3 R24, P1, PT, R16, R3, RZ ;  /* 0x0000000310187210 */ /* 0x001fe20007f3e0ff */
[----:B------:R-:W-:-:S04]  /*104ab0*/  IMAD.X R29, R18, 0x1, R20, P3 ;  /* 0x00000001121d7824 */ /* 0x000fc800018e0614 */
[----:B------:R-:W-:Y:S01]  /*104ac0*/  IMAD.X R25, R18, 0x1, R2, P1 ;  /* 0x0000000112197824 */ /* 0x000fe200008e0602 */
[----:B---3--:R-:W-:Y:S01]  /*104ad0*/  IADD3 R26, P2, PT, R16, R0, RZ ;  /* 0x00000000101a7210 */ /* 0x008fe20007f5e0ff */
[----:B------:R0:W-:Y:S04]  /*104ae0*/  STL.64 [R1+0x2260], R28 ;  /* 0x0022601c01007387 */ /* 0x0001e80000100a00 */
[----:B------:R-:W-:Y:S01]  /*104af0*/  IMAD.X R27, R18, 0x1, R21, P2 ;  /* 0x00000001121b7824 */ /* 0x000fe200010e0615 */
[----:B------:R3:W-:Y:S01]  /*104b00*/  STL.64 [R1+0x2270], R24 ;  /* 0x0022701801007387 */ /* 0x0007e20000100a00 */
[----:B0-----:R-:W-:-:S03]  /*104b10*/  IADD3 R28, P3, PT, R16, R5, RZ ;  /* 0x00000005101c7210 */ /* 0x001fc60007f7e0ff */
[----:B------:R0:W-:Y:S01]  /*104b20*/  STL.64 [R1+0x2268], R26 ;  /* 0x0022681a01007387 */ /* 0x0001e20000100a00 */
[----:B---3--:R-:W-:Y:S01]  /*104b30*/  IADD3 R24, P1, PT, R16, R7, RZ ;  /* 0x0000000710187210 */ /* 0x008fe20007f3e0ff */
[----:B------:R-:W-:Y:S01]  /*104b40*/  IMAD.X R29, R18, 0x1, R6, P3 ;  /* 0x00000001121d7824 */ /* 0x000fe200018e0606 */
[----:B0-----:R-:W-:-:S04]  /*104b50*/  IADD3 R26, P2, PT, R16, R9, RZ ;  /* 0x00000009101a7210 */ /* 0x001fc80007f5e0ff */
[----:B------:R0:W-:Y:S01]  /*104b60*/  STL.64 [R1+0x2278], R28 ;  /* 0x0022781c01007387 */ /* 0x0001e20000100a00 */
[C---:B------:R-:W-:Y:S02]  /*104b70*/  IMAD.X R25, R18.reuse, 0x1, R8, P1 ;  /* 0x0000000112197824 */ /* 0x040fe400008e0608 */
[----:B-1----:R-:W-:Y:S01]  /*104b80*/  VIADD R19, R19, UR15 ;  /* 0x0000000f13137c36 */ /* 0x002fe20008000000 */
[----:B------:R-:W1:Y:S01]  /*104b90*/  LDCU UR15, c[0x0][0x3b8] ;  /* 0x00007700ff0f77ac */ /* 0x000e620008000800 */
[----:B------:R-:W-:Y:S01]  /*104ba0*/  IMAD.X R27, R18, 0x1, R10, P2 ;  /* 0x00000001121b7824 */ /* 0x000fe200010e060a */
[----:B------:R3:W-:Y:S01]  /*104bb0*/  STL.64 [R1+0x2280], R24 ;  /* 0x0022801801007387 */ /* 0x0007e20000100a00 */
[----:B0-----:R-:W-:-:S03]  /*104bc0*/  IADD3 R28, P3, PT, R16, R11, RZ ;  /* 0x0000000b101c7210 */ /* 0x001fc60007f7e0ff */
[----:B------:R0:W-:Y:S01]  /*104bd0*/  STL.64 [R1+0x2288], R26 ;  /* 0x0022881a01007387 */ /* 0x0001e20000100a00 */
[----:B------:R-:W-:Y:S01]  /*104be0*/  SHF.R.S32.HI R17, RZ, 0x1f, R19 ;  /* 0x0000001fff117819 */ /* 0x000fe20000011413 */
[----:B------:R-:W-:Y:S01]  /*104bf0*/  IMAD.X R29, R18, 0x1, R12, P3 ;  /* 0x00000001121d7824 */ /* 0x000fe200018e060c */
[----:B---3--:R-:W-:Y:S02]  /*104c00*/  IADD3 R24, P1, PT, R16, R13, RZ ;  /* 0x0000000d10187210 */ /* 0x008fe40007f3e0ff */
[----:B0-----:R-:W-:Y:S02]  /*104c10*/  IADD3 R26, P2, PT, R19, R4, RZ ;  /* 0x00000004131a7210 */ /* 0x001fe40007f5e0ff */
[----:B------:R0:W-:Y:S01]  /*104c20*/  STL.64 [R1+0x2298], R28 ;  /* 0x0022981c01007387 */ /* 0x0001e20000100a00 */
[----:B------:R-:W-:Y:S02]  /*104c30*/  IMAD.X R25, R18, 0x1, R14, P1 ;  /* 0x0000000112197824 */ /* 0x000fe400008e060e */
[----:B------:R-:W-:-:S03]  /*104c40*/  IMAD.X R27, R17, 0x1, R20, P2 ;  /* 0x00000001111b7824 */ /* 0x000fc600010e0614 */
[----:B------:R3:W-:Y:S01]  /*104c50*/  STL.64 [R1+0x2290], R24 ;  /* 0x0022901801007387 */ /* 0x0007e20000100a00 */
[----:B0-----:R-:W-:-:S03]  /*104c60*/  IADD3 R28, P3, PT, R19, R3, RZ ;  /* 0x00000003131c7210 */ /* 0x001fc60007f7e0ff */
[----:B------:R0:W-:Y:S02]  /*104c70*/  STL.64 [R1+0x22a0], R26 ;  /* 0x0022a01a01007387 */ /* 0x0001e40000100a00 */
[----:B------:R-:W-:Y:S01]  /*104c80*/  IMAD.X R29, R17, 0x1, R2, P3 ;  /* 0x00000001111d7824 */ /* 0x000fe200018e0602 */
[C---:B---3--:R-:W-:Y:S02]  /*104c90*/  IADD3 R24, P1, PT, R19.reuse, R0, RZ ;  /* 0x0000000013187210 */ /* 0x048fe40007f3e0ff */
[----:B0-----:R-:W-:Y:S02]  /*104ca0*/  IADD3 R26, P2, PT, R19, R5, RZ ;  /* 0x00000005131a7210 */ /* 0x001fe40007f5e0ff */
[----:B------:R0:W-:Y:S01]  /*104cb0*/  STL.64 [R1+0x22b0], R28 ;  /* 0x0022b01c01007387 */ /* 0x0001e20000100a00 */
[C---:B------:R-:W-:Y:S02]  /*104cc0*/  IMAD.X R25, R17.reuse, 0x1, R21, P1 ;  /* 0x0000000111197824 */ /* 0x040fe400008e0615 */
[----:B------:R-:W-:-:S03]  /*104cd0*/  IMAD.X R27, R17, 0x1, R6, P2 ;  /* 0x00000001111b7824 */ /* 0x000fc600010e0606 */
[----:B------:R3:W-:Y:S01]  /*104ce0*/  STL.64 [R1+0x22a8], R24 ;  /* 0x0022a81801007387 */ /* 0x0007e20000100a00 */
[----:B0-----:R-:W-:-:S03]  /*104cf0*/  IADD3 R28, P3, PT, R19, R7, RZ ;  /* 0x00000007131c7210 */ /* 0x001fc60007f7e0ff */
[----:B------:R0:W-:Y:S02]  /*104d00*/  STL.64 [R1+0x22b8], R26 ;  /* 0x0022b81a01007387 */ /* 0x0001e40000100a00 */
[----:B------:R-:W-:Y:S01]  /*104d10*/  IMAD.X R29, R17, 0x1, R8, P3 ;  /* 0x00000001111d7824 */ /* 0x000fe200018e0608 */
[C---:B---3--:R-:W-:Y:S02]  /*104d20*/  IADD3 R24, P1, PT, R19.reuse, R9, RZ ;  /* 0x0000000913187210 */ /* 0x048fe40007f3e0ff */
[C---:B------:R-:W-:Y:S02]  /*104d30*/  IADD3 R18, P3, PT, R19.reuse, R13, RZ ;  /* 0x0000000d13127210 */ /* 0x040fe40007f7e0ff */
[----:B0-----:R-:W-:Y:S01]  /*104d40*/  IADD3 R26, P2, PT, R19, R11, RZ ;  /* 0x0000000b131a7210 */ /* 0x001fe20007f5e0ff */
[----:B------:R-:W-:Y:S01]  /*104d50*/  IMAD.MOV.U32 R19, RZ, RZ, R17 ;  /* 0x000000ffff137224 */ /* 0x000fe200078e0011 */
[----:B------:R0:W-:Y:S03]  /*104d60*/  STL.64 [R1+0x22c0], R28 ;  /* 0x0022c01c01007387 */ /* 0x0001e60000100a00 */
[----:B------:R-:W-:-:S02]  /*104d70*/  IMAD.X R25, R19, 0x1, R10, P1 ;  /* 0x0000000113197824 */ /* 0x000fc400008e060a */
[C---:B------:R-:W-:Y:S01]  /*104d80*/  IMAD.X R27, R19.reuse, 0x1, R12, P2 ;  /* 0x00000001131b7824 */ /* 0x040fe200010e060c */
[----:B0-----:R-:W3:Y:S04]  /*104d90*/  LDL.LU.64 R28, [R1+0x51d8] ;  /* 0x0051d800011c7983 */ /* 0x001ee80000300a00 */
[----:B------:R0:W-:Y:S01]  /*104da0*/  STL.64 [R1+0x22c8], R24 ;  /* 0x0022c81801007387 */ /* 0x0001e20000100a00 */
[----:B------:R-:W-:-:S03]  /*104db0*/  IMAD.X R19, R19, 0x1, R14, P3 ;  /* 0x0000000113137824 */ /* 0x000fc600018e060e */
[----:B------:R0:W-:Y:S04]  /*104dc0*/  STL.64 [R1+0x22d8], R26 ;  /* 0x0022d81a01007387 */ /* 0x0001e80000100a00 */
[----:B------:R0:W-:Y:S01]  /*104dd0*/  STL.64 [R1+0x22d0], R18 ;  /* 0x0022d01201007387 */ /* 0x0001e20000100a00 */
[----:B--2---:R-:W-:Y:S02]  /*104de0*/  SHF.R.S32.HI R17, RZ, 0x1f, R23 ;  /* 0x0000001fff117819 */ /* 0x004fe40000011417 */
[----:B0-----:R-:W-:-:S05]  /*104df0*/  IADD3 R24, P1, PT, R23, R4, RZ ;  /* 0x0000000417187210 */ /* 0x001fca0007f3e0ff */
[----:B------:R-:W-:Y:S01]  /*104e00*/  IMAD.X R25, R17, 0x1, R20, P1 ;  /* 0x0000000111197824 */ /* 0x000fe200008e0614 */
[C---:B------:R-:W-:Y:S02]  /*104e10*/  IADD3 R26, P2, PT, R23.reuse, R3, RZ ;  /* 0x00000003171a7210 */ /* 0x040fe40007f5e0ff */
[----:B------:R-:W-:Y:S02]  /*104e20*/  IADD3 R18, P3, PT, R23, R0, RZ ;  /* 0x0000000017127210 */ /* 0x000fe40007f7e0ff */
[----:B------:R0:W-:Y:S01]  /*104e30*/  STL.64 [R1+0x22e0], R24 ;  /* 0x0022e01801007387 */ /* 0x0001e20000100a00 */
[C---:B------:R-:W-:Y:S02]  /*104e40*/  IMAD.X R27, R17.reuse, 0x1, R2, P2 ;  /* 0x00000001111b7824 */ /* 0x040fe400010e0602 */
[----:B------:R-:W-:Y:S01]  /*104e50*/  IMAD.X R19, R17, 0x1, R21, P3 ;  /* 0x0000000111137824 */ /* 0x000fe200018e0615 */
[----:B0-----:R-:W-:Y:S02]  /*104e60*/  IADD3 R24, P1, PT, R23, R5, RZ ;  /* 0x0000000517187210 */ /* 0x001fe40007f3e0ff */
[----:B------:R0:W-:Y:S03]  /*104e70*/  STL.64 [R1+0x22f0], R26 ;  /* 0x0022f01a01007387 */ /* 0x0001e60000100a00 */
[----:B------:R-:W-:Y:S01]  /*104e80*/  IMAD.X R25, R17, 0x1, R6, P1 ;  /* 0x0000000111197824 */ /* 0x000fe200008e0606 */
[----:B------:R2:W-:Y:S04]  /*104e90*/  STL.64 [R1+0x22e8], R18 ;  /* 0x0022e81201007387 */ /* 0x0005e80000100a00 */
[----:B------:R1:W-:Y:S01]  /*104ea0*/  STL.64 [R1+0x22f8], R24 ;  /* 0x0022f81801007387 */ /* 0x0003e20000100a00 */
[----:B0-----:R-:W-:-:S02]  /*104eb0*/  IADD3 R26, P2, PT, R23, R7, RZ ;  /* 0x00000007171a7210 */ /* 0x001fc40007f5e0ff */
[----:B--2---:R-:W-:-:S03]  /*104ec0*/  IADD3 R18, P3, PT, R23, R9, RZ ;  /* 0x0000000917127210 */ /* 0x004fc60007f7e0ff */
[----:B------:R-:W-:Y:S01]  /*104ed0*/  IMAD.X R27, R17, 0x1, R8, P2 ;  /* 0x00000001111b7824 */ /* 0x000fe200010e0608 */
[----:B-1----:R-:W-:Y:S01]  /*104ee0*/  IADD3 R24, P1, PT, R23, R11, RZ ;  /* 0x0000000b17187210 */ /* 0x002fe20007f3e0ff */
[----:B------:R-:W-:Y:S02]  /*104ef0*/  IMAD.X R19, R17, 0x1, R10, P3 ;  /* 0x0000000111137824 */ /* 0x000fe400018e060a */
[----:B------:R-:W-:Y:S01]  /*104f00*/  VIADD R16, R23, UR15 ;  /* 0x0000000f17107c36 */ /* 0x000fe20008000000 */
[----:B------:R0:W-:Y:S01]  /*104f10*/  STL.64 [R1+0x2300], R26 ;  /* 0x0023001a01007387 */ /* 0x0001e20000100a00 */
[----:B------:R-:W-:Y:S01]  /*104f20*/  IMAD.X R25, R17, 0x1, R12, P1 ;  /* 0x0000000111197824 */ /* 0x000fe200008e060c */
[----:B------:R-:W1:Y:S02]  /*104f30*/  LDCU UR15, c[0x0][0x398] ;  /* 0x00007300ff0f77ac */ /* 0x000e640008000800 */
[----:B------:R2:W-:Y:S04]  /*104f40*/  STL.64 [R1+0x2308], R18 ;  /* 0x0023081201007387 */ /* 0x0005e80000100a00 */
[----:B------:R1:W-:Y:S01]  /*104f50*/  STL.64 [R1+0x2318], R24 ;  /* 0x0023181801007387 */ /* 0x0003e20000100a00 */
[----:B0-----:R-:W-:-:S02]  /*104f60*/  IADD3 R26, P2, PT, R23, R13, RZ ;  /* 0x0000000d171a7210 */ /* 0x001fc40007f5e0ff */
[----:B------:R-:W-:Y:S02]  /*104f70*/  SHF.R.S32.HI R23, RZ, 0x1f, R16 ;  /* 0x0000001fff177819 */ /* 0x000fe40000011410 */
[C---:B--2---:R-:W-:Y:S01]  /*104f80*/  IADD3 R18, P3, PT, R16.reuse, R4, RZ ;  /* 0x0000000410127210 */ /* 0x044fe20007f7e0ff */
[----:B------:R-:W-:Y:S01]  /*104f90*/  IMAD.X R27, R17, 0x1, R14, P2 ;  /* 0x00000001111b7824 */ /* 0x000fe200010e060e */
[----:B-1----:R-:W-:-:S03]  /*104fa0*/  IADD3 R24, P1, PT, R16, R3, RZ ;  /* 0x0000000310187210 */ /* 0x002fc60007f3e0ff */
[C---:B------:R-:W-:Y:S01]  /*104fb0*/  IMAD.X R19, R23.reuse, 0x1, R20, P3 ;  /* 0x0000000117137824 */ /* 0x040fe200018e0614 */
[----:B------:R0:W-:Y:S01]  /*104fc0*/  STL.64 [R1+0x2310], R26 ;  /* 0x0023101a01007387 */ /* 0x0001e20000100a00 */
[----:B------:R-:W-:-:S03]  /*104fd0*/  IMAD.X R25, R23, 0x1, R2, P1 ;  /* 0x0000000117197824 */ /* 0x000fc600008e0602 */
[----:B------:R1:W-:Y:S04]  /*104fe0*/  STL.64 [R1+0x2320], R18 ;  /* 0x0023201201007387 */ /* 0x0003e80000100a00 */
[----:B------:R2:W-:Y:S01]  /*104ff0*/  STL.64 [R1+0x2330], R24 ;  /* 0x0023301801007387 */ /* 0x0005e20000100a00 */
[C---:B0-----:R-:W-:Y:S02]  /*105000*/  IADD3 R26, P2, PT, R16.reuse, R0, RZ ;  /* 0x00000000101a7210 */ /* 0x041fe40007f5e0ff */
[----:B-1----:R-:W-:-:S03]  /*105010*/  IADD3 R18, P3, PT, R16, R5, RZ ;  /* 0x0000000510127210 */ /* 0x002fc60007f7e0ff */
[C---:B------:R-:W-:Y:S01]  /*105020*/  IMAD.X R27, R23.reuse, 0x1, R21, P2 ;  /* 0x00000001171b7824 */ /* 0x040fe200010e0615 */
[----:B--2---:R-:W-:Y:S01]  /*105030*/  IADD3 R24, P1, PT, R16, R7, RZ ;  /* 0x0000000710187210 */ /* 0x004fe20007f3e0ff */
[----:B------:R-:W-:-:S03]  /*105040*/  IMAD.X R19, R23, 0x1, R6, P3 ;  /* 0x0000000117137824 */ /* 0x000fc600018e0606 */
[----:B------:R-:W-:Y:S01]  /*105050*/  STL.64 [R1+0x2328], R26 ;  /* 0x0023281a01007387 */ /* 0x000fe20000100a00 */
[----:B------:R-:W-:-:S03]  /*105060*/  IMAD.X R25, R23, 0x1, R8, P1 ;  /* 0x0000000117197824 */ /* 0x000fc600008e0608 */
[----:B------:R-:W-:Y:S04]  /*105070*/  STL.64 [R1+0x2338], R18 ;  /* 0x0023381201007387 */ /* 0x000fe80000100a00 */
[----:B------:R0:W-:Y:S04]  /*105080*/  STL.64 [R1+0x2340], R24 ;  /* 0x0023401801007387 */ /* 0x0001e80000100a00 */
[----:B0-----:R-:W2:Y:S01]  /*105090*/  LDL.LU.64 R24, [R1+0x51d0] ;  /* 0x0051d00001187983 */ /* 0x001ea20000300a00 */
[----:B------:R-:W-:Y:S01]  /*1050a0*/  IADD3 R26, P2, PT, R16, R9, RZ ;  /* 0x00000009101a7210 */ /* 0x000fe20007f5e0ff */
[----:B------:R-:W-:-:S04]  /*1050b0*/  IMAD.MOV.U32 R17, RZ, RZ, R23 ;  /* 0x000000ffff117224 */ /* 0x000fc800078e0017 */
[C---:B------:R-:W-:Y:S01]  /*1050c0*/  IMAD.X R27, R17.reuse, 0x1, R10, P2 ;  /* 0x00000001111b7824 */ /* 0x040fe200010e060a */
[C---:B------:R-:W-:Y:S02]  /*1050d0*/  IADD3 R18, P3, PT, R16.reuse, R11, RZ ;  /* 0x0000000b10127210 */ /* 0x040fe40007f7e0ff */
[----:B------:R-:W-:Y:S02]  /*1050e0*/  IADD3 R16, P1, PT, R16, R13, RZ ;  /* 0x0000000d10107210 */ /* 0x000fe40007f3e0ff */
[----:B------:R0:W-:Y:S01]  /*1050f0*/  STL.64 [R1+0x2348], R26 ;  /* 0x0023481a01007387 */ /* 0x0001e20000100a00 */
[C---:B------:R-:W-:Y:S02]  /*105100*/  IMAD.X R19, R17.reuse, 0x1, R12, P3 ;  /* 0x0000000111137824 */ /* 0x040fe400018e060c */
[----:B------:R-:W-:-:S03]  /*105110*/  IMAD.X R17, R17, 0x1, R14, P1 ;  /* 0x0000000111117824 */ /* 0x000fc600008e060e */
[----:B------:R1:W-:Y:S04]  /*105120*/  STL.64 [R1+0x2358], R18 ;  /* 0x0023581201007387 */ /* 0x0003e80000100a00 */
[----:B------:R0:W-:Y:S01]  /*105130*/  STL.64 [R1+0x2350], R16 ;  /* 0x0023501001007387 */ /* 0x0001e20000100a00 */
[----:B--2---:R-:W-:Y:S02]  /*105140*/  SHF.R.S32.HI R23, RZ, 0x1f, R25 ;  /* 0x0000001fff177819 */ /* 0x004fe40000011419 */
[----:B0-----:R-:W-:-:S05]  /*105150*/  IADD3 R26, P2, PT, R25, R4, RZ ;  /* 0x00000004191a7210 */ /* 0x001fca0007f5e0ff */
[----:B------:R-:W-:Y:S01]  /*105160*/  IMAD.X R27, R23, 0x1, R20, P2 ;  /* 0x00000001171b7824 */ /* 0x000fe200010e0614 */
[C---:B-1----:R-:W-:Y:S02]  /*105170*/  IADD3 R18, P3, PT, R25.reuse, R3, RZ ;  /* 0x0000000319127210 */ /* 0x042fe40007f7e0ff */
        /* <DEDUP_REMOVED lines=10> */
[----:B-1----:R-:W-:-:S03]  /*105220*/  IADD3 R16, P1, PT, R25, R9, RZ ;  /* 0x0000000919107210 */ /* 0x002fc60007f3e0ff */
[----:B------:R-:W-:Y:S01]  /*105230*/  IMAD.X R19, R23, 0x1, R8, P3 ;  /* 0x0000000117137824 */ /* 0x000fe200018e0608 */
[----:B--2---:R-:W-:Y:S01]  /*105240*/  IADD3 R26, P2, PT, R25, R11, RZ ;  /* 0x0000000b191a7210 */ /* 0x004fe20007f5e0ff */
[----:B------:R-:W-:-:S03]  /*105250*/  IMAD.X R17, R23, 0x1, R10, P1 ;  /* 0x0000000117117824 */ /* 0x000fc600008e060a */
[----:B------:R0:W-:Y:S01]  /*105260*/  STL.64 [R1+0x2380], R18 ;  /* 0x0023801201007387 */ /* 0x0001e20000100a00 */
[----:B------:R-:W-:-:S03]  /*105270*/  IMAD.X R27, R23, 0x1, R12, P2 ;  /* 0x00000001171b7824 */ /* 0x000fc600010e060c */
[----:B------:R1:W-:Y:S04]  /*105280*/  STL.64 [R1+0x2388], R16 ;  /* 0x0023881001007387 */ /* 0x0003e80000100a00 */
[----:B------:R2:W-:Y:S01]  /*105290*/  STL.64 [R1+0x2398], R26 ;  /* 0x0023981a01007387 */ /* 0x0005e20000100a00 */
[----:B0-----:R-:W-:Y:S02]  /*1052a0*/  IADD3 R18, P3, PT, R25, R13, RZ ;  /* 0x0000000d19127210 */ /* 0x001fe40007f7e0ff */
[----:B------:R-:W-:Y:S02]  /*1052b0*/  SHF.R.S32.HI R25, RZ, 0x1f, R22 ;  /* 0x0000001fff197819 */ /* 0x000fe40000011416 */
[C---:B-1----:R-:W-:Y:S01]  /*1052c0*/  IADD3 R16, P1, PT, R22.reuse, R4, RZ ;  /* 0x0000000416107210 */ /* 0x042fe20007f3e0ff */
[----:B------:R-:W-:Y:S01]  /*1052d0*/  IMAD.X R19, R23, 0x1, R14, P3 ;  /* 0x0000000117137824 */ /* 0x000fe200018e060e */
[----:B--2---:R-:W-:-:S03]  /*1052e0*/  IADD3 R26, P2, PT, R22, R3, RZ ;  /* 0x00000003161a7210 */ /* 0x004fc60007f5e0ff */
        /* <DEDUP_REMOVED lines=14> */
[----:B0-----:R-:W2:Y:S01]  /*1053d0*/  LDL.LU R26, [R1+0x51cc] ;  /* 0x0051cc00011a7983 */ /* 0x001ea20000300800 */
[C---:B------:R-:W-:Y:S02]  /*1053e0*/  IADD3 R18, P3, PT, R22.reuse, R9, RZ ;  /* 0x0000000916127210 */ /* 0x040fe40007f7e0ff */
[----:B------:R-:W-:-:S03]  /*1053f0*/  IADD3 R16, P1, PT, R22, R11, RZ ;  /* 0x0000000b16107210 */ /* 0x000fc60007f3e0ff */
[C---:B------:R-:W-:Y:S01]  /*105400*/  IMAD.X R19, R25.reuse, 0x1, R10, P3 ;  /* 0x0000000119137824 */ /* 0x040fe200018e060a */
[----:B------:R-:W-:Y:S01]  /*105410*/  IADD3 R22, P2, PT, R22, R13, RZ ;  /* 0x0000000d16167210 */ /* 0x000fe20007f5e0ff */
[C---:B------:R-:W-:Y:S01]  /*105420*/  IMAD.X R17, R25.reuse, 0x1, R12, P1 ;  /* 0x0000000119117824 */ /* 0x040fe200008e060c */
[----:B------:R-:W-:Y:S02]  /*105430*/  SHF.R.S32.HI R27, RZ, 0x1f, R24 ;  /* 0x0000001fff1b7819 */ /* 0x000fe40000011418 */
[----:B------:R0:W-:Y:S01]  /*105440*/  STL.64 [R1+0x23c8], R18 ;  /* 0x0023c81201007387 */ /* 0x0001e20000100a00 */
[----:B------:R-:W-:-:S03]  /*105450*/  IMAD.X R23, R25, 0x1, R14, P2 ;  /* 0x0000000119177824 */ /* 0x000fc600010e060e */
[----:B------:R1:W-:Y:S01]  /*105460*/  STL.64 [R1+0x23d8], R16 ;  /* 0x0023d81001007387 */ /* 0x0003e20000100a00 */
[----:B0-----:R-:W-:-:S03]  /*105470*/  IADD3 R18, P3, PT, R24, R4, RZ ;  /* 0x0000000418127210 */ /* 0x001fc60007f7e0ff */
[----:B------:R0:W-:Y:S02]  /*105480*/  STL.64 [R1+0x23d0], R22 ;  /* 0x0023d01601007387 */ /* 0x0001e40000100a00 */
[----:B------:R-:W-:Y:S01]  /*105490*/  IMAD.X R19, R27, 0x1, R20, P3 ;  /* 0x000000011b137824 */ /* 0x000fe200018e0614 */
[----:B-1----:R-:W-:-:S04]  /*1054a0*/  IADD3 R16, P1, PT, R24, R3, RZ ;  /* 0x0000000318107210 */ /* 0x002fc80007f3e0ff */
[----:B------:R1:W-:Y:S01]  /*1054b0*/  STL.64 [R1+0x23e0], R18 ;  /* 0x0023e01201007387 */ /* 0x0003e20000100a00 */
[----:B------:R-:W-:Y:S01]  /*1054c0*/  IMAD.X R17, R27, 0x1, R2, P1 ;  /* 0x000000011b117824 */ /* 0x000fe200008e0602 */
[----:B0-----:R-:W-:-:S04]  /*1054d0*/  IADD3 R22, P2, PT, R24, R0, RZ ;  /* 0x0000000018167210 */ /* 0x001fc80007f5e0ff */
[----:B------:R0:W-:Y:S01]  /*1054e0*/  STL.64 [R1+0x23f0], R16 ;  /* 0x0023f01001007387 */ /* 0x0001e20000100a00 */
[----:B------:R-:W-:Y:S01]  /*1054f0*/  IMAD.X R23, R27, 0x1, R21, P2 ;  /* 0x000000011b177824 */ /* 0x000fe200010e0615 */
[----:B-1----:R-:W-:-:S04]  /*105500*/  IADD3 R18, P3, PT, R24, R5, RZ ;  /* 0x0000000518127210 */ /* 0x002fc80007f7e0ff */
[----:B------:R1:W-:Y:S01]  /*105510*/  STL.64 [R1+0x23e8], R22 ;  /* 0x0023e81601007387 */ /* 0x0003e20000100a00 */
[----:B------:R-:W-:Y:S01]  /*105520*/  IMAD.X R19, R27, 0x1, R6, P3 ;  /* 0x000000011b137824 */ /* 0x000fe200018e0606 */
[----:B0-----:R-:W-:-:S04]  /*105530*/  IADD3 R16, P1, PT, R24, R7, RZ ;  /* 0x0000000718107210 */ /* 0x001fc80007f3e0ff */
[----:B------:R0:W-:Y:S01]  /*105540*/  STL.64 [R1+0x23f8], R18 ;  /* 0x0023f81201007387 */ /* 0x0001e20000100a00 */
[----:B------:R-:W-:Y:S01]  /*105550*/  IMAD.X R17, R27, 0x1, R8, P1 ;  /* 0x000000011b117824 */ /* 0x000fe200008e0608 */
[----:B-1----:R-:W-:-:S05]  /*105560*/  IADD3 R22, P2, PT, R24, R9, RZ ;  /* 0x0000000918167210 */ /* 0x002fca0007f5e0ff */
[C---:B------:R-:W-:Y:S01]  /*105570*/  IMAD.X R23, R27.reuse, 0x1, R10, P2 ;  /* 0x000000011b177824 */ /* 0x040fe200010e060a */
[C---:B0-----:R-:W-:Y:S02]  /*105580*/  IADD3 R18, P3, PT, R24.reuse, R11, RZ ;  /* 0x0000000b18127210 */ /* 0x041fe40007f7e0ff */
[----:B------:R-:W-:Y:S01]  /*105590*/  IADD3 R24, P1, PT, R24, R13, RZ ;  /* 0x0000000d18187210 */ /* 0x000fe20007f3e0ff */
[----:B------:R0:W-:Y:S02]  /*1055a0*/  STL.64 [R1+0x2400], R16 ;  /* 0x0024001001007387 */ /* 0x0001e40000100a00 */
[C---:B------:R-:W-:Y:S02]  /*1055b0*/  IMAD.X R19, R27.reuse, 0x1, R12, P3 ;  /* 0x000000011b137824 */ /* 0x040fe400018e060c */
[----:B------:R-:W-:Y:S01]  /*1055c0*/  IMAD.X R25, R27, 0x1, R14, P1 ;  /* 0x000000011b197824 */ /* 0x000fe200008e060e */
[----:B0-----:R-:W4:Y:S04]  /*1055d0*/  LDL.LU R17, [R1+0x51c8] ;  /* 0x0051c80001117983 */ /* 0x001f280000300800 */
[----:B------:R0:W-:Y:S04]  /*1055e0*/  STL.64 [R1+0x2408], R22 ;  /* 0x0024081601007387 */ /* 0x0001e80000100a00 */
[----:B------:R1:W-:Y:S04]  /*1055f0*/  STL.64 [R1+0x2418], R18 ;  /* 0x0024181201007387 */ /* 0x0003e80000100a00 */
[----:B------:R0:W-:Y:S01]  /*105600*/  STL.64 [R1+0x2410], R24 ;  /* 0x0024101801007387 */ /* 0x0001e20000100a00 */
[----:B--2---:R-:W-:-:S02]  /*105610*/  SHF.R.S32.HI R16, RZ, 0x1f, R26 ;  /* 0x0000001fff107819 */ /* 0x004fc4000001141a */
[C---:B0-----:R-:W-:Y:S02]  /*105620*/  IADD3 R22, P2, PT, R26.reuse, R4, RZ ;  /* 0x000000041a167210 */ /* 0x041fe40007f5e0ff */
[C---:B-1----:R-:W-:Y:S02]  /*105630*/  IADD3 R18, P3, PT, R26.reuse, R3, RZ ;  /* 0x000000031a127210 */ /* 0x042fe40007f7e0ff */
[----:B------:R-:W-:Y:S01]  /*105640*/  IADD3 R24, P1, PT, R26, R0, RZ ;  /* 0x000000001a187210 */ /* 0x000fe20007f3e0ff */
[C---:B------:R-:W-:Y:S02]  /*105650*/  IMAD.X R23, R16.reuse, 0x1, R20, P2 ;  /* 0x0000000110177824 */ /* 0x040fe400010e0614 */
[C---:B------:R-:W-:Y:S02]  /*105660*/  IMAD.X R19, R16.reuse, 0x1, R2, P3 ;  /* 0x0000000110137824 */ /* 0x040fe400018e0602 */
[----:B------:R-:W-:Y:S01]  /*105670*/  IMAD.X R25, R16, 0x1, R21, P1 ;  /* 0x0000000110197824 */ /* 0x000fe200008e0615 */
[----:B------:R0:W-:Y:S04]  /*105680*/  STL.64 [R1+0x2420], R22 ;  /* 0x0024201601007387 */ /* 0x0001e80000100a00 */
[----:B------:R1:W-:Y:S01]  /*105690*/  STL.64 [R1+0x2430], R18 ;  /* 0x0024301201007387 */ /* 0x0003e20000100a00 */
[----:B------:R-:W-:-:S03]  /*1056a0*/  IMAD.MOV.U32 R27, RZ, RZ, R16 ;  /* 0x000000ffff1b7224 */ /* 0x000fc600078e0010 */
[----:B------:R2:W-:Y:S01]  /*1056b0*/  STL.64 [R1+0x2428], R24 ;  /* 0x0024281801007387 */ /* 0x0005e20000100a00 */
[C---:B0-----:R-:W-:Y:S02]  /*1056c0*/  IADD3 R22, P2, PT, R26.reuse, R5, RZ ;  /* 0x000000051a167210 */ /* 0x041fe40007f5e0ff */
[----:B-1----:R-:W-:-:S03]  /*1056d0*/  IADD3 R18, P3, PT, R26, R7, RZ ;  /* 0x000000071a127210 */ /* 0x002fc60007f7e0ff */
[----:B------:R-:W-:Y:S01]  /*1056e0*/  IMAD.X R23, R16, 0x1, R6, P2 ;  /* 0x0000000110177824 */ /* 0x000fe200010e0606 */
[----:B--2---:R-:W-:Y:S01]  /*1056f0*/  IADD3 R24, P1, PT, R26, R9, RZ ;  /* 0x000000091a187210 */ /* 0x004fe20007f3e0ff */
[----:B------:R-:W-:-:S03]  /*105700*/  IMAD.X R19, R16, 0x1, R8, P3 ;  /* 0x0000000110137824 */ /* 0x000fc600018e0608 */
[----:B------:R-:W-:Y:S01]  /*105710*/  STL.64 [R1+0x2438], R22 ;  /* 0x0024381601007387 */ /* 0x000fe20000100a00 */
[----:B------:R-:W-:-:S03]  /*105720*/  IMAD.X R25, R27, 0x1, R10, P1 ;  /* 0x000000011b197824 */ /* 0x000fc600008e060a */
[----:B------:R0:W-:Y:S04]  /*105730*/  STL.64 [R1+0x2440], R18 ;  /* 0x0024401201007387 */ /* 0x0001e80000100a00 */
[----:B0-----:R-:W2:Y:S04]  /*105740*/  LDL.LU.64 R18, [R1+0x51c0] ;  /* 0x0051c00001127983 */ /* 0x001ea80000300a00 */
[----:B------:R0:W-:Y:S04]  /*105750*/  STL.64 [R1+0x2448], R24 ;  /* 0x0024481801007387 */ /* 0x0001e80000100a00 */
[----:B0-----:R-:W2:Y:S01]  /*105760*/  LDL R25, [R1+0x2020] ;  /* 0x0020200001197983 */ /* 0x001ea20000100800 */
[----:B------:R-:W-:-:S02]  /*105770*/  IADD3 R22, P2, PT, R26, R11, RZ ;  /* 0x0000000b1a167210 */ /* 0x000fc40007f5e0ff */
[----:B------:R-:W-:-:S03]  /*105780*/  IADD3 R26, P3, PT, R26, R13, RZ ;  /* 0x0000000d1a1a7210 */ /* 0x000fc60007f7e0ff */
[C---:B------:R-:W-:Y:S02]  /*105790*/  IMAD.X R23, R27.reuse, 0x1, R12, P2 ;  /* 0x000000011b177824 */ /* 0x040fe400010e060c */
[----:B------:R-:W-:Y:S01]  /*1057a0*/  IMAD.X R27, R27, 0x1, R14, P3 ;  /* 0x000000011b1b7824 */ /* 0x000fe200018e060e */
[--C-:B---3--:R-:W-:Y:S02]  /*1057b0*/  SHF.R.S32.HI R16, RZ, 0x1f, R28.reuse ;  /* 0x0000001fff107819 */ /* 0x108fe4000001141c */
[C---:B------:R-:W-:Y:S01]  /*1057c0*/  IADD3 R24, P1, PT, R28.reuse, R4, RZ ;  /* 0x000000041c187210 */ /* 0x040fe20007f3e0ff */
[----:B------:R0:W-:Y:S02]  /*1057d0*/  STL.64 [R1+0x2458], R22 ;  /* 0x0024581601007387 */ /* 0x0001e40000100a00 */
[----:B0-----:R-:W-:Y:S01]  /*1057e0*/  IADD3 R22, P2, PT, R28, R3, RZ ;  /* 0x000000031c167210 */ /* 0x001fe20007f5e0ff */
[----:B------:R-:W-:Y:S02]  /*1057f0*/  IMAD.MOV.U32 R23, RZ, RZ, R28 ;  /* 0x000000ffff177224 */ /* 0x000fe400078e001c */
[----:B------:R-:W3:Y:S04]  /*105800*/  LDL.LU R28, [R1+0x51b8] ;  /* 0x0051b800011c7983 */ /* 0x000ee80000300800 */
[----:B------:R0:W-:Y:S04]  /*105810*/  STL.64 [R1+0x2450], R26 ;  /* 0x0024501a01007387 */ /* 0x0001e80000100a00 */
[----:B0-----:R-:W3:Y:S01]  /*105820*/  LDL.LU.64 R26, [R1+0x51b0] ;  /* 0x0051b000011a7983 */ /* 0x001ee20000300a00 */
[----:B--2---:R-:W-:Y:S01]  /*105830*/  ISETP.LT.AND P3, PT, R25, UR44, !P0 ;  /* 0x0000002c19007c0c */ /* 0x004fe2000c761270 */
[----:B------:R-:W-:-:S05]  /*105840*/  IMAD.X R25, R16, 0x1, R20, P1 ;  /* 0x0000000110197824 */ /* 0x000fca00008e0614 */
[----:B------:R0:W-:Y:S07]  /*105850*/  STL.64 [R1+0x2460], R24 ;  /* 0x0024601801007387 */ /* 0x0001ee0000100a00 */
[----:B------:R-:W-:-:S05]  /*105860*/  @P3 LOP3.LUT R15, R15, 0x2, RZ, 0xfc, !PT ;  /* 0x000000020f0f3812 */ /* 0x000fca00078efcff */
[----:B------:R1:W-:Y:S01]  /*105870*/  STL [R1+0x5148], R15 ;  /* 0x0051480f01007387 */ /* 0x0003e20000100800 */
[----:B0-----:R-:W-:Y:S01]  /*105880*/  IADD3 R24, P1, PT, R23, R0, RZ ;  /* 0x0000000017187210 */ /* 0x001fe20007f3e0ff */
[----:B-1----:R-:W-:Y:S02]  /*105890*/  IMAD.MOV.U32 R15, RZ, RZ, R23 ;  /* 0x000000ffff0f7224 */ /* 0x002fe400078e0017 */
[----:B------:R-:W-:-:S05]  /*1058a0*/  IMAD.X R23, R16, 0x1, R2, P2 ;  /* 0x0000000110177824 */ /* 0x000fca00010e0602 */
[----:B------:R0:W-:Y:S01]  /*1058b0*/  STL.64 [R1+0x2470], R22 ;  /* 0x0024701601007387 */ /* 0x0001e20000100a00 */
[----:B------:R-:W-:Y:S01]  /*1058c0*/  IMAD.X R25, R16, 0x1, R21, P1 ;  /* 0x0000000110197824 */ /* 0x000fe200008e0615 */
[----:B0-----:R-:W-:-:S04]  /*1058d0*/  IADD3 R22, P2, PT, R15, R5, RZ ;  /* 0x000000050f167210 */ /* 0x001fc80007f5e0ff */
[----:B------:R0:W-:Y:S01]  /*1058e0*/  STL.64 [R1+0x2468], R24 ;  /* 0x0024681801007387 */ /* 0x0001e20000100a00 */
[----:B------:R-:W-:-:S05]  /*1058f0*/  IMAD.X R23, R16, 0x1, R6, P2 ;  /* 0x0000000110177824 */ /* 0x000fca00010e0606 */
[----:B------:R1:W-:Y:S01]  /*105900*/  STL.64 [R1+0x2478], R22 ;  /* 0x0024781601007387 */ /* 0x0003e20000100a00 */
[----:B0-----:R-:W-:-:S05]  /*105910*/  IADD3 R24, P1, PT, R15, R7, RZ ;  /* 0x000000070f187210 */ /* 0x001fca0007f3e0ff */
[----:B------:R-:W-:Y:S01]  /*105920*/  IMAD.X R25, R16, 0x1, R8, P1 ;  /* 0x0000000110197824 */ /* 0x000fe200008e0608 */
[----:B-1----:R-:W-:-:S04]  /*105930*/  IADD3 R22, P2, PT, R15, R9, RZ ;  /* 0x000000090f167210 */ /* 0x002fc80007f5e0ff */
[----:B------:R0:W-:Y:S01]  /*105940*/  STL.64 [R1+0x2480], R24 ;  /* 0x0024801801007387 */ /* 0x0001e20000100a00 */
[----:B------:R-:W-:-:S05]  /*105950*/  IMAD.X R23, R16, 0x1, R10, P2 ;  /* 0x0000000110177824 */ /* 0x000fca00010e060a */
[----:B------:R1:W-:Y:S01]  /*105960*/  STL.64 [R1+0x2488], R22 ;  /* 0x0024881601007387 */ /* 0x0003e20000100a00 */
[----:B0-----:R-:W-:-:S05]  /*105970*/  IADD3 R24, P1, PT, R15, R11, RZ ;  /* 0x0000000b0f187210 */ /* 0x001fca0007f3e0ff */
[----:B------:R-:W-:Y:S01]  /*105980*/  IMAD.X R25, R16, 0x1, R12, P1 ;  /* 0x0000000110197824 */ /* 0x000fe200008e060c */
[C---:B-1----:R-:W-:Y:S01]  /*105990*/  IADD3 R22, P2, PT, R15.reuse, R13, RZ ;  /* 0x0000000d0f167210 */ /* 0x042fe20007f5e0ff */
[----:B------:R-:W-:-:S03]  /*1059a0*/  VIADD R15, R15, UR16 ;  /* 0x000000100f0f7c36 */ /* 0x000fc60008000000 */
[----:B------:R0:W-:Y:S01]  /*1059b0*/  STL.64 [R1+0x2498], R24 ;  /* 0x0024981801007387 */ /* 0x0001e20000100a00 */
[----:B------:R-:W1:Y:S01]  /*1059c0*/  LDCU UR16, c[0x0][0x3b8] ;  /* 0x00007700ff1077ac */ /* 0x000e620008000800 */
[----:B------:R-:W-:Y:S01]  /*1059d0*/  IMAD.X R23, R16, 0x1, R14, P2 ;  /* 0x0000000110177824 */ /* 0x000fe200010e060e */
[----:B------:R-:W-:-:S04]  /*1059e0*/  SHF.R.S32.HI R16, RZ, 0x1f, R15 ;  /* 0x0000001fff107819 */ /* 0x000fc8000001140f */
[----:B------:R2:W-:Y:S01]  /*1059f0*/  STL.64 [R1+0x24a8], R22 ;  /* 0x0024a81601007387 */ /* 0x0005e20000100a00 */
[C---:B0-----:R-:W-:Y:S02]  /*105a00*/  IADD3 R24, P2, PT, R15.reuse, R4, RZ ;  /* 0x000000040f187210 */ /* 0x041fe40007f5e0ff */
[----:B--2---:R-:W-:-:S03]  /*105a10*/  IADD3 R22, P1, PT, R15, R3, RZ ;  /* 0x000000030f167210 */ /* 0x004fc60007f3e0ff */
[C---:B------:R-:W-:Y:S02]  /*105a20*/  IMAD.X R25, R16.reuse, 0x1, R20, P2 ;  /* 0x0000000110197824 */ /* 0x040fe400010e0614 */
[----:B------:R-:W-:-:S03]  /*105a30*/  IMAD.X R23, R16, 0x1, R2, P1 ;  /* 0x0000000110177824 */ /* 0x000fc600008e0602 */
[----:B------:R0:W-:Y:S04]  /*105a40*/  STL.64 [R1+0x2490], R24 ;  /* 0x0024901801007387 */ /* 0x0001e80000100a00 */
        /* <DEDUP_REMOVED lines=16> */
[----:B-1----:R-:W-:Y:S01]  /*105b50*/  VIADD R15, R15, UR16 ;  /* 0x000000100f0f7c36 */ /* 0x002fe20008000000 */
[----:B------:R-:W0:Y:S01]  /*105b60*/  LDCU UR16, c[0x0][0x3b8] ;  /* 0x00007700ff1077ac */ /* 0x000e220008000800 */
[----:B------:R-:W-:Y:S01]  /*105b70*/  IMAD.X R23, R16, 0x1, R14, P1 ;  /* 0x0000000110177824 */ /* 0x000fe200008e060e */
[----:B------:R1:W-:Y:S02]  /*105b80*/  STL.64 [R1+0x24d8], R24 ;  /* 0x0024d81801007387 */ /* 0x0003e40000100a00 */
[----:B------:R-:W-:Y:S02]  /*105b90*/  SHF.R.S32.HI R16, RZ, 0x1f, R15 ;  /* 0x0000001fff107819 */ /* 0x000fe4000001140f */
[----:B------:R2:W-:Y:S01]  /*105ba0*/  STL.64 [R1+0x24e8], R22 ;  /* 0x0024e81601007387 */ /* 0x0005e20000100a00 */
[----:B-1----:R-:W-:-:S02]  /*105bb0*/  IADD3 R24, P2, PT, R15, R4, RZ ;  /* 0x000000040f187210 */ /* 0x002fc40007f5e0ff */
[----:B--2---:R-:W-:-:S03]  /*105bc0*/  IADD3 R22, P1, PT, R15, R3, RZ ;  /* 0x000000030f167210 */ /* 0x004fc60007f3e0ff */
[C---:B------:R-:W-:Y:S02]  /*105bd0*/  IMAD.X R25, R16.reuse, 0x1, R20, P2 ;  /* 0x0000000110197824 */ /* 0x040fe400010e0614 */
[----:B------:R-:W-:-:S03]  /*105be0*/  IMAD.X R23, R16, 0x1, R2, P1 ;  /* 0x0000000110177824 */ /* 0x000fc600008e0602 */
[----:B------:R1:W-:Y:S04]  /*105bf0*/  STL.64 [R1+0x24d0], R24 ;  /* 0x0024d01801007387 */ /* 0x0003e80000100a00 */
[----:B------:R2:W-:Y:S01]  /*105c00*/  STL.64 [R1+0x24e0], R22 ;  /* 0x0024e01601007387 */ /* 0x0005e20000100a00 */
[C---:B-1----:R-:W-:Y:S02]  /*105c10*/  IADD3 R24, P2, PT, R15.reuse, R0, RZ ;  /* 0x000000000f187210 */ /* 0x042fe40007f5e0ff */
        /* <DEDUP_REMOVED lines=14> */
[----:B0-----:R-:W-:Y:S01]  /*105d00*/  VIADD R15, R15, UR16 ;  /* 0x000000100f0f7c36 */ /* 0x001fe20008000000 */
        /* <DEDUP_REMOVED lines=75> */
[----:B------:R-:W-:Y:S04]  /*1061c0*/  STL.64 [R1+0x25c0], R24 ;  /* 0x0025c01801007387 */ /* 0x000fe80000100a00 */
[----:B------:R1:W-:Y:S02]  /*1061d0*/  STL.64 [R1+0x25c8], R22 ;  /* 0x0025c81601007387 */ /* 0x0003e40000100a00 */
[C---:B-1----:R-:W-:Y:S02]  /*1061e0*/  IADD3 R22, P1, PT, R15.reuse, R13, RZ ;  /* 0x0000000d0f167210 */ /* 0x042fe40007f3e0ff */
[C---:B------:R-:W-:Y:S01]  /*1061f0*/  IADD3 R24, P2, PT, R15.reuse, R11, RZ ;  /* 0x0000000b0f187210 */ /* 0x040fe20007f5e0ff */
[----:B0-----:R-:W-:Y:S01]  /*106200*/  VIADD R15, R15, UR16 ;  /* 0x000000100f0f7c36 */ /* 0x001fe20008000000 */
[----:B------:R-:W0:Y:S01]  /*106210*/  LDCU UR16, c[0x0][0x3b8] ;  /* 0x00007700ff1077ac */ /* 0x000e220008000800 */
[----:B------:R-:W-:-:S02]  /*106220*/  IMAD.X R23, R16, 0x1, R14, P1 ;  /* 0x0000000110177824 */ /* 0x000fc400008e060e */
[----:B------:R-:W-:Y:S01]  /*106230*/  IMAD.X R25, R16, 0x1, R12, P2 ;  /* 0x0000000110197824 */ /* 0x000fe200010e060c */
[----:B------:R-:W-:Y:S02]  /*106240*/  SHF.R.S32.HI R16, RZ, 0x1f, R15 ;  /* 0x0000001fff107819 */ /* 0x000fe4000001140f */
[----:B------:R1:W-:Y:S04]  /*106250*/  STL.64 [R1+0x25e8], R22 ;  /* 0x0025e81601007387 */ /* 0x0003e80000100a00 */
[----:B------:R2:W-:Y:S01]  /*106260*/  STL.64 [R1+0x25d8], R24 ;  /* 0x0025d81801007387 */ /* 0x0005e20000100a00 */
[----:B-1----:R-:W-:-:S03]  /*106270*/  IADD3 R22, P2, PT, R15, R4, RZ ;  /* 0x000000040f167210 */ /* 0x002fc60007f5e0ff */
[----:B------:R-:W-:Y:S02]  /*106280*/  STL [R1+0x514c], R3 ;  /* 0x00514c0301007387 */ /* 0x000fe40000100800 */
[----:B------:R-:W-:Y:S01]  /*106290*/  IMAD.X R23, R16, 0x1, R20, P2 ;  /* 0x0000000110177824 */ /* 0x000fe200010e0614 */
[----:B--2---:R-:W-:-:S04]  /*1062a0*/  IADD3 R24, P1, PT, R15, R3, RZ ;  /* 0x000000030f187210 */ /* 0x004fc80007f3e0ff */
[----:B------:R1:W-:Y:S04]  /*1062b0*/  STL.64 [R1+0x25d0], R22 ;  /* 0x0025d01601007387 */ /* 0x0003e80000100a00 */
[----:B------:R2:W-:Y:S01]  /*1062c0*/  STL [R1+0x5150], R0 ;  /* 0x0051500001007387 */ /* 0x0005e20000100800 */
[----:B-1----:R-:W-:Y:S01]  /*1062d0*/  IADD3 R22, P2, PT, R15, R0, RZ ;  /* 0x000000000f167210 */ /* 0x002fe20007f5e0ff */
[----:B--2---:R-:W-:-:S04]  /*1062e0*/  IMAD.MOV.U32 R0, RZ, RZ, R16 ;  /* 0x000000ffff007224 */ /* 0x004fc800078e0010 */
[C---:B------:R-:W-:Y:S02]  /*1062f0*/  IMAD.X R25, R0.reuse, 0x1, R2, P1 ;  /* 0x0000000100197824 */ /* 0x040fe400008e0602 */
[----:B------:R-:W-:-:S03]  /*106300*/  IMAD.X R23, R0, 0x1, R21, P2 ;  /* 0x0000000100177824 */ /* 0x000fc600010e0615 */
[----:B------:R1:W-:Y:S04]  /*106310*/  STL.64 [R1+0x25e0], R24 ;  /* 0x0025e01801007387 */ /* 0x0003e80000100a00 */
[----:B-1----:R-:W2:Y:S04]  /*106320*/  LDL.LU.64 R24, [R1+0x51a8] ;  /* 0x0051a80001187983 */ /* 0x002ea80000300a00 */
[----:B------:R1:W-:Y:S04]  /*106330*/  STL [R1+0x5154], R2 ;  /* 0x0051540201007387 */ /* 0x0003e80000100800 */
[----:B------:R0:W-:Y:S01]  /*106340*/  STL [R1+0x5158], R5 ;  /* 0x0051580501007387 */ /* 0x0001e20000100800 */
[----:B-1----:R-:W-:-:S03]  /*106350*/  IADD3 R2, P1, PT, R15, R5, RZ ;  /* 0x000000050f027210 */ /* 0x002fc60007f3e0ff */
[----:B0-----:R-:W2:Y:S02]  /*106360*/  LDL R5, [R1+0x2010] ;  /* 0x0020100001057983 */ /* 0x001ea40000100800 */
[----:B------:R-:W-:Y:S02]  /*106370*/  IMAD.X R3, R0, 0x1, R6, P1 ;  /* 0x0000000100037824 */ /* 0x000fe400008e0606 */
[----:B------:R-:W2:Y:S04]  /*106380*/  LDL.LU R21, [R1+0x51a0] ;  /* 0x0051a00001157983 */ /* 0x000ea80000300800 */
[----:B------:R0:W-:Y:S04]  /*106390*/  STL.64 [R1+0x25f0], R22 ;  /* 0x0025f01601007387 */ /* 0x0001e80000100a00 */
[----:B------:R1:W-:Y:S01]  /*1063a0*/  STL [R1+0x515c], R7 ;  /* 0x00515c0701007387 */ /* 0x0003e20000100800 */
[----:B0-----:R-:W-:-:S03]  /*1063b0*/  IADD3 R22, P2, PT, R15, R7, RZ ;  /* 0x000000070f167210 */ /* 0x001fc60007f5e0ff */
[----:B-1----:R-:W2:Y:S02]  /*1063c0*/  LDL R7, [R1+0x2014] ;  /* 0x0020140001077983 */ /* 0x002ea40000100800 */
[----:B------:R-:W-:Y:S02]  /*1063d0*/  IMAD.X R23, R0, 0x1, R8, P2 ;  /* 0x0000000100177824 */ /* 0x000fe400010e0608 */
[----:B------:R-:W2:Y:S04]  /*1063e0*/  LDL.LU R16, [R1+0x92c] ;  /* 0x00092c0001107983 */ /* 0x000ea80000300800 */
[----:B------:R-:W-:Y:S04]  /*1063f0*/  STL [R1+0x5160], R6 ;  /* 0x0051600601007387 */ /* 0x000fe80000100800 */
[----:B------:R0:W-:Y:S04]  /*106400*/  STL.64 [R1+0x25f8], R2 ;  /* 0x0025f80201007387 */ /* 0x0001e80000100a00 */
[----:B------:R1:W-:Y:S01]  /*106410*/  STL [R1+0x5164], R9 ;  /* 0x0051640901007387 */ /* 0x0003e20000100800 */
[----:B0-----:R-:W-:-:S03]  /*106420*/  IADD3 R2, P1, PT, R15, R9, RZ ;  /* 0x000000090f027210 */ /* 0x001fc60007f3e0ff */
[----:B-1----:R-:W2:Y:S04]  /*106430*/  LDL R9, [R1+0x1cb8] ;  /* 0x001cb80001097983 */ /* 0x002ea80000100800 */
[----:B------:R-:W-:Y:S04]  /*106440*/  STL [R1+0x5168], R8 ;  /* 0x0051680801007387 */ /* 0x000fe80000100800 */
[----:B------:R0:W-:Y:S04]  /*106450*/  STL.64 [R1+0x2600], R22 ;  /* 0x0026001601007387 */ /* 0x0001e80000100a00 */
[----:B------:R1:W-:Y:S01]  /*106460*/  STL [R1+0x516c], R11 ;  /* 0x00516c0b01007387 */ /* 0x0003e20000100800 */
[----:B------:R-:W-:Y:S01]  /*106470*/  IMAD.X R3, R0, 0x1, R10, P1 ;  /* 0x0000000100037824 */ /* 0x000fe200008e060a */
[----:B0-----:R-:W-:-:S02]  /*106480*/  IADD3 R22, P2, PT, R15, R11, RZ ;  /* 0x0000000b0f167210 */ /* 0x001fc40007f5e0ff */
[----:B-1----:R-:W2:Y:S04]  /*106490*/  LDL R11, [R1+0x2028] ;  /* 0x00202800010b7983 */ /* 0x002ea80000100800 */
[----:B------:R0:W-:Y:S04]  /*1064a0*/  STL [R1+0x5170], R10 ;  /* 0x0051700a01007387 */ /* 0x0001e80000100800 */
[----:B0-----:R-:W3:Y:S04]  /*1064b0*/  LDL.LU R10, [R1+0x928] ;  /* 0x00092800010a7983 */ /* 0x001ee80000300800 */
[----:B------:R-:W3:Y:S01]  /*1064c0*/  LDL R8, [R1+0x202c] ;  /* 0x00202c0001087983 */ /* 0x000ee20000100800 */
[----:B------:R-:W-:-:S03]  /*1064d0*/  IMAD.X R23, R0, 0x1, R12, P2 ;  /* 0x0000000100177824 */ /* 0x000fc600010e060c */
[----:B------:R0:W-:Y:S01]  /*1064e0*/  STL.64 [R1+0x2608], R2 ;  /* 0x0026080201007387 */ /* 0x0001e20000100a00 */
[----:B------:R-:W-:Y:S01]  /*1064f0*/  VIADD R6, R15, UR16 ;  /* 0x000000100f067c36 */ /* 0x000fe20008000000 */
[----:B------:R-:W-:Y:S01]  /*106500*/  LOP3.LUT R29, R29, 0x7fffffff, RZ, 0xc0, !PT ;  /* 0x7fffffff1d1d7812 */ /* 0x000fe200078ec0ff */
[----:B------:R-:W1:Y:S01]  /*106510*/  LDCU UR16, c[0x0][0x398] ;  /* 0x00007300ff1077ac */ /* 0x000e620008000800 */
[----:B------:R-:W-:Y:S01]  /*106520*/  STL [R1+0x5174], R13 ;  /* 0x0051740d01007387 */ /* 0x000fe20000100800 */
[----:B0-----:R-:W-:-:S03]  /*106530*/  IADD3 R2, P1, PT, R15, R13, RZ ;  /* 0x0000000d0f027210 */ /* 0x001fc60007f3e0ff */
[----:B------:R-:W4:Y:S02]  /*106540*/  LDL R15, [R1+0x2024] ;  /* 0x00202400010f7983 */ /* 0x000f240000100800 */
[----:B------:R-:W-:Y:S02]  /*106550*/  IMAD.X R3, R0, 0x1, R14, P1 ;  /* 0x0000000100037824 */ /* 0x000fe400008e060e */
[----:B------:R0:W-:Y:S01]  /*106560*/  STL.64 [R1+0x2618], R22 ;  /* 0x0026181601007387 */ /* 0x0001e20000100a00 */
[----:B------:R-:W-:-:S03]  /*106570*/  SHF.R.S32.HI R0, RZ, 0x1f, R6 ;  /* 0x0000001fff007819 */ /* 0x000fc60000011406 */
[----:B0-----:R-:W4:Y:S04]  /*106580*/  LDL.LU.64 R22, [R1+0x5198] ;  /* 0x0051980001167983 */ /* 0x001f280000300a00 */
[----:B------:R-:W-:Y:S04]  /*106590*/  STL [R1+0x1c], R6 ;  /* 0x00001c0601007387 */ /* 0x000fe80000100800 */
[----:B------:R0:W-:Y:S04]  /*1065a0*/  STL.64 [R1+0x2620], R2 ;  /* 0x0026200201007387 */ /* 0x0001e80000100a00 */
[----:B------:R1:W-:Y:S01]  /*1065b0*/  STL [R1+0xe4], R0 ;  /* 0x0000e40001007387 */ /* 0x0003e20000100800 */
[----:B0-----:R-:W-:-:S05]  /*1065c0*/  IADD3 R2, P1, PT, R6, R4, RZ ;  /* 0x0000000406027210 */ /* 0x001fca0007f3e0ff */
[----:B------:R-:W-:Y:S02]  /*1065d0*/  IMAD.X R3, R0, 0x1, R20, P1 ;  /* 0x0000000100037824 */ /* 0x000fe400008e0614 */
[----:B------:R-:W4:Y:S04]  /*1065e0*/  LDL.LU R20, [R1+0x5194] ;  /* 0x0051940001147983 */ /* 0x000f280000300800 */
[----:B------:R0:W-:Y:S04]  /*1065f0*/  STL.64 [R1+0x2610], R2 ;  /* 0x0026100201007387 */ /* 0x0001e80000100a00 */
[----:B-1----:R-:W4:Y:S04]  /*106600*/  LDL R0, [R1+0x201c] ;  /* 0x00201c0001007983 */ /* 0x002f280000100800 */
[----:B0-----:R-:W4:Y:S04]  /*106610*/  LDL R2, [R1+0x2018] ;  /* 0x0020180001027983 */ /* 0x001f280000100800 */
[----:B------:R-:W4:Y:S01]  /*106620*/  LDL R3, [R1+0x2020] ;  /* 0x0020200001037983 */ /* 0x000f220000100800 */
[----:B--2---:R-:W-:-:S13]  /*106630*/  ISETP.LT.AND P2, PT, R11, UR42, !P0 ;  /* 0x0000002a0b007c0c */ /* 0x004fda000c741270 */
[----:B------:R-:W-:Y:S02]  /*106640*/  @P2 LOP3.LUT R29, R29, 0x80000000, RZ, 0xfc, !PT ;  /* 0x800000001d1d2812 */ /* 0x000fe400078efcff */
[----:B---3--:R-:W-:Y:S01]  /*106650*/  ISETP.LT.AND P1, PT, R8, UR43, !P0 ;  /* 0x0000002b08007c0c */ /* 0x008fe2000c721270 */
[----:B------:R-:W0:Y:S01]  /*106660*/  LDCU.64 UR42, c[0x0][0x398] ;  /* 0x00007300ff2a77ac */ /* 0x000e220008000a00 */
[----:B------:R-:W-:-:S11]  /*106670*/  LOP3.LUT R29, R29, 0xbfffffff, RZ, 0xc0, !PT ;  /* 0xbfffffff1d1d7812 */ /* 0x000fd600078ec0ff */
[----:B------:R-:W-:Y:S02]  /*106680*/  @P1 LOP3.LUT R29, R29, 0x40000000, RZ, 0xfc, !PT ;  /* 0x400000001d1d1812 */ /* 0x000fe400078efcff */
[----:B------:R-:W-:Y:S01]  /*106690*/  ISETP.LT.AND P1, PT, R7, UR40, !P0 ;  /* 0x0000002807007c0c */ /* 0x000fe2000c721270 */
[----:B------:R-:W1:Y:S01]  /*1066a0*/  LDCU UR40, c[0x0][0x398] ;  /* 0x00007300ff2877ac */ /* 0x000e620008000800 */
[----:B------:R-:W-:Y:S02]  /*1066b0*/  ISETP.LT.AND P0, PT, R5, UR41, !P0 ;  /* 0x0000002905007c0c */ /* 0x000fe4000c701270 */
[----:B------:R-:W-:Y:S01]  /*1066c0*/  LOP3.LUT R29, R29, 0xdfffffff, RZ, 0xc0, !PT ;  /* 0xdfffffff1d1d7812 */ /* 0x000fe200078ec0ff */
[----:B------:R-:W2:Y:S01]  /*1066d0*/  LDCU UR41, c[0x0][0x398] ;  /* 0x00007300ff2977ac */ /* 0x000ea20008000800 */
[----:B------:R-:W-:-:S07]  /*1066e0*/  F2FP.SATFINITE.E5M2.F32.PACK_AB_MERGE_C R10, R16, R10, RZ ;  /* 0x0000000a100a723e */ /* 0x000fce00048060ff */
[----:B------:R-:W-:Y:S01]  /*1066f0*/  @P1 LOP3.LUT R29, R29, 0x20000000, RZ, 0xfc, !PT ;  /* 0x200000001d1d1812 */ /* 0x000fe200078efcff */
[----:B------:R3:W-:Y:S03]  /*106700*/  STL [R1+0xd4], R10 ;  /* 0x0000d40a01007387 */ /* 0x0007e60000100800 */
[----:B------:R-:W-:Y:S01]  /*106710*/  LOP3.LUT R29, R29, 0xefffffff, RZ, 0xc0, !PT ;  /* 0xefffffff1d1d7812 */ /* 0x000fe200078ec0ff */
[----:B------:R-:W2:Y:S01]  /*106720*/  LDL.LU R16, [R1+0x16c] ;  /* 0x00016c0001107983 */ /* 0x000ea20000300800 */
[----:B---3--:R-:W-:Y:S02]  /*106730*/  VIADD R10, R9, 0x54 ;  /* 0x00000054090a7836 */ /* 0x008fe40000000000 */
[----:B------:R-:W-:-:S03]  /*106740*/  @P0 LOP3.LUT R29, R29, 0x10000000, RZ, 0xfc, !PT ;  /* 0x100000001d1d0812 */ /* 0x000fc600078efcff */
[----:B------:R-:W-:Y:S02]  /*106750*/  ISETP.GE.AND P0, PT, R10, UR27, PT ;  /* 0x0000001b0a007c0c */ /* 0x000fe4000bf06270 */
[----:B------:R-:W-:Y:S01]  /*106760*/  LOP3.LUT R29, R29, 0xfeffffff, RZ, 0xc0, !PT ;  /* 0xfeffffff1d1d7812 */ /* 0x000fe200078ec0ff */
[----:B------:R-:W-:Y:S01]  /*106770*/  VIADD R10, R9, 0x53 ;  /* 0x00000053090a7836 */ /* 0x000fe20000000000 */
[----:B----4-:R-:W-:Y:S01]  /*106780*/  ISETP.LT.AND P1, PT, R15, UR28, !P0 ;  /* 0x0000001c0f007c0c */ /* 0x010fe2000c721270 */
[----:B------:R-:W3:Y:S01]  /*106790*/  LDCU UR27, c[0x0][0x398] ;  /* 0x00007300ff1b77ac */ /* 0x000ee20008000800 */
[----:B------:R-:W-:Y:S02]  /*1067a0*/  LOP3.LUT R28, R28, 0x7fffffff, RZ, 0xc0, !PT ;  /* 0x7fffffff1c1c7812 */ /* 0x000fe400078ec0ff */
[----:B------:R-:W-:Y:S01]  /*1067b0*/  LOP3.LUT R27, R27, 0x7fffffff, RZ, 0xc0, !PT ;  /* 0x7fffffff1b1b7812 */ /* 0x000fe200078ec0ff */
[----:B------:R-:W4:Y:S08]  /*1067c0*/  LDCU UR28, c[0x0][0x398] ;  /* 0x00007300ff1c77ac */ /* 0x000f300008000800 */
[----:B------:R-:W-:-:S04]  /*1067d0*/  @P1 LOP3.LUT R29, R29, 0x1000000, RZ, 0xfc, !PT ;  /* 0x010000001d1d1812 */ /* 0x000fc800078efcff */
[----:B------:R-:W-:Y:S02]  /*1067e0*/  LOP3.LUT R29, R29, 0xf7ffffff, RZ, 0xc0, !PT ;  /* 0xf7ffffff1d1d7812 */ /* 0x000fe400078ec0ff */
[----:B------:R-:W-:Y:S01]  /*1067f0*/  ISETP.LT.AND P2, PT, R0, UR31, !P0 ;  /* 0x0000001f00007c0c */ /* 0x000fe2000c741270 */
[----:B------:R-:W0:Y:S01]  /*106800*/  LDCU UR31, c[0x0][0x398] ;  /* 0x00007300ff1f77ac */ /* 0x000e220008000800 */
[----:B------:R-:W-:Y:S01]  /*106810*/  ISETP.LT.AND P3, PT, R2, UR32, !P0 ;  /* 0x0000002002007c0c */ /* 0x000fe2000c761270 */
[----:B------:R-:W0:Y:S01]  /*106820*/  LDCU UR32, c[0x0][0x398] ;  /* 0x00007300ff2077ac */ /* 0x000e220008000800 */
[----:B------:R-:W-:Y:S01]  /*106830*/  ISETP.LT.AND P1, PT, R3, UR30, !P0 ;  /* 0x0000001e03007c0c */ /* 0x000fe2000c721270 */
[----:B------:R-:W0:Y:S10]  /*106840*/  LDCU UR30, c[0x0][0x398] ;  /* 0x00007300ff1e77ac */ /* 0x000e340008000800 */
[----:B------:R-:W-:-:S04]  /*106850*/  @P3 LOP3.LUT R29, R29, 0x8000000, RZ, 0xfc, !PT ;  /* 0x080000001d1d3812 */ /* 0x000fc800078efcff */
[----:B------:R-:W-:-:S04]  /*106860*/  LOP3.LUT R29, R29, 0xfbffffff, RZ, 0xc0, !PT ;  /* 0xfbffffff1d1d7812 */ /* 0x000fc800078ec0ff */
[----:B------:R-:W-:Y:S02]  /*106870*/  @P2 LOP3.LUT R29, R29, 0x4000000, RZ, 0xfc, !PT ;  /* 0x040000001d1d2812 */ /* 0x000fe400078efcff */
[----:B------:R-:W-:Y:S01]  /*106880*/  ISETP.LT.AND P3, PT, R11, UR25, !P0 ;  /* 0x000000190b007c0c */ /* 0x000fe2000c761270 */
[----:B------:R-:W0:Y:S01]  /*106890*/  LDCU UR25, c[0x0][0x398] ;  /* 0x00007300ff1977ac */ /* 0x000e220008000800 */
[----:B------:R-:W-:-:S04]  /*1068a0*/  LOP3.LUT R29, R29, 0xfdffffff, RZ, 0xc0, !PT ;  /* 0xfdffffff1d1d7812 */ /* 0x000fc800078ec0ff */
[----:B------:R-:W-:Y:S02]  /*1068b0*/  @P1 LOP3.LUT R29, R29, 0x2000000, RZ, 0xfc, !PT ;  /* 0x020000001d1d1812 */ /* 0x000fe400078efcff */
[----:B------:R-:W-:Y:S01]  /*1068c0*/  ISETP.LT.AND P2, PT, R8, UR36, !P0 ;  /* 0x0000002408007c0c */ /* 0x000fe2000c741270 */
[----:B------:R-:W0:Y:S01]  /*1068d0*/  LDCU UR36, c[0x0][0x398] ;  /* 0x00007300ff2477ac */ /* 0x000e220008000800 */
[----:B------:R-:W-:-:S04]  /*1068e0*/  LOP3.LUT R29, R29, 0xff7fffff, RZ, 0xc0, !PT ;  /* 0xff7fffff1d1d7812 */ /* 0x000fc800078ec0ff */
[----:B------:R-:W-:Y:S02]  /*1068f0*/  @P3 LOP3.LUT R29, R29, 0x800000, RZ, 0xfc, !PT ;  /* 0x008000001d1d3812 */ /* 0x000fe400078efcff */
[----:B------:R-:W-:Y:S01]  /*106900*/  ISETP.LT.AND P1, PT, R7, UR45, !P0 ;  /* 0x0000002d07007c0c */ /* 0x000fe2000c721270 */
[----:B------:R-:W0:Y:S01]  /*106910*/  LDCU.64 UR44, c[0x0][0x398] ;  /* 0x00007300ff2c77ac */ /* 0x000e220008000a00 */
[----:B------:R-:W-:-:S04]  /*106920*/  LOP3.LUT R29, R29, 0xffbfffff, RZ, 0xc0, !PT ;  /* 0xffbfffff1d1d7812 */ /* 0x000fc800078ec0ff */
[----:B------:R-:W-:Y:S02]  /*106930*/  @P2 LOP3.LUT R29, R29, 0x400000, RZ, 0xfc, !PT ;  /* 0x004000001d1d2812 */ /* 0x000fe400078efcff */
[----:B------:R-:W-:Y:S02]  /*106940*/  ISETP.LT.AND P0, PT, R5, UR46, !P0 ;  /* 0x0000002e05007c0c */ /* 0x000fe4000c701270 */
[----:B------:R-:W-:-:S04]  /*106950*/  LOP3.LUT R29, R29, 0xffdfffff, RZ, 0xc0, !PT ;  /* 0xffdfffff1d1d7812 */ /* 0x000fc800078ec0ff */
[----:B------:R-:W-:-:S04]  /*106960*/  @P1 LOP3.LUT R29, R29, 0x200000, RZ, 0xfc, !PT ;  /* 0x002000001d1d1812 */ /* 0x000fc800078efcff */
[----:B------:R-:W-:-:S04]  /*106970*/  LOP3.LUT R29, R29, 0xffefffff, RZ, 0xc0, !PT ;  /* 0xffefffff1d1d7812 */ /* 0x000fc800078ec0ff */
[----:B------:R-:W-:Y:S02]  /*106980*/  @P0 LOP3.LUT R29, R29, 0x100000, RZ, 0xfc, !PT ;  /* 0x001000001d1d0812 */ /* 0x000fe400078efcff */
[----:B------:R-:W-:Y:S02]  /*106990*/  ISETP.GE.AND P0, PT, R10, UR13, PT ;  /* 0x0000000d0a007c0c */ /* 0x000fe4000bf06270 */
[----:B------:R-:W-:Y:S01]  /*1069a0*/  LOP3.LUT R29, R29, 0xfffeffff, RZ, 0xc0, !PT ;  /* 0xfffeffff1d1d7812 */ /* 0x000fe200078ec0ff */
[----:B------:R-:W-:Y:S01]  /*1069b0*/  VIADD R10, R9, 0x52 ;  /* 0x00000052090a7836 */ /* 0x000fe20000000000 */
[----:B------:R-:W-:Y:S01]  /*1069c0*/  ISETP.LT.AND P2, PT, R15, UR34, !P0 ;  /* 0x000000220f007c0c */ /* 0x000fe2000c741270 */
[----:B------:R-:W0:Y:S01]  /*1069d0*/  LDCU UR13, c[0x0][0x398] ;  /* 0x00007300ff0d77ac */ /* 0x000e220008000800 */
[----:B------:R-:W-:Y:S01]  /*1069e0*/  ISETP.LT.AND P1, PT, R2, UR48, !P0 ;  /* 0x0000003002007c0c */ /* 0x000fe2000c721270 */
[----:B------:R-:W0:Y:S01]  /*1069f0*/  LDCU UR48, c[0x0][0x398] ;  /* 0x00007300ff3077ac */ /* 0x000e220008000800 */
[----:B------:R-:W-:Y:S01]  /*106a00*/  ISETP.LT.AND P3, PT, R11, UR49, !P0 ;  /* 0x000000310b007c0c */ /* 0x000fe2000c761270 */
[----:B------:R-:W0:Y:S08]  /*106a10*/  LDCU UR49, c[0x0][0x398] ;  /* 0x00007300ff3177ac */ /* 0x000e300008000800 */
[----:B------:R-:W-:Y:S01]  /*106a20*/  @P2 LOP3.LUT R29, R29, 0x10000, RZ, 0xfc, !PT ;  /* 0x000100001d1d2812 */ /* 0x000fe200078efcff */
[----:B------:R-:W0:Y:S01]  /*106a30*/  LDCU UR34, c[0x0][0x398] ;  /* 0x00007300ff2277ac */ /* 0x000e220008000800 */
[----:B------:R-:W-:-:S02]  /*106a40*/  ISETP.LT.AND P2, PT, R0, UR37, !P0 ;  /* 0x0000002500007c0c */ /* 0x000fc4000c741270 */
[----:B------:R-:W-:Y:S01]  /*106a50*/  LOP3.LUT R29, R29, 0xfff7ffff, RZ, 0xc0, !PT ;  /* 0xfff7ffff1d1d7812 */ /* 0x000fe200078ec0ff */
[----:B------:R-:W0:Y:S03]  /*106a60*/  LDCU UR37, c[0x0][0x398] ;  /* 0x00007300ff2577ac */ /* 0x000e260008000800 */
[----:B------:R-:W-:Y:S02]  /*106a70*/  @P1 LOP3.LUT R29, R29, 0x80000, RZ, 0xfc, !PT ;  /* 0x000800001d1d1812 */ /* 0x000fe400078efcff */
[----:B------:R-:W-:Y:S01]  /*106a80*/  ISETP.LT.AND P1, PT, R3, UR50, !P0 ;  /* 0x0000003203007c0c */ /* 0x000fe2000c721270 */
[----:B------:R-:W1:Y:S01]  /*106a90*/  LDCU UR50, c[0x0][0x398] ;  /* 0x00007300ff3277ac */ /* 0x000e620008000800 */
[----:B------:R-:W-:-:S04]  /*106aa0*/  LOP3.LUT R29, R29, 0xfffbffff, RZ, 0xc0, !PT ;  /* 0xfffbffff1d1d7812 */ /* 0x000fc800078ec0ff */
[----:B------:R-:W-:-:S04]  /*106ab0*/  @P2 LOP3.LUT R29, R29, 0x40000, RZ, 0xfc, !PT ;  /* 0x000400001d1d2812 */ /* 0x000fc800078efcff */
[----:B------:R-:W-:-:S04]  /*106ac0*/  LOP3.LUT R29, R29, 0xfffdffff, RZ, 0xc0, !PT ;  /* 0xfffdffff1d1d7812 */ /* 0x000fc800078ec0ff */
[----:B------:R-:W-:Y:S02]  /*106ad0*/  @P1 LOP3.LUT R29, R29, 0x20000, RZ, 0xfc, !PT ;  /* 0x000200001d1d1812 */ /* 0x000fe400078efcff */
[----:B0-----:R-:W-:Y:S01]  /*106ae0*/  ISETP.LT.AND P2, PT, R8, UR48, !P0 ;  /* 0x0000003008007c0c */ /* 0x001fe2000c741270 */
[----:B------:R-:W0:Y:S01]  /*106af0*/  LDCU UR48, c[0x0][0x398] ;  /* 0x00007300ff3077ac */ /* 0x000e220008000800 */
[----:B------:R-:W-:-:S04]  /*106b00*/  LOP3.LUT R29, R29, 0xffff7fff, RZ, 0xc0, !PT ;  /* 0xffff7fff1d1d7812 */ /* 0x000fc800078ec0ff */
[----:B------:R-:W-:Y:S02]  /*106b10*/  @P3 LOP3.LUT R29, R29, 0x8000, RZ, 0xfc, !PT ;  /* 0x000080001d1d3812 */ /* 0x000fe400078efcff */
[----:B------:R-:W-:Y:S01]  /*106b20*/  ISETP.LT.AND P1, PT, R7, UR47, !P0 ;  /* 0x0000002f07007c0c */ /* 0x000fe2000c721270 */
[----:B------:R-:W0:Y:S01]  /*106b30*/  LDCU.64 UR46, c[0x0][0x398] ;  /* 0x00007300ff2e77ac */ /* 0x000e220008000a00 */
[----:B------:R-:W-:-:S04]  /*106b40*/  LOP3.LUT R29, R29, 0xffffbfff, RZ, 0xc0, !PT ;  /* 0xffffbfff1d1d7812 */ /* 0x000fc800078ec0ff */
[----:B------:R-:W-:Y:S02]  /*106b50*/  @P2 LOP3.LUT R29, R29, 0x4000, RZ, 0xfc, !PT ;  /* 0x000040001d1d2812 */ /* 0x000fe400078efcff */
[----:B------:R-:W-:Y:S01]  /*106b60*/  ISETP.LT.AND P0, PT, R5, UR4, !P0 ;  /* 0x0000000405007c0c */ /* 0x000fe2000c701270 */
[----:B------:R-:W0:Y:S01]  /*106b70*/  LDCU UR4, c[0x0][0x398] ;  /* 0x00007300ff0477ac */ /* 0x000e220008000800 */
        /* <DEDUP_REMOVED lines=8> */
[----:B------:R-:W1:Y:S01]  /*106c00*/  LDCU UR29, c[0x0][0x398] ;  /* 0x00007300ff1d77ac */ /* 0x000e620008000800 */
[----:B------:R-:W-:Y:S02]  /*106c10*/  ISETP.LT.AND P2, PT, R2, UR49, !P0 ;  /* 0x0000003102007c0c */ /* 0x000fe4000c741270 */
[----:B0-----:R-:W-:Y:S01]  /*106c20*/  ISETP.LT.AND P1, PT, R0, UR48, !P0 ;  /* 0x0000003000007c0c */ /* 0x001fe2000c721270 */
[----:B------:R-:W0:Y:S01]  /*106c30*/  LDCU UR49, c[0x0][0x398] ;  /* 0x00007300ff3177ac */ /* 0x000e220008000800 */
[----:B------:R-:W0:Y:S07]  /*106c40*/  LDCU UR48, c[0x0][0x398] ;  /* 0x00007300ff3077ac */ /* 0x000e2e0008000800 */
[----:B------:R-:W-:-:S04]  /*106c50*/  @P3 LOP3.LUT R29, R29, 0x100, RZ, 0xfc, !PT ;  /* 0x000001001d1d3812 */ /* 0x000fc800078efcff */
[----:B------:R-:W-:-:S04]  /*106c60*/  LOP3.LUT R29, R29, 0xfffff7ff, RZ, 0xc0, !PT ;  /* 0xfffff7ff1d1d7812 */ /* 0x000fc800078ec0ff */
[----:B------:R-:W-:-:S04]  /*106c70*/  @P2 LOP3.LUT R29, R29, 0x800, RZ, 0xfc, !PT ;  /* 0x000008001d1d2812 */ /* 0x000fc800078efcff */
[----:B------:R-:W-:-:S04]  /*106c80*/  LOP3.LUT R29, R29, 0xfffffbff, RZ, 0xc0, !PT ;  /* 0xfffffbff1d1d7812 */ /* 0x000fc800078ec0ff */
[----:B------:R-:W-:Y:S02]  /*106c90*/  @P1 LOP3.LUT R29, R29, 0x400, RZ, 0xfc, !PT ;  /* 0x000004001d1d1812 */ /* 0x000fe400078efcff */
[----:B------:R-:W-:Y:S01]  /*106ca0*/  ISETP.LT.AND P1, PT, R3, UR51, !P0 ;  /* 0x0000003303007c0c */ /* 0x000fe2000c721270 */
[----:B------:R-:W2:Y:S01]  /*106cb0*/  LDCU UR51, c[0x0][0x398] ;  /* 0x00007300ff3377ac */ /* 0x000ea20008000800 */
[----:B-1----:R-:W-:Y:S02]  /*106cc0*/  ISETP.LT.AND P3, PT, R11, UR50, !P0 ;  /* 0x000000320b007c0c */ /* 0x002fe4000c761270 */
[----:B------:R-:W-:Y:S01]  /*106cd0*/  LOP3.LUT R29, R29, 0xfffffdff, RZ, 0xc0, !PT ;  /* 0xfffffdff1d1d7812 */ /* 0x000fe200078ec0ff */
[----:B------:R-:W1:Y:S01]  /*106ce0*/  LDCU UR50, c[0x0][0x398] ;  /* 0x00007300ff3277ac */ /* 0x000e620008000800 */
[----:B0-----:R-:W-:Y:S02]  /*106cf0*/  ISETP.LT.AND P2, PT, R8, UR49, !P0 ;  /* 0x0000003108007c0c */ /* 0x001fe4000c741270 */
[----:B------:R-:W-:Y:S01]  /*106d00*/  LOP3.LUT R26, R26, 0x7fffffff, RZ, 0xc0, !PT ;  /* 0x7fffffff1a1a7812 */ /* 0x000fe200078ec0ff */
[----:B------:R-:W0:Y:S04]  /*106d10*/  LDCU UR49, c[0x0][0x398] ;  /* 0x00007300ff3177ac */ /* 0x000e280008000800 */
        /* <DEDUP_REMOVED lines=22> */
[----:B------:R-:W-:-:S04]  /*106e80*/  @P1 LOP3.LUT R29, R29, 0x1, RZ, 0xfc, !PT ;  /* 0x000000011d1d1812 */ /* 0x000fc800078efcff */
[----:B------:R-:W-:-:S04]  /*106e90*/  LOP3.LUT R29, R29, 0xfffffff7, RZ, 0xc0, !PT ;  /* 0xfffffff71d1d7812 */ /* 0x000fc800078ec0ff */
[----:B------:R-:W-:Y:S02]  /*106ea0*/  @P3 LOP3.LUT R29, R29, 0x8, RZ, 0xfc, !PT ;  /* 0x000000081d1d3812 */ /* 0x000fe400078efcff */
[----:B------:R-:W-:Y:S01]  /*106eb0*/  ISETP.LT.AND P3, PT, R11, UR57, !P0 ;  /* 0x000000390b007c0c */ /* 0x000fe2000c761270 */
[----:B------:R-:W1:Y:S01]  /*106ec0*/  LDCU UR57, c[0x0][0x398] ;  /* 0x00007300ff3977ac */ /* 0x000e620008000800 */
[----:B------:R-:W-:Y:S02]  /*106ed0*/  ISETP.LT.AND P1, PT, R3, UR54, !P0 ;  /* 0x0000003603007c0c */ /* 0x000fe4000c721270 */
[----:B------:R-:W-:Y:S01]  /*106ee0*/  LOP3.LUT R29, R29, 0xfffffffb, RZ, 0xc0, !PT ;  /* 0xfffffffb1d1d7812 */ /* 0x000fe200078ec0ff */
[----:B------:R-:W1:Y:S03]  /*106ef0*/  LDCU UR54, c[0x0][0x398] ;  /* 0x00007300ff3677ac */ /* 0x000e660008000800 */
[----:B------:R-:W-:-:S02]  /*106f00*/  @P2 LOP3.LUT R29, R29, 0x4, RZ, 0xfc, !PT ;  /* 0x000000041d1d2812 */ /* 0x000fc400078efcff */
[----:B0-----:R-:W-:Y:S01]  /*106f10*/  ISETP.LT.AND P2, PT, R8, UR56, !P0 ;  /* 0x0000003808007c0c */ /* 0x001fe2000c741270 */
[----:B------:R-:W0:Y:S01]  /*106f20*/  LDCU UR56, c[0x0][0x398] ;  /* 0x00007300ff3877ac */ /* 0x000e220008000800 */
[----:B------:R-:W-:Y:S02]  /*106f30*/  LOP3.LUT R29, R29, 0xfffffffd, RZ, 0xc0, !PT ;  /* 0xfffffffd1d1d7812 */ /* 0x000fe400078ec0ff */
[----:B------:R-:W-:Y:S02]  /*106f40*/  @P3 LOP3.LUT R28, R28, 0x80000000, RZ, 0xfc, !PT ;  /* 0x800000001c1c3812 */ /* 0x000fe400078efcff */
[----:B------:R-:W-:Y:S02]  /*106f50*/  @P1 LOP3.LUT R29, R29, 0x2, RZ, 0xfc, !PT ;  /* 0x000000021d1d1812 */ /* 0x000fe400078efcff */
[----:B------:R-:W-:Y:S01]  /*106f60*/  ISETP.LT.AND P1, PT, R7, UR55, !P0 ;  /* 0x0000003707007c0c */ /* 0x000fe2000c721270 */
[----:B------:R-:W0:Y:S01]  /*106f70*/  LDCU UR55, c[0x0][0x398] ;  /* 0x00007300ff3777ac */ /* 0x000e220008000800 */
[----:B------:R-:W-:-:S04]  /*106f80*/  LOP3.LUT R28, R28, 0xbfffffff, RZ, 0xc0, !PT ;  /* 0xbfffffff1c1c7812 */ /* 0x000fc800078ec0ff */
[----:B------:R-:W-:Y:S02]  /*106f90*/  @P2 LOP3.LUT R28, R28, 0x40000000, RZ, 0xfc, !PT ;  /* 0x400000001c1c2812 */ /* 0x000fe400078efcff */
[----:B-1----:R-:W-:Y:S01]  /*106fa0*/  ISETP.LT.AND P0, PT, R5, UR54, !P0 ;  /* 0x0000003605007c0c */ /* 0x002fe2000c701270 */
[----:B------:R-:W1:Y:S01]  /*106fb0*/  LDCU UR54, c[0x0][0x398] ;  /* 0x00007300ff3677ac */ /* 0x000e620008000800 */
[----:B------:R-:W-:-:S04]  /*106fc0*/  LOP3.LUT R28, R28, 0xdfffffff, RZ, 0xc0, !PT ;  /* 0xdfffffff1c1c7812 */ /* 0x000fc800078ec0ff */
[----:B------:R-:W-:-:S04]  /*106fd0*/  @P1 LOP3.LUT R28, R28, 0x20000000, RZ, 0xfc, !PT ;  /* 0x200000001c1c1812 */ /* 0x000fc800078efcff */
[----:B------:R-:W-:-:S04]  /*106fe0*/  LOP3.LUT R28, R28, 0xefffffff, RZ, 0xc0, !PT ;  /* 0xefffffff1c1c7812 */ /* 0x000fc800078ec0ff */
[----:B------:R-:W-:Y:S02]  /*106ff0*/  @P0 LOP3.LUT R28, R28, 0x10000000, RZ, 0xfc, !PT ;  /* 0x100000001c1c0812 */ /* 0x000fe400078efcff */
[----:B------:R-:W-:Y:S01]  /*107000*/  ISETP.GE.AND P0, PT, R10, UR43, PT ;  /* 0x0000002b0a007c0c */ /* 0x000fe2000bf06270 */
[----:B------:R-:W0:Y:S03]  /*107010*/  LDCU.64 UR42, c[0x0][0x398] ;  /* 0x00007300ff2a77ac */ /* 0x000e260008000a00 */
[----:B------:R-:W-:Y:S02]  /*107020*/  ISETP.LT.AND P1, PT, R15, UR46, !P0 ;  /* 0x0000002e0f007c0c */ /* 0x000fe4000c721270 */
[----:B------:R-:W-:Y:S01]  /*107030*/  ISETP.LT.AND P3, PT, R2, UR62, !P0 ;  /* 0x0000003e02007c0c */ /* 0x000fe2000c761270 */
[----:B------:R-:W0:Y:S01]  /*107040*/  LDCU UR62, c[0x0][0x398] ;  /* 0x00007300ff3e77ac */ /* 0x000e220008000800 */
[----:B------:R-:W-:-:S02]  /*107050*/  LOP3.LUT R28, R28, 0xfeffffff, RZ, 0xc0, !PT ;  /* 0xfeffffff1c1c7812 */ /* 0x000fc400078ec0ff */
[----:B------:R-:W-:Y:S01]  /*107060*/  ISETP.LT.AND P2, PT, R0, UR61, !P0 ;  /* 0x0000003d00007c0c */ /* 0x000fe2000c741270 */
[----:B------:R-:W0:Y:S06]  /*107070*/  LDCU UR61, c[0x0][0x398] ;  /* 0x00007300ff3d77ac */ /* 0x000e2c0008000800 */
[----:B------:R-:W-:-:S04]  /*107080*/  @P1 LOP3.LUT R28, R28, 0x1000000, RZ, 0xfc, !PT ;  /* 0x010000001c1c1812 */ /* 0x000fc800078efcff */
[----:B------:R-:W-:-:S04]  /*107090*/  LOP3.LUT R28, R28, 0xf7ffffff, RZ, 0xc0, !PT ;  /* 0xf7ffffff1c1c7812 */ /* 0x000fc800078ec0ff */
[----:B------:R-:W-:Y:S02]  /*1070a0*/  @P3 LOP3.LUT R28, R28, 0x8000000, RZ, 0xfc, !PT ;  /* 0x080000001c1c3812 */ /* 0x000fe400078efcff */
[----:B------:R-:W-:Y:S01]  /*1070b0*/  ISETP.LT.AND P1, PT, R3, UR60, !P0 ;  /* 0x0000003c03007c0c */ /* 0x000fe2000c721270 */
[----:B------:R-:W1:Y:S01]  /*1070c0*/  LDCU UR60, c[0x0][0x398] ;  /* 0x00007300ff3c77ac */ /* 0x000e620008000800 */
[----:B------:R-:W-:-:S04]  /*1070d0*/  LOP3.LUT R28, R28, 0xfbffffff, RZ, 0xc0, !PT ;  /* 0xfbffffff1c1c7812 */ /* 0x000fc800078ec0ff */
[----:B------:R-:W-:Y:S02]  /*1070e0*/  @P2 LOP3.LUT R28, R28, 0x4000000, RZ, 0xfc, !PT ;  /* 0x040000001c1c2812 */ /* 0x000fe400078efcff */
[----:B------:R-:W-:Y:S01]  /*1070f0*/  ISETP.LT.AND P3, PT, R11, UR63, !P0 ;  /* 0x0000003f0b007c0c */ /* 0x000fe2000c761270 */
[----:B------:R-:W-:Y:S01]  /*107100*/  VIADD R10, R9, 0x4f ;  /* 0x0000004f090a7836 */ /* 0x000fe20000000000 */
[----:B------:R-:W-:Y:S01]  /*107110*/  LOP3.LUT R28, R28, 0xfdffffff, RZ, 0xc0, !PT ;  /* 0xfdffffff1c1c7812 */ /* 0x000fe200078ec0ff */
[----:B------:R-:W1:Y:S03]  /*107120*/  LDCU UR63, c[0x0][0x398] ;  /* 0x00007300ff3f77ac */ /* 0x000e660008000800 */
[----:B------:R-:W-:Y:S02]  /*107130*/  @P1 LOP3.LUT R28, R28, 0x2000000, RZ, 0xfc, !PT ;  /* 0x020000001c1c1812 */ /* 0x000fe400078efcff */
[----:B0-----:R-:W-:Y:S01]  /*107140*/  ISETP.LT.AND P2, PT, R8, UR62, !P0 ;  /* 0x0000003e08007c0c */ /* 0x001fe2000c741270 */
[----:B------:R-:W0:Y:S01]  /*107150*/  LDCU UR62, c[0x0][0x398] ;  /* 0x00007300ff3e77ac */ /* 0x000e220008000800 */
[----:B------:R-:W-:-:S04]  /*107160*/  LOP3.LUT R28, R28, 0xff7fffff, RZ, 0xc0, !PT ;  /* 0xff7fffff1c1c7812 */ /* 0x000fc800078ec0ff */
        /* <DEDUP_REMOVED lines=48> */
[----:B------:R-:W-:Y:S01]  /*107470*/  LOP3.LUT R28, R28, 0xfffffeff, RZ, 0xc0, !PT ;  /* 0xfffffeff1c1c7812 */ /* 0x000fe200078ec0ff */
[----:B------:R-:W-:Y:S01]  /*107480*/  VIADD R10, R9, 0x4d ;  /* 0x0000004d090a7836 */ /* 0x000fe20000000000 */
[----:B------:R-:W-:Y:S01]  /*107490*/  ISETP.LT.AND P3, PT, R2, UR72, !P0 ;  /* 0x0000004802007c0c */ /* 0x000fe2000c761270 */
[----:B------:R-:W0:Y:S01]  /*1074a0*/  LDCU UR72, c[0x0][0x398] ;  /* 0x00007300ff4877ac */ /* 0x000e220008000800 */
[----:B------:R-:W-:Y:S01]  /*1074b0*/  ISETP.LT.AND P2, PT, R0, UR71, !P0 ;  /* 0x0000004700007c0c */ /* 0x000fe2000c741270 */
[----:B------:R-:W0:Y:S06]  /*1074c0*/  LDCU UR71, c[0x0][0x398] ;  /* 0x00007300ff4777ac */ /* 0x000e2c0008000800 */
[----:B------:R-:W-:Y:S01]  /*1074d0*/  @P1 LOP3.LUT R28, R28, 0x100, RZ, 0xfc, !PT ;  /* 0x000001001c1c1812 */ /* 0x000fe200078efcff */
[----:B------:R-:W0:Y:S03]  /*1074e0*/  LDCU UR44, c[0x0][0x398] ;  /* 0x00007300ff2c77ac */ /* 0x000e260008000800 */
[----:B------:R-:W-:-:S04]  /*1074f0*/  LOP3.LUT R28, R28, 0xfffff7ff, RZ, 0xc0, !PT ;  /* 0xfffff7ff1c1c7812 */ /* 0x000fc800078ec0ff */
[----:B------:R-:W-:Y:S02]  /*107500*/  @P3 LOP3.LUT R28, R28, 0x800, RZ, 0xfc, !PT ;  /* 0x000008001c1c3812 */ /* 0x000fe400078efcff */
[----:B------:R-:W-:Y:S01]  /*107510*/  ISETP.LT.AND P1, PT, R3, UR70, !P0 ;  /* 0x0000004603007c0c */ /* 0x000fe2000c721270 */
[----:B------:R-:W1:Y:S01]  /*107520*/  LDCU UR70, c[0x0][0x398] ;  /* 0x00007300ff4677ac */ /* 0x000e620008000800 */
[----:B------:R-:W-:-:S04]  /*107530*/  LOP3.LUT R28, R28, 0xfffffbff, RZ, 0xc0, !PT ;  /* 0xfffffbff1c1c7812 */ /* 0x000fc800078ec0ff */
[----:B------:R-:W-:Y:S02]  /*107540*/  @P2 LOP3.LUT R28, R28, 0x400, RZ, 0xfc, !PT ;  /* 0x000004001c1c2812 */ /* 0x000fe400078efcff */
[----:B------:R-:W-:Y:S01]  /*107550*/  ISETP.LT.AND P3, PT, R11, UR73, !P0 ;  /* 0x000000490b007c0c */ /* 0x000fe2000c761270 */
[----:B------:R-:W1:Y:S01]  /*107560*/  LDCU UR73, c[0x0][0x398] ;  /* 0x00007300ff4977ac */ /* 0x000e620008000800 */
[----:B------:R-:W-:-:S04]  /*107570*/  LOP3.LUT R28, R28, 0xfffffdff, RZ, 0xc0, !PT ;  /* 0xfffffdff1c1c7812 */ /* 0x000fc800078ec0ff */
        /* <DEDUP_REMOVED lines=16> */
[----:B------:R-:W2:Y:S03]  /*107680*/  LDCU.64 UR42, c[0x0][0x398] ;  /* 0x00007300ff2a77ac */ /* 0x000ea60008000a00 */
[----:B------:R-:W-:Y:S02]  /*107690*/  ISETP.LT.AND P1, PT, R15, UR46, !P0 ;  /* 0x0000002e0f007c0c */ /* 0x000fe4000c721270 */
[----:B------:R-:W-:Y:S01]  /*1076a0*/  LOP3.LUT R28, R28, 0xfffffffe, RZ, 0xc0, !PT ;  /* 0xfffffffe1c1c7812 */ /* 0x000fe200078ec0ff */
[----:B------:R-:W-:Y:S01]  /*1076b0*/  VIADD R10, R9, 0x4c ;  /* 0x0000004c090a7836 */ /* 0x000fe20000000000 */
[----:B0-----:R-:W-:Y:S01]  /*1076c0*/  ISETP.LT.AND P3, PT, R2, UR71, !P0 ;  /* 0x0000004702007c0c */ /* 0x001fe2000c761270 */
[----:B------:R-:W0:Y:S01]  /*1076d0*/  LDCU UR71, c[0x0][0x398] ;  /* 0x00007300ff4777ac */ /* 0x000e220008000800 */
[----:B-1----:R-:W-:Y:S01]  /*1076e0*/  ISETP.LT.AND P2, PT, R0, UR70, !P0 ;  /* 0x0000004600007c0c */ /* 0x002fe2000c741270 */
[----:B------:R-:W1:Y:S06]  /*1076f0*/  LDCU UR70, c[0x0][0x398] ;  /* 0x00007300ff4677ac */ /* 0x000e6c0008000800 */
[----:B------:R-:W-:Y:S01]  /*107700*/  @P1 LOP3.LUT R28, R28, 0x1, RZ, 0xfc, !PT ;  /* 0x000000011c1c1812 */ /* 0x000fe200078efcff */
[----:B------:R-:W0:Y:S03]  /*107710*/  LDCU UR46, c[0x0][0x398] ;  /* 0x00007300ff2e77ac */ /* 0x000e260008000800 */
[----:B------:R-:W-:-:S04]  /*107720*/  LOP3.LUT R28, R28, 0xfffffff7, RZ, 0xc0, !PT ;  /* 0xfffffff71c1c7812 */ /* 0x000fc800078ec0ff */
[----:B------:R-:W-:Y:S02]  /*107730*/  @P3 LOP3.LUT R28, R28, 0x8, RZ, 0xfc, !PT ;  /* 0x000000081c1c3812 */ /* 0x000fe400078efcff */
[----:B------:R-:W-:Y:S01]  /*107740*/  ISETP.LT.AND P3, PT, R11, UR75, !P0 ;  /* 0x0000004b0b007c0c */ /* 0x000fe2000c761270 */
[----:B------:R-:W0:Y:S01]  /*107750*/  LDCU UR75, c[0x0][0x398] ;  /* 0x00007300ff4b77ac */ /* 0x000e220008000800 */
[----:B------:R-:W-:Y:S02]  /*107760*/  ISETP.LT.AND P1, PT, R3, UR76, !P0 ;  /* 0x0000004c03007c0c */ /* 0x000fe4000c721270 */
[----:B------:R-:W-:Y:S01]  /*107770*/  LOP3.LUT R28, R28, 0xfffffffb, RZ, 0xc0, !PT ;  /* 0xfffffffb1c1c7812 */ /* 0x000fe200078ec0ff */
[----:B------:R-:W0:Y:S03]  /*107780*/  LDCU UR76, c[0x0][0x398] ;  /* 0x00007300ff4c77ac */ /* 0x000e260008000800 */
[----:B------:R-:W-:-:S02]  /*107790*/  @P2 LOP3.LUT R28, R28, 0x4, RZ, 0xfc, !PT ;  /* 0x000000041c1c2812 */ /* 0x000fc400078efcff */
[----:B------:R-:W-:Y:S01]  /*1077a0*/  ISETP.LT.AND P2, PT, R8, UR74, !P0 ;  /* 0x0000004a08007c0c */ /* 0x000fe2000c741270 */
        /* <DEDUP_REMOVED lines=16> */
[----:B--2---:R-:W-:Y:S01]  /*1078b0*/  ISETP.LT.AND P1, PT, R15, UR42, !P0 ;  /* 0x0000002a0f007c0c */ /* 0x004fe2000c721270 */
[----:B------:R-:W2:Y:S01]  /*1078c0*/  LDCU UR45, c[0x0][0x398] ;  /* 0x00007300ff2d77ac */ /* 0x000ea20008000800 */
[----:B0-----:R-:W-:Y:S02]  /*1078d0*/  ISETP.LT.AND P3, PT, R2, UR71, !P0 ;  /* 0x0000004702007c0c */ /* 0x001fe4000c761270 */
[----:B-1----:R-:W-:Y:S01]  /*1078e0*/  ISETP.LT.AND P2, PT, R0, UR70, !P0 ;  /* 0x0000004600007c0c */ /* 0x002fe2000c741270 */
[----:B------:R-:W0:Y:S01]  /*1078f0*/  LDCU UR71, c[0x0][0x398] ;  /* 0x00007300ff4777ac */ /* 0x000e220008000800 */
[----:B------:R-:W-:-:S02]  /*107900*/  LOP3.LUT R25, R25, 0x7fffffff, RZ, 0xc0, !PT ;  /* 0x7fffffff19197812 */ /* 0x000fc400078ec0ff */
[----:B------:R-:W-:Y:S01]  /*107910*/  LOP3.LUT R24, R24, 0x7fffffff, RZ, 0xc0, !PT ;  /* 0x7fffffff18187812 */ /* 0x000fe200078ec0ff */
[----:B------:R-:W1:Y:S04]  /*107920*/  LDCU UR70, c[0x0][0x398] ;  /* 0x00007300ff4677ac */ /* 0x000e680008000800 */
[----:B------:R-:W-:-:S04]  /*107930*/  @P1 LOP3.LUT R27, R27, 0x1000000, RZ, 0xfc, !PT ;  /* 0x010000001b1b1812 */ /* 0x000fc800078efcff */
        /* <DEDUP_REMOVED lines=24> */
[----:B0-----:R-:W-:Y:S01]  /*107ac0*/  ISETP.LT.AND P1, PT, R15, UR6, !P0 ;  /* 0x000000060f007c0c */ /* 0x001fe2000c721270 */
[----:B------:R-:W0:Y:S01]  /*107ad0*/  LDCU UR47, c[0x0][0x398] ;  /* 0x00007300ff2f77ac */ /* 0x000e220008000800 */
[----:B------:R-:W-:Y:S02]  /*107ae0*/  ISETP.LT.AND P3, PT, R2, UR9, !P0 ;  /* 0x0000000902007c0c */ /* 0x000fe4000c761270 */
[----:B------:R-:W-:Y:S01]  /*107af0*/  ISETP.LT.AND P2, PT, R0, UR15, !P0 ;  /* 0x0000000f00007c0c */ /* 0x000fe2000c741270 */
[----:B------:R-:W0:Y:S01]  /*107b00*/  LDCU.64 UR14, c[0x0][0x398] ;  /* 0x00007300ff0e77ac */ /* 0x000e220008000a00 */
[----:B------:R-:W0:Y:S07]  /*107b10*/  LDCU UR6, c[0x0][0x398] ;  /* 0x00007300ff0677ac */ /* 0x000e2e0008000800 */
[----:B------:R-:W-:Y:S01]  /*107b20*/  @P1 LOP3.LUT R27, R27, 0x10000, RZ, 0xfc, !PT ;  /* 0x000100001b1b1812 */ /* 0x000fe200078efcff */
[----:B------:R-:W0:Y:S03]  /*107b30*/  LDCU UR9, c[0x0][0x398] ;  /* 0x00007300ff0977ac */ /* 0x000e260008000800 */
        /* <DEDUP_REMOVED lines=27> */
[----:B------:R-:W0:Y:S01]  /*107cf0*/  LDCU.64 UR42, c[0x0][0x398] ;  /* 0x00007300ff2a77ac */ /* 0x000e220008000a00 */
[----:B------:R-:W-:Y:S02]  /*107d00*/  ISETP.LT.AND P3, PT, R2, UR24, !P0 ;  /* 0x0000001802007c0c */ /* 0x000fe4000c761270 */
[----:B------:R-:W-:Y:S01]  /*107d10*/  ISETP.LT.AND P2, PT, R0, UR23, !P0 ;  /* 0x0000001700007c0c */ /* 0x000fe2000c741270 */
[----:B------:R-:W0:Y:S01]  /*107d20*/  LDCU UR10, c[0x0][0x398] ;  /* 0x00007300ff0a77ac */ /* 0x000e220008000800 */
[----:B------:R-:W-:Y:S01]  /*107d30*/  LOP3.LUT R23, R23, 0x7fffffff, RZ, 0xc0, !PT ;  /* 0x7fffffff17177812 */ /* 0x000fe200078ec0ff */
[----:B------:R-:W0:Y:S06]  /*107d40*/  LDCU UR23, c[0x0][0x398] ;  /* 0x00007300ff1777ac */ /* 0x000e2c0008000800 */
        /* <DEDUP_REMOVED lines=19> */
[----:B------:R-:W0:Y:S01]  /*107e80*/  LDCU.64 UR24, c[0x0][0x398] ;  /* 0x00007300ff1877ac */ /* 0x000e220008000a00 */
        /* <DEDUP_REMOVED lines=11> */
[----:B------:R-:W0:Y:S01]  /*107f40*/  LDCU UR7, c[0x0][0x398] ;  /* 0x00007300ff0777ac */ /* 0x000e220008000800 */
[----:B------:R-:W0:Y:S07]  /*107f50*/  LDCU UR30, c[0x0][0x398] ;  /* 0x00007300ff1e77ac */ /* 0x000e2e0008000800 */
[----:B------:R-:W-:Y:S01]  /*107f60*/  @P1 LOP3.LUT R27, R27, 0x1, RZ, 0xfc, !PT ;  /* 0x000000011b1b1812 */ /* 0x000fe200078efcff */
[----:B------:R-:W0:Y:S03]  /*107f70*/  LDCU UR31, c[0x0][0x398] ;  /* 0x00007300ff1f77ac */ /* 0x000e260008000800 */
[----:B------:R-:W-:-:S04]  /*107f80*/  LOP3.LUT R27, R27, 0xfffffff7, RZ, 0xc0, !PT ;  /* 0xfffffff71b1b7812 */ /* 0x000fc800078ec0ff */
[----:B------:R-:W-:Y:S02]  /*107f90*/  @P3 LOP3.LUT R27, R27, 0x8, RZ, 0xfc, !PT ;  /* 0x000000081b1b3812 */ /* 0x000fe400078efcff */
[----:B---3--:R-:W-:Y:S01]  /*107fa0*/  ISETP.LT.AND P3, PT, R11, UR27, !P0 ;  /* 0x0000001b0b007c0c */ /* 0x008fe2000c761270 */
[----:B------:R-:W3:Y:S01]  /*107fb0*/  LDCU UR27, c[0x0][0x398] ;  /* 0x00007300ff1b77ac */ /* 0x000ee20008000800 */
[----:B----4-:R-:W-:Y:S02]  /*107fc0*/  ISETP.LT.AND P1, PT, R3, UR28, !P0 ;  /* 0x0000001c03007c0c */ /* 0x010fe4000c721270 */
[----:B------:R-:W-:Y:S01]  /*107fd0*/  LOP3.LUT R27, R27, 0xfffffffb, RZ, 0xc0, !PT ;  /* 0xfffffffb1b1b7812 */ /* 0x000fe200078ec0ff */
[----:B------:R-:W4:Y:S03]  /*107fe0*/  LDCU UR28, c[0x0][0x398] ;  /* 0x00007300ff1c77ac */ /* 0x000f260008000800 */
[----:B------:R-:W-:-:S02]  /*107ff0*/  @P2 LOP3.LUT R27, R27, 0x4, RZ, 0xfc, !PT ;  /* 0x000000041b1b2812 */ /* 0x000fc400078efcff */
[----:B------:R-:W-:Y:S01]  /*108000*/  ISETP.LT.AND P2, PT, R8, UR4, !P0 ;  /* 0x0000000408007c0c */ /* 0x000fe2000c741270 */
[----:B------:R-:W0:Y:S01]  /*108010*/  LDCU UR4, c[0x0][0x398] ;  /* 0x00007300ff0477ac */ /* 0x000e220008000800 */
[----:B------:R-:W-:Y:S02]  /*108020*/  LOP3.LUT R27, R27, 0xfffffffd, RZ, 0xc0, !PT ;  /* 0xfffffffd1b1b7812 */ /* 0x000fe400078ec0ff */
[----:B------:R-:W-:Y:S02]  /*108030*/  @P3 LOP3.LUT R26, R26, 0x80000000, RZ, 0xfc, !PT ;  /* 0x800000001a1a3812 */ /* 0x000fe400078efcff */
        /* <DEDUP_REMOVED lines=124> */
[----:B------:R-:W-:Y:S01]  /*108800*/  LOP3.LUT R22, R22, 0x7fffffff, RZ, 0xc0, !PT ;  /* 0x7fffffff16167812 */ /* 0x000fe200078ec0ff */
[----:B------:R-:W0:Y:S06]  /*108810*/  LDCU UR62, c[0x0][0x398] ;  /* 0x00007300ff3e77ac */ /* 0x000e2c0008000800 */
        /* <DEDUP_REMOVED lines=30> */
[----:B--2---:R-:W-:Y:S01]  /*108a00*/  ISETP.LT.AND P1, PT, R2, UR45, !P0 ;  /* 0x0000002d02007c0c */ /* 0x004fe2000c721270 */
[----:B------:R-:W2:Y:S10]  /*108a10*/  LDCU UR45, c[0x0][0x398] ;  /* 0x00007300ff2d77ac */ /* 0x000eb40008000800 */
[----:B------:R-:W-:-:S02]  /*108a20*/  @P2 LOP3.LUT R25, R25, 0x1000000, RZ, 0xfc, !PT ;  /* 0x0100000019192812 */ /* 0x000fc400078efcff */
        /* <DEDUP_REMOVED lines=12> */
[----:B--2---:R-:W-:Y:S02]  /*108af0*/  ISETP.LT.AND P2, PT, R8, UR45, !P0 ;  /* 0x0000002d08007c0c */ /* 0x004fe4000c741270 */
[----:B------:R-:W-:-:S04]  /*108b00*/  LOP3.LUT R25, R25, 0xff7fffff, RZ, 0xc0, !PT ;  /* 0xff7fffff19197812 */ /* 0x000fc800078ec0ff */
[----:B------:R-:W-:Y:S02]  /*108b10*/  @P3 LOP3.LUT R25, R25, 0x800000, RZ, 0xfc, !PT ;  /* 0x0080000019193812 */ /* 0x000fe400078efcff */
[----:B------:R-:W-:Y:S01]  /*108b20*/  ISETP.LT.AND P1, PT, R7, UR77, !P0 ;  /* 0x0000004d07007c0c */ /* 0x000fe2000c721270 */
[----:B------:R-:W2:Y:S01]  /*108b30*/  LDCU UR77, c[0x0][0x398] ;  /* 0x00007300ff4d77ac */ /* 0x000ea20008000800 */
[----:B------:R-:W-:Y:S02]  /*108b40*/  LOP3.LUT R25, R25, 0xffbfffff, RZ, 0xc0, !PT ;  /* 0xffbfffff19197812 */ /* 0x000fe400078ec0ff */
[----:B------:R-:W-:Y:S01]  /*108b50*/  ISETP.LT.AND P0, PT, R5, UR44, !P0 ;  /* 0x0000002c05007c0c */ /* 0x000fe2000c701270 */
[----:B------:R-:W0:Y:S01]  /*108b60*/  LDCU.64 UR44, c[0x0][0x398] ;  /* 0x00007300ff2c77ac */ /* 0x000e220008000a00 */
[----:B------:R-:W-:-:S04]  /*108b70*/  @P2 LOP3.LUT R25, R25, 0x400000, RZ, 0xfc, !PT ;  /* 0x0040000019192812 */ /* 0x000fc800078efcff */
        /* <DEDUP_REMOVED lines=19> */
[----:B------:R-:W1:Y:S01]  /*108cb0*/  LDCU UR59, c[0x0][0x398] ;  /* 0x00007300ff3b77ac */ /* 0x000e620008000800 */
[----:B------:R-:W-:Y:S02]  /*108cc0*/  ISETP.LT.AND P3, PT, R11, UR57, !P0 ;  /* 0x000000390b007c0c */ /* 0x000fe4000c761270 */
[----:B------:R-:W-:Y:S01]  /*108cd0*/  LOP3.LUT R25, R25, 0xfffdffff, RZ, 0xc0, !PT ;  /* 0xfffdffff19197812 */ /* 0x000fe200078ec0ff */
[----:B------:R-:W1:Y:S01]  /*108ce0*/  LDCU UR57, c[0x0][0x398] ;  /* 0x00007300ff3977ac */ /* 0x000e620008000800 */
[----:B0-----:R-:W-:Y:S01]  /*108cf0*/  ISETP.LT.AND P2, PT, R8, UR53, !P0 ;  /* 0x0000003508007c0c */ /* 0x001fe2000c741270 */
[----:B------:R-:W0:Y:S06]  /*108d00*/  LDCU UR53, c[0x0][0x398] ;  /* 0x00007300ff3577ac */ /* 0x000e2c0008000800 */
[----:B------:R-:W-:-:S04]  /*108d10*/  @P1 LOP3.LUT R25, R25, 0x20000, RZ, 0xfc, !PT ;  /* 0x0002000019191812 */ /* 0x000fc800078efcff */
[----:B------:R-:W-:-:S04]  /*108d20*/  LOP3.LUT R25, R25, 0xffff7fff, RZ, 0xc0, !PT ;  /* 0xffff7fff19197812 */ /* 0x000fc800078ec0ff */
[----:B------:R-:W-:Y:S02]  /*108d30*/  @P3 LOP3.LUT R25, R25, 0x8000, RZ, 0xfc, !PT ;  /* 0x0000800019193812 */ /* 0x000fe400078efcff */
[----:B------:R-:W-:Y:S02]  /*108d40*/  ISETP.LT.AND P1, PT, R7, UR47, !P0 ;  /* 0x0000002f07007c0c */ /* 0x000fe4000c721270 */
        /* <DEDUP_REMOVED lines=8> */
[----:B------:R-:W-:Y:S01]  /*108dd0*/  ISETP.GE.AND P0, PT, R10, UR43, PT ;  /* 0x0000002b0a007c0c */ /* 0x000fe2000bf06270 */
[----:B------:R-:W1:Y:S03]  /*108de0*/  LDCU.64 UR42, c[0x0][0x398] ;  /* 0x00007300ff2a77ac */ /* 0x000e660008000a00 */
[----:B0-----:R-:W-:Y:S02]  /*108df0*/  ISETP.LT.AND P1, PT, R15, UR46, !P0 ;  /* 0x0000002e0f007c0c */ /* 0x001fe4000c721270 */
        /* <DEDUP_REMOVED lines=10> */
[----:B-1----:R-:W-:Y:S01]  /*108ea0*/  ISETP.LT.AND P1, PT, R3, UR59, !P0 ;  /* 0x0000003b03007c0c */ /* 0x002fe2000c721270 */
        /* <DEDUP_REMOVED lines=31> */
[----:B------:R-:W1:Y:S03]  /*1090a0*/  LDCU UR42, c[0x0][0x398] ;  /* 0x00007300ff2a77ac */ /* 0x000e660008000800 */
[----:B------:R-:W-:-:S04]  /*1090b0*/  LOP3.LUT R25, R25, 0xfffffff7, RZ, 0xc0, !PT ;  /* 0xfffffff719197812 */ /* 0x000fc800078ec0ff */
[----:B------:R-:W-:Y:S02]  /*1090c0*/  @P3 LOP3.LUT R25, R25, 0x8, RZ, 0xfc, !PT ;  /* 0x0000000819193812 */ /* 0x000fe400078efcff */
[----:B------:R-:W-:Y:S01]  /*1090d0*/  ISETP.LT.AND P3, PT, R11, UR69, !P0 ;  /* 0x000000450b007c0c */ /* 0x000fe2000c761270 */
[----:B------:R-:W1:Y:S01]  /*1090e0*/  LDCU UR69, c[0x0][0x398] ;  /* 0x00007300ff4577ac */ /* 0x000e620008000800 */
[----:B0-----:R-:W-:Y:S02]  /*1090f0*/  ISETP.LT.AND P1, PT, R3, UR66, !P0 ;  /* 0x0000004203007c0c */ /* 0x001fe4000c721270 */
[----:B------:R-:W-:Y:S01]  /*109100*/  LOP3.LUT R25, R25, 0xfffffffb, RZ, 0xc0, !PT ;  /* 0xfffffffb19197812 */ /* 0x000fe200078ec0ff */
[----:B------:R-:W0:Y:S03]  /*109110*/  LDCU UR66, c[0x0][0x398] ;  /* 0x00007300ff4277ac */ /* 0x000e260008000800 */
[----:B------:R-:W-:-:S02]  /*109120*/  @P2 LOP3.LUT R25, R25, 0x4, RZ, 0xfc, !PT ;  /* 0x0000000419192812 */ /* 0x000fc400078efcff */
[----:B------:R-:W-:Y:S01]  /*109130*/  ISETP.LT.AND P2, PT, R8, UR68, !P0 ;  /* 0x0000004408007c0c */ /* 0x000fe2000c741270 */
[----:B------:R-:W1:Y:S01]  /*109140*/  LDCU UR68, c[0x0][0x398] ;  /* 0x00007300ff4477ac */ /* 0x000e620008000800 */
[----:B------:R-:W-:Y:S02]  /*109150*/  LOP3.LUT R25, R25, 0xfffffffd, RZ, 0xc0, !PT ;  /* 0xfffffffd19197812 */ /* 0x000fe400078ec0ff */
[----:B------:R-:W-:Y:S02]  /*109160*/  @P3 LOP3.LUT R24, R24, 0x80000000, RZ, 0xfc, !PT ;  /* 0x8000000018183812 */ /* 0x000fe400078efcff */
        /* <DEDUP_REMOVED lines=8> */
[----:B------:R-:W-:-:S04]  /*1091f0*/  @P1 LOP3.LUT R24, R24, 0x20000000, RZ, 0xfc, !PT ;  /* 0x2000000018181812 */ /* 0x000fc800078efcff */
[----:B------:R-:W-:-:S04]  /*109200*/  LOP3.LUT R24, R24, 0xefffffff, RZ, 0xc0, !PT ;  /* 0xefffffff18187812 */ /* 0x000fc800078ec0ff */
[----:B------:R-:W-:Y:S02]  /*109210*/  @P0 LOP3.LUT R24, R24, 0x10000000, RZ, 0xfc, !PT ;  /* 0x1000000018180812 */ /* 0x000fe400078efcff */
[----:B------:R-:W-:-:S04]  /*109220*/  ISETP.GE.AND P0, PT, R10, UR47, PT ;  /* 0x0000002f0a007c0c */ /* 0x000fc8000bf06270 */
[----:B------:R-:W-:Y:S02]  /*109230*/  ISETP.LT.AND P1, PT, R15, UR44, !P0 ;  /* 0x0000002c0f007c0c */ /* 0x000fe4000c721270 */
[----:B------:R-:W-:Y:S01]  /*109240*/  LOP3.LUT R24, R24, 0xfeffffff, RZ, 0xc0, !PT ;  /* 0xfeffffff18187812 */ /* 0x000fe200078ec0ff */
[----:B------:R-:W-:Y:S01]  /*109250*/  VIADD R10, R9, 0x3f ;  /* 0x0000003f090a7836 */ /* 0x000fe20000000000 */
[----:B------:R-:W-:Y:S01]  /*109260*/  ISETP.LT.AND P3, PT, R2, UR46, !P0 ;  /* 0x0000002e02007c0c */ /* 0x000fe2000c761270 */
[----:B------:R-:W0:Y:S01]  /*109270*/  LDCU.64 UR46, c[0x0][0x398] ;  /* 0x00007300ff2e77ac */ /* 0x000e220008000a00 */
[----:B--2---:R-:W-:Y:S01]  /*109280*/  ISETP.LT.AND P2, PT, R0, UR77, !P0 ;  /* 0x0000004d00007c0c */ /* 0x004fe2000c741270 */
[----:B------:R-:W2:Y:S06]  /*109290*/  LDCU UR77, c[0x0][0x398] ;  /* 0x00007300ff4d77ac */ /* 0x000eac0008000800 */
        /* <DEDUP_REMOVED lines=44> */
[----:B--2---:R-:W-:Y:S01]  /*109560*/  ISETP.LT.AND P3, PT, R11, UR77, !P0 ;  /* 0x0000004d0b007c0c */ /* 0x004fe2000c761270 */
[----:B------:R-:W2:Y:S01]  /*109570*/  LDCU UR77, c[0x0][0x398] ;  /* 0x00007300ff4d77ac */ /* 0x000ea20008000800 */
[----:B------:R-:W-:-:S04]  /*109580*/  LOP3.LUT R24, R24, 0xfffdffff, RZ, 0xc0, !PT ;  /* 0xfffdffff18187812 */ /* 0x000fc800078ec0ff */
[----:B------:R-:W-:Y:S02]  /*109590*/  @P1 LOP3.LUT R24, R24, 0x20000, RZ, 0xfc, !PT ;  /* 0x0002000018181812 */ /* 0x000fe400078efcff */
[----:B------:R-:W-:Y:S02]  /*1095a0*/  ISETP.LT.AND P2, PT, R8, UR6, !P0 ;  /* 0x0000000608007c0c */ /* 0x000fe4000c741270 */
        /* <DEDUP_REMOVED lines=51> */
[----:B------:R-:W0:Y:S08]  /*1098e0*/  LDCU UR9, c[0x0][0x398] ;  /* 0x00007300ff0977ac */ /* 0x000e300008000800 */
[----:B------:R-:W-:-:S04]  /*1098f0*/  @P1 LOP3.LUT R24, R24, 0x1, RZ, 0xfc, !PT ;  /* 0x0000000118181812 */ /* 0x000fc800078efcff */
[----:B------:R-:W-:-:S04]  /*109900*/  LOP3.LUT R24, R24, 0xfffffff7, RZ, 0xc0, !PT ;  /* 0xfffffff718187812 */ /* 0x000fc800078ec0ff */
[----:B------:R-:W-:Y:S02]  /*109910*/  @P3 LOP3.LUT R24, R24, 0x8, RZ, 0xfc, !PT ;  /* 0x0000000818183812 */ /* 0x000fe400078efcff */
[----:B------:R-:W-:Y:S01]  /*109920*/  ISETP.LT.AND P3, PT, R11, UR12, !P0 ;  /* 0x0000000c0b007c0c */ /* 0x000fe2000c761270 */
[----:B------:R-:W0:Y:S01]  /*109930*/  LDCU UR12, c[0x0][0x398] ;  /* 0x00007300ff0c77ac */ /* 0x000e220008000800 */
[----:B------:R-:W-:Y:S02]  /*109940*/  ISETP.LT.AND P1, PT, R3, UR11, !P0 ;  /* 0x0000000b03007c0c */ /* 0x000fe4000c721270 */
[----:B------:R-:W-:Y:S01]  /*109950*/  LOP3.LUT R24, R24, 0xfffffffb, RZ, 0xc0, !PT ;  /* 0xfffffffb18187812 */ /* 0x000fe200078ec0ff */
[----:B------:R-:W0:Y:S03]  /*109960*/  LDCU.64 UR10, c[0x0][0x398] ;  /* 0x00007300ff0a77ac */ /* 0x000e260008000a00 */
[----:B------:R-:W-:-:S02]  /*109970*/  @P2 LOP3.LUT R24, R24, 0x4, RZ, 0xfc, !PT ;  /* 0x0000000418182812 */ /* 0x000fc400078efcff */
[----:B------:R-:W-:Y:S01]  /*109980*/  ISETP.LT.AND P2, PT, R8, UR21, !P0 ;  /* 0x0000001508007c0c */ /* 0x000fe2000c741270 */
[----:B------:R-:W0:Y:S01]  /*109990*/  LDCU UR21, c[0x0][0x398] ;  /* 0x00007300ff1577ac */ /* 0x000e220008000800 */
[----:B------:R-:W-:Y:S02]  /*1099a0*/  LOP3.LUT R24, R24, 0xfffffffd, RZ, 0xc0, !PT ;  /* 0xfffffffd18187812 */ /* 0x000fe400078ec0ff */
[----:B------:R-:W-:Y:S02]  /*1099b0*/  @P3 LOP3.LUT R23, R23, 0x80000000, RZ, 0xfc, !PT ;  /* 0x8000000017173812 */ /* 0x000fe400078efcff */
[----:B------:R-:W-:Y:S02]  /*1099c0*/  @P1 LOP3.LUT R24, R24, 0x2, RZ, 0xfc, !PT ;  /* 0x0000000218181812 */ /* 0x000fe400078efcff */
[----:B------:R-:W-:Y:S02]  /*1099d0*/  ISETP.LT.AND P1, PT, R7, UR22, !P0 ;  /* 0x0000001607007c0c */ /* 0x000fe4000c721270 */
        /* <DEDUP_REMOVED lines=16> */
[----:B------:R-:W0:Y:S06]  /*109ae0*/  LDCU.64 UR16, c[0x0][0x398] ;  /* 0x00007300ff1077ac */ /* 0x000e2c0008000a00 */
        /* <DEDUP_REMOVED lines=12> */
[----:B----4-:R-:W-:Y:S01]  /*109bb0*/  ISETP.LT.AND P2, PT, R8, UR28, !P0 ;  /* 0x0000001c08007c0c */ /* 0x010fe2000c741270 */
[----:B------:R-:W4:Y:S01]  /*109bc0*/  LDCU UR28, c[0x0][0x398] ;  /* 0x00007300ff1c77ac */ /* 0x000f220008000800 */
        /* <DEDUP_REMOVED lines=11> */
[----:B------:R-:W-:Y:S01]  /*109c80*/  ISETP.GE.AND P0, PT, R10, UR7, PT ;  /* 0x000000070a007c0c */ /* 0x000fe2000bf06270 */
[----:B------:R-:W0:Y:S03]  /*109c90*/  LDCU.64 UR6, c[0x0][0x398] ;  /* 0x00007300ff0677ac */ /* 0x000e260008000a00 */
[----:B-1----:R-:W-:Y:S02]  /*109ca0*/  ISETP.LT.AND P1, PT, R15, UR4, !P0 ;  /* 0x000000040f007c0c */ /* 0x002fe4000c721270 */
[----:B------:R-:W-:Y:S01]  /*109cb0*/  LOP3.LUT R23, R23, 0xfffeffff, RZ, 0xc0, !PT ;  /* 0xfffeffff17177812 */ /* 0x000fe200078ec0ff */
[----:B------:R-:W-:Y:S01]  /*109cc0*/  VIADD R10, R9, 0x3a ;  /* 0x0000003a090a7836 */ /* 0x000fe20000000000 */
[----:B------:R-:W-:Y:S01]  /*109cd0*/  ISETP.LT.AND P3, PT, R2, UR24, !P0 ;  /* 0x0000001802007c0c */ /* 0x000fe2000c761270 */
[----:B------:R-:W1:Y:S01]  /*109ce0*/  LDCU UR4, c[0x0][0x398] ;  /* 0x00007300ff0477ac */ /* 0x000e620008000800 */
        /* <DEDUP_REMOVED lines=10> */
[----:B---3--:R-:W-:Y:S01]  /*109d90*/  ISETP.LT.AND P3, PT, R11, UR27, !P0 ;  /* 0x0000001b0b007c0c */ /* 0x008fe2000c761270 */
[----:B------:R-:W3:Y:S01]  /*109da0*/  LDCU UR27, c[0x0][0x398] ;  /* 0x00007300ff1b77ac */ /* 0x000ee20008000800 */
        /* <DEDUP_REMOVED lines=100> */
[----:B------:R-:W-:Y:S01]  /*10a3f0*/  VIADD R18, R9, 0x2d ;  /* 0x0000002d09127836 */ /* 0x000fe20000000000 */
[----:B------:R-:W-:Y:S01]  /*10a400*/  LOP3.LUT R22, R22, 0xfbffffff, RZ, 0xc0, !PT ;  /* 0xfbffffff16167812 */ /* 0x000fe200078ec0ff */
[----:B------:R-:W0:Y:S03]  /*10a410*/  LDCU UR53, c[0x0][0x398] ;  /* 0x00007300ff3577ac */ /* 0x000e260008000800 */
        /* <DEDUP_REMOVED lines=91> */
[----:B------:R-:W-:Y:S01]  /*10a9d0*/  ISETP.LT.AND P1, PT, R2, UR45, !P0 ;  /* 0x0000002d02007c0c */ /* 0x000fe2000c721270 */
[----:B------:R-:W0:Y:S10]  /*10a9e0*/  LDCU UR45, c[0x0][0x398] ;  /* 0x00007300ff2d77ac */ /* 0x000e340008000800 */
[----:B------:R-:W-:-:S02]  /*10a9f0*/  @P2 LOP3.LUT R22, R22, 0x1, RZ, 0xfc, !PT ;  /* 0x0000000116162812 */ /* 0x000fc400078efcff */
[----:B------:R-:W-:Y:S01]  /*10aa00*/  ISETP.LT.AND P2, PT, R0, UR56, !P0 ;  /* 0x0000003800007c0c */ /* 0x000fe2000c741270 */
[----:B------:R-:W1:Y:S01]  /*10aa10*/  LDCU UR56, c[0x0][0x398] ;  /* 0x00007300ff3877ac */ /* 0x000e620008000800 */
[----:B------:R-:W-:Y:S02]  /*10aa20*/  LOP3.LUT R22, R22, 0xfffffff7, RZ, 0xc0, !PT ;  /* 0xfffffff716167812 */ /* 0x000fe400078ec0ff */
[----:B------:R-:W-:Y:S01]  /*10aa30*/  ISETP.LT.AND P3, PT, R11, UR52, !P0 ;  /* 0x000000340b007c0c */ /* 0x000fe2000c761270 */
[----:B------:R-:W1:Y:S01]  /*10aa40*/  LDCU UR52, c[0x0][0x398] ;  /* 0x00007300ff3477ac */ /* 0x000e620008000800 */
[----:B------:R-:W-:Y:S02]  /*10aa50*/  @P1 LOP3.LUT R22, R22, 0x8, RZ, 0xfc, !PT ;  /* 0x0000000816161812 */ /* 0x000fe400078efcff */
[----:B------:R-:W-:Y:S01]  /*10aa60*/  ISETP.LT.AND P1, PT, R3, UR55, !P0 ;  /* 0x0000003703007c0c */ /* 0x000fe2000c721270 */
[----:B------:R-:W1:Y:S01]  /*10aa70*/  LDCU UR55, c[0x0][0x398] ;  /* 0x00007300ff3777ac */ /* 0x000e620008000800 */
[----:B------:R-:W-:-:S04]  /*10aa80*/  LOP3.LUT R22, R22, 0xfffffffb, RZ, 0xc0, !PT ;  /* 0xfffffffb16167812 */ /* 0x000fc800078ec0ff */
[----:B------:R-:W-:Y:S02]  /*10aa90*/  @P2 LOP3.LUT R22, R22, 0x4, RZ, 0xfc, !PT ;  /* 0x0000000416162812 */ /* 0x000fe400078efcff */
[----:B0-----:R-:W-:Y:S01]  /*10aaa0*/  ISETP.LT.AND P2, PT, R8, UR45, !P0 ;  /* 0x0000002d08007c0c */ /* 0x001fe2000c741270 */
[----:B------:R-:W0:Y:S01]  /*10aab0*/  LDCU.64 UR44, c[0x0][0x398] ;  /* 0x00007300ff2c77ac */ /* 0x000e220008000a00 */
[----:B------:R-:W-:Y:S02]  /*10aac0*/  LOP3.LUT R22, R22, 0xfffffffd, RZ, 0xc0, !PT ;  /* 0xfffffffd16167812 */ /* 0x000fe400078ec0ff */
[----:B------:R-:W-:Y:S02]  /*10aad0*/  @P3 LOP3.LUT R21, R21, 0x80000000, RZ, 0xfc, !PT ;  /* 0x8000000015153812 */ /* 0x000fe400078efcff */
[----:B------:R-:W-:Y:S02]  /*10aae0*/  @P1 LOP3.LUT R22, R22, 0x2, RZ, 0xfc, !PT ;  /* 0x0000000216161812 */ /* 0x000fe400078efcff */
[----:B--2---:R-:W-:Y:S01]  /*10aaf0*/  ISETP.LT.AND P1, PT, R7, UR77, !P0 ;  /* 0x0000004d07007c0c */ /* 0x004fe2000c721270 */
[----:B------:R-:W2:Y:S01]  /*10ab00*/  LDCU UR77, c[0x0][0x398] ;  /* 0x00007300ff4d77ac */ /* 0x000ea20008000800 */
        /* <DEDUP_REMOVED lines=8> */
[----:B------:R-:W-:Y:S01]  /*10ab90*/  ISETP.GE.AND P0, PT, R10, UR37, PT ;  /* 0x000000250a007c0c */ /* 0x000fe2000bf06270 */
[----:B------:R-:W1:Y:S03]  /*10aba0*/  LDCU.64 UR36, c[0x0][0x398] ;  /* 0x00007300ff2477ac */ /* 0x000e660008000a00 */
[----:B0-----:R-:W-:Y:S02]  /*10abb0*/  ISETP.LT.AND P1, PT, R15, UR44, !P0 ;  /* 0x0000002c0f007c0c */ /* 0x001fe4000c721270 */
[----:B------:R-:W-:Y:S02]  /*10abc0*/  ISETP.LT.AND P3, PT, R2, UR63, !P0 ;  /* 0x0000003f02007c0c */ /* 0x000fe4000c761270 */
[----:B------:R-:W-:Y:S01]  /*10abd0*/  LOP3.LUT R21, R21, 0xfeffffff, RZ, 0xc0, !PT ;  /* 0xfeffffff15157812 */ /* 0x000fe200078ec0ff */
[----:B------:R-:W-:Y:S01]  /*10abe0*/  VIADD R10, R9, 0x33 ;  /* 0x00000033090a7836 */ /* 0x000fe20000000000 */
[----:B------:R-:W-:Y:S01]  /*10abf0*/  ISETP.LT.AND P2, PT, R0, UR65, !P0 ;  /* 0x0000004100007c0c */ /* 0x000fe2000c741270 */
[----:B------:R-:W0:Y:S01]  /*10ac00*/  LDCU UR65, c[0x0][0x398] ;  /* 0x00007300ff4177ac */ /* 0x000e220008000800 */
[----:B------:R-:W0:Y:S05]  /*10ac10*/  LDCU UR63, c[0x0][0x398] ;  /* 0x00007300ff3f77ac */ /* 0x000e2a0008000800 */
        /* <DEDUP_REMOVED lines=65> */
[----:B--2---:R-:W-:Y:S01]  /*10b030*/  ISETP.LT.AND P3, PT, R2, UR77, !P0 ;  /* 0x0000004d02007c0c */ /* 0x004fe2000c761270 */
[----:B------:R-:W2:Y:S01]  /*10b040*/  LDCU UR42, c[0x0][0x398] ;  /* 0x00007300ff2a77ac */ /* 0x000ea20008000800 */
        /* <DEDUP_REMOVED lines=42> */
[----:B-1----:R-:W-:Y:S02]  /*10b2f0*/  ISETP.LT.AND P1, PT, R3, UR68, !P0 ;  /* 0x0000004403007c0c */ /* 0x002fe4000c721270 */
[----:B------:R-:W-:Y:S01]  /*10b300*/  LOP3.LUT R21, R21, 0xfffffffb, RZ, 0xc0, !PT ;  /* 0xfffffffb15157812 */ /* 0x000fe200078ec0ff */
[----:B------:R-:W1:Y:S03]  /*10b310*/  LDCU UR68, c[0x0][0x398] ;  /* 0x00007300ff4477ac */ /* 0x000e660008000800 */
        /* <DEDUP_REMOVED lines=22> */
[----:B--2---:R-:W-:Y:S01]  /*10b480*/  ISETP.LT.AND P2, PT, R0, UR42, !P0 ;  /* 0x0000002a00007c0c */ /* 0x004fe2000c741270 */
[----:B------:R-:W2:Y:S01]  /*10b490*/  LDCU UR12, c[0x0][0x398] ;  /* 0x00007300ff0c77ac */ /* 0x000ea20008000800 */
[----:B------:R-:W0:Y:S07]  /*10b4a0*/  LDCU UR42, c[0x0][0x398] ;  /* 0x00007300ff2a77ac */ /* 0x000e2e0008000800 */
[----:B------:R-:W-:-:S04]  /*10b4b0*/  @P1 LOP3.LUT R20, R20, 0x1000000, RZ, 0xfc, !PT ;  /* 0x0100000014141812 */ /* 0x000fc800078efcff */
        /* <DEDUP_REMOVED lines=25> */
[----:B------:R-:W1:Y:S03]  /*10b650*/  LDCU UR45, c[0x0][0x398] ;  /* 0x00007300ff2d77ac */ /* 0x000e660008000800 */
[----:B0-----:R-:W-:Y:S02]  /*10b660*/  ISETP.LT.AND P1, PT, R15, UR10, !P0 ;  /* 0x0000000a0f007c0c */ /* 0x001fe4000c721270 */
[----:B------:R-:W-:Y:S02]  /*10b670*/  LOP3.LUT R20, R20, 0xfffeffff, RZ, 0xc0, !PT ;  /* 0xfffeffff14147812 */ /* 0x000fe400078ec0ff */
[----:B------:R-:W-:-:S02]  /*10b680*/  ISETP.LT.AND P2, PT, R0, UR15, !P0 ;  /* 0x0000000f00007c0c */ /* 0x000fc4000c741270 */
[----:B-1----:R-:W-:Y:S01]  /*10b690*/  ISETP.LT.AND P3, PT, R2, UR45, !P0 ;  /* 0x0000002d02007c0c */ /* 0x002fe2000c761270 */
[----:B------:R-:W-:-:S06]  /*10b6a0*/  VIADD R10, R9, 0x2e ;  /* 0x0000002e090a7836 */ /* 0x000fcc0000000000 */
[----:B------:R-:W-:Y:S01]  /*10b6b0*/  @P1 LOP3.LUT R20, R20, 0x10000, RZ, 0xfc, !PT ;  /* 0x0001000014141812 */ /* 0x000fe200078efcff */
[----:B------:R-:W0:Y:S03]  /*10b6c0*/  LDCU UR45, c[0x0][0x398] ;  /* 0x00007300ff2d77ac */ /* 0x000e260008000800 */
[----:B------:R-:W-:Y:S02]  /*10b6d0*/  LOP3.LUT R20, R20, 0xfff7ffff, RZ, 0xc0, !PT ;  /* 0xfff7ffff14147812 */ /* 0x000fe400078ec0ff */
[----:B------:R-:W-:Y:S02]  /*10b6e0*/  ISETP.LT.AND P1, PT, R3, UR4, !P0 ;  /* 0x0000000403007c0c */ /* 0x000fe4000c721270 */
[----:B------:R-:W-:-:S04]  /*10b6f0*/  @P3 LOP3.LUT R20, R20, 0x80000, RZ, 0xfc, !PT ;  /* 0x0008000014143812 */ /* 0x000fc800078efcff */
[----:B------:R-:W-:-:S04]  /*10b700*/  LOP3.LUT R20, R20, 0xfffbffff, RZ, 0xc0, !PT ;  /* 0xfffbffff14147812 */ /* 0x000fc800078ec0ff */
[----:B------:R-:W-:Y:S02]  /*10b710*/  @P2 LOP3.LUT R20, R20, 0x40000, RZ, 0xfc, !PT ;  /* 0x0004000014142812 */ /* 0x000fe400078efcff */
[----:B------:R-:W-:Y:S01]  /*10b720*/  ISETP.LT.AND P3, PT, R11, UR14, !P0 ;  /* 0x0000000e0b007c0c */ /* 0x000fe2000c761270 */
[----:B------:R-:W1:Y:S01]  /*10b730*/  LDCU.64 UR14, c[0x0][0x398] ;  /* 0x00007300ff0e77ac */ /* 0x000e620008000a00 */
        /* <DEDUP_REMOVED lines=17> */
[----:B------:R-:W0:Y:S01]  /*10b850*/  LDCU UR13, c[0x0][0x398] ;  /* 0x00007300ff0d77ac */ /* 0x000e220008000800 */
[----:B------:R-:W-:Y:S02]  /*10b860*/  LOP3.LUT R10, R16, 0xffff, RZ, 0xc0, !PT ;  /* 0x0000ffff100a7812 */ /* 0x000fe400078ec0ff */
[----:B------:R-:W-:Y:S02]  /*10b870*/  LOP3.LUT R16, R19, 0xffff, RZ, 0xc0, !PT ;  /* 0x0000ffff13107812 */ /* 0x000fe400078ec0ff */
[----:B------:R-:W2:Y:S01]  /*10b880*/  LDL.LU R19, [R1+0x5190] ;  /* 0x0051900001137983 */ /* 0x000ea20000300800 */
[----:B-1----:R-:W-:Y:S02]  /*10b890*/  ISETP.LT.AND P1, PT, R15, UR14, !P0 ;  /* 0x0000000e0f007c0c */ /* 0x002fe4000c721270 */
[----:B------:R-:W-:-:S02]  /*10b8a0*/  ISETP.LT.AND P3, PT, R2, UR18, !P0 ;  /* 0x0000001202007c0c */ /* 0x000fc4000c761270 */
[----:B------:R-:W-:Y:S02]  /*10b8b0*/  LOP3.LUT R20, R20, 0xfffffeff, RZ, 0xc0, !PT ;  /* 0xfffffeff14147812 */ /* 0x000fe400078ec0ff */
[----:B------:R-:W-:Y:S01]  /*10b8c0*/  ISETP.LT.AND P2, PT, R0, UR16, !P0 ;  /* 0x0000001000007c0c */ /* 0x000fe2000c741270 */
[----:B------:R1:W-:Y:S01]  /*10b8d0*/  STL [R1+0x92c], R10 ;  /* 0x00092c0a01007387 */ /* 0x0003e20000100800 */
[----:B------:R-:W0:Y:S05]  /*10b8e0*/  LDCU UR18, c[0x0][0x398] ;  /* 0x00007300ff1277ac */ /* 0x000e2a0008000800 */
[----:B------:R-:W-:Y:S01]  /*10b8f0*/  @P1 LOP3.LUT R20, R20, 0x100, RZ, 0xfc, !PT ;  /* 0x0000010014141812 */ /* 0x000fe200078efcff */
[----:B------:R-:W0:Y:S03]  /*10b900*/  LDCU UR16, c[0x0][0x398] ;  /* 0x00007300ff1077ac */ /* 0x000e260008000800 */
[----:B------:R-:W-:-:S04]  /*10b910*/  LOP3.LUT R20, R20, 0xfffff7ff, RZ, 0xc0, !PT ;  /* 0xfffff7ff14147812 */ /* 0x000fc800078ec0ff */
[----:B------:R-:W-:Y:S02]  /*10b920*/  @P3 LOP3.LUT R20, R20, 0x800, RZ, 0xfc, !PT ;  /* 0x0000080014143812 */ /* 0x000fe400078efcff */
[----:B------:R-:W-:Y:S01]  /*10b930*/  ISETP.LT.AND P1, PT, R3, UR20, !P0 ;  /* 0x0000001403007c0c */ /* 0x000fe2000c721270 */
[----:B------:R-:W-:Y:S01]  /*10b940*/  STL [R1+0x634], R16 ;  /* 0x0006341001007387 */ /* 0x000fe20000100800 */
[----:B------:R-:W-:Y:S01]  /*10b950*/  LOP3.LUT R20, R20, 0xfffffbff, RZ, 0xc0, !PT ;  /* 0xfffffbff14147812 */ /* 0x000fe200078ec0ff */
[----:B------:R-:W0:Y:S03]  /*10b960*/  LDCU UR20, c[0x0][0x398] ;  /* 0x00007300ff1477ac */ /* 0x000e260008000800 */
        /* <DEDUP_REMOVED lines=8> */
[----:B---3--:R-:W-:Y:S01]  /*10b9f0*/  ISETP.LT.AND P1, PT, R7, UR27, !P0 ;  /* 0x0000001b07007c0c */ /* 0x008fe2000c721270 */
[----:B------:R3:W-:Y:S01]  /*10ba00*/  STL [R1+0x29dc], R13 ;  /* 0x0029dc0d01007387 */ /* 0x0007e20000100800 */
[----:B------:R-:W-:Y:S01]  /*10ba10*/  LOP3.LUT R20, R20, 0xffffffbf, RZ, 0xc0, !PT ;  /* 0xffffffbf14147812 */ /* 0x000fe200078ec0ff */
[----:B------:R-:W0:Y:S03]  /*10ba20*/  LDCU UR27, c[0x0][0x398] ;  /* 0x00007300ff1b77ac */ /* 0x000e260008000800 */
        /* <DEDUP_REMOVED lines=11> */
[----:B------:R-:W2:Y:S01]  /*10bae0*/  LDCU.64 UR10, c[0x0][0x398] ;  /* 0x00007300ff0a77ac */ /* 0x000ea20008000a00 */
[----:B0-----:R-:W-:Y:S02]  /*10baf0*/  ISETP.LT.AND P1, PT, R11, UR4, !P0 ;  /* 0x000000040b007c0c */ /* 0x001fe4000c721270 */
[----:B------:R-:W-:Y:S01]  /*10bb00*/  ISETP.LT.AND P2, PT, R0, UR32, !P0 ;  /* 0x0000002000007c0c */ /* 0x000fe2000c741270 */
[----:B------:R-:W0:Y:S01]  /*10bb10*/  LDCU UR4, c[0x0][0x398] ;  /* 0x00007300ff0477ac */ /* 0x000e220008000800 */
[----:B-1----:R-:W-:-:S02]  /*10bb20*/  PRMT R10, R10, 0x3340, R16 ;  /* 0x000033400a0a7816 */ /* 0x002fc40000000010 */
[----:B---3--:R-:W-:Y:S01]  /*10bb30*/  PRMT R13, R13, 0x3340, R1 ;  /* 0x000033400d0d7816 */ /* 0x008fe20000000001 */
[----:B------:R-:W3:Y:S01]  /*10bb40*/  LDL.LU R16, [R1+0x518c] ;  /* 0x00518c0001107983 */ /* 0x000ee20000300800 */
[----:B------:R-:W1:Y:S03]  /*10bb50*/  LDCU UR32, c[0x0][0x398] ;  /* 0x00007300ff2077ac */ /* 0x000e660008000800 */
[----:B------:R-:W-:-:S04]  /*10bb60*/  @P3 LOP3.LUT R20, R20, 0x8, RZ, 0xfc, !PT ;  /* 0x0000000814143812 */ /* 0x000fc800078efcff */
[----:B------:R-:W-:-:S04]  /*10bb70*/  LOP3.LUT R20, R20, 0xfffffffb, RZ, 0xc0, !PT ;  /* 0xfffffffb14147812 */ /* 0x000fc800078ec0ff */
[----:B------:R-:W-:Y:S02]  /*10bb80*/  @P2 LOP3.LUT R20, R20, 0x4, RZ, 0xfc, !PT ;  /* 0x0000000414142812 */ /* 0x000fe400078efcff */
[----:B------:R-:W-:Y:S02]  /*10bb90*/  ISETP.LT.AND P2, PT, R8, UR41, !P0 ;  /* 0x0000002908007c0c */ /* 0x000fe4000c741270 */
[----:B------:R-:W-:Y:S02]  /*10bba0*/  LOP3.LUT R20, R20, 0xfffffffd, RZ, 0xc0, !PT ;  /* 0xfffffffd14147812 */ /* 0x000fe400078ec0ff */
[----:B----4-:R-:W-:Y:S01]  /*10bbb0*/  ISETP.LT.AND P3, PT, R15, UR28, !P0 ;  /* 0x0000001c0f007c0c */ /* 0x010fe2000c761270 */
[----:B------:R-:W4:Y:S01]  /*10bbc0*/  LDCU.64 UR28, c[0x0][0x398] ;  /* 0x00007300ff1c77ac */ /* 0x000f220008000a00 */
[----:B------:R-:W-:Y:S02]  /*10bbd0*/  PRMT R13, R10, 0x5410, R13 ;  /* 0x000054100a0d7816 */ /* 0x000fe4000000000d */
[----:B--2---:R-:W-:-:S04]  /*10bbe0*/  LOP3.LUT R19, R19, 0x7fffffff, RZ, 0xc0, !PT ;  /* 0x7fffffff13137812 */ /* 0x004fc800078ec0ff */
[----:B------:R-:W-:Y:S02]  /*10bbf0*/  @P1 LOP3.LUT R19, R19, 0x80000000, RZ, 0xfc, !PT ;  /* 0x8000000013131812 */ /* 0x000fe400078efcff */
[----:B------:R-:W-:Y:S01]  /*10bc00*/  ISETP.LT.AND P1, PT, R3, UR7, !P0 ;  /* 0x0000000703007c0c */ /* 0x000fe2000c721270 */
[----:B------:R-:W2:Y:S01]  /*10bc10*/  LDCU UR7, c[0x0][0x398] ;  /* 0x00007300ff0777ac */ /* 0x000ea20008000800 */
[----:B------:R-:W-:-:S04]  /*10bc20*/  LOP3.LUT R19, R19, 0xbfffffff, RZ, 0xc0, !PT ;  /* 0xbfffffff13137812 */ /* 0x000fc800078ec0ff */
[----:B------:R-:W-:-:S07]  /*10bc30*/  @P2 LOP3.LUT R19, R19, 0x40000000, RZ, 0xfc, !PT ;  /* 0x4000000013132812 */ /* 0x000fce00078efcff */
[----:B------:R-:W-:Y:S02]  /*10bc40*/  @P1 LOP3.LUT R20, R20, 0x2, RZ, 0xfc, !PT ;  /* 0x0000000214141812 */ /* 0x000fe400078efcff */
[----:B------:R-:W-:Y:S01]  /*10bc50*/  ISETP.LT.AND P1, PT, R7, UR30, !P0 ;  /* 0x0000001e07007c0c */ /* 0x000fe2000c721270 */
[----:B------:R-:W0:Y:S01]  /*10bc60*/  LDCU UR30, c[0x0][0x398] ;  /* 0x00007300ff1e77ac */ /* 0x000e220008000800 */
[----:B------:R-:W-:Y:S02]  /*10bc70*/  ISETP.LT.AND P0, PT, R5, UR17, !P0 ;  /* 0x0000001105007c0c */ /* 0x000fe4000c701270 */
[----:B------:R-:W-:Y:S01]  /*10bc80*/  LOP3.LUT R19, R19, 0xdfffffff, RZ, 0xc0, !PT ;  /* 0xdfffffff13137812 */ /* 0x000fe200078ec0ff */
[----:B------:R-:W0:Y:S08]  /*10bc90*/  LDCU UR17, c[0x0][0x398] ;  /* 0x00007300ff1177ac */ /* 0x000e300008000800 */
[----:B------:R-:W-:-:S04]  /*10bca0*/  @P1 LOP3.LUT R19, R19, 0x20000000, RZ, 0xfc, !PT ;  /* 0x2000000013131812 */ /* 0x000fc800078efcff */
[----:B------:R-:W-:-:S04]  /*10bcb0*/  LOP3.LUT R19, R19, 0xefffffff, RZ, 0xc0, !PT ;  /* 0xefffffff13137812 */ /* 0x000fc800078ec0ff */
[----:B------:R-:W-:Y:S02]  /*10bcc0*/  @P0 LOP3.LUT R19, R19, 0x10000000, RZ, 0xfc, !PT ;  /* 0x1000000013130812 */ /* 0x000fe400078efcff */
[----:B------:R-:W-:Y:S01]  /*10bcd0*/  ISETP.GE.AND P0, PT, R18, UR15, PT ;  /* 0x0000000f12007c0c */ /* 0x000fe2000bf06270 */
[----:B------:R-:W0:Y:S01]  /*10bce0*/  LDCU.64 UR14, c[0x0][0x398] ;  /* 0x00007300ff0e77ac */ /* 0x000e220008000a00 */
[----:B------:R-:W2:Y:S04]  /*10bcf0*/  LDL.LU R18, [R1+0x5188] ;  /* 0x0051880001127983 */ /* 0x000ea80000300800 */
[----:B------:R-:W4:Y:S01]  /*10bd00*/  LDL.LU R10, [R1+0x170] ;  /* 0x00017000010a7983 */ /* 0x000f220000300800 */
[----:B------:R-:W-:Y:S01]  /*10bd10*/  ISETP.LT.AND P1, PT, R11, UR10, !P0 ;  /* 0x0000000a0b007c0c */ /* 0x000fe2000c721270 */
[----:B------:R-:W0:Y:S01]  /*10bd20*/  LDCU UR10, c[0x0][0x398] ;  /* 0x00007300ff0a77ac */ /* 0x000e220008000800 */
[----:B------:R-:W-:-:S02]  /*10bd30*/  LOP3.LUT R20, R20, 0xfffffffe, RZ, 0xc0, !PT ;  /* 0xfffffffe14147812 */ /* 0x000fc400078ec0ff */
[----:B------:R-:W-:Y:S02]  /*10bd40*/  LOP3.LUT R19, R19, 0xff7fffff, RZ, 0xc0, !PT ;  /* 0xff7fffff13137812 */ /* 0x000fe400078ec0ff */
[----:B------:R-:W-:Y:S02]  /*10bd50*/  @P3 LOP3.LUT R20, R20, 0x1, RZ, 0xfc, !PT ;  /* 0x0000000114143812 */ /* 0x000fe400078efcff */
[----:B------:R-:W-:Y:S02]  /*10bd60*/  ISETP.LT.AND P3, PT, R2, UR33, !P0 ;  /* 0x0000002102007c0c */ /* 0x000fe4000c761270 */
[----:B------:R-:W-:Y:S01]  /*10bd70*/  ISETP.LT.AND P2, PT, R0, UR34, !P0 ;  /* 0x0000002200007c0c */ /* 0x000fe2000c741270 */
[----:B------:R0:W-:Y:S01]  /*10bd80*/  STL [R1+0xec], R13 ;  /* 0x0000ec0d01007387 */ /* 0x0001e20000100800 */
[----:B------:R-:W1:Y:S01]  /*10bd90*/  LDCU UR33, c[0x0][0x398] ;  /* 0x00007300ff2177ac */ /* 0x000e620008000800 */
[----:B------:R-:W-:Y:S01]  /*10bda0*/  @P1 LOP3.LUT R19, R19, 0x800000, RZ, 0xfc, !PT ;  /* 0x0080000013131812 */ /* 0x000fe200078efcff */
[----:B------:R-:W1:Y:S03]  /*10bdb0*/  LDCU UR34, c[0x0][0x398] ;  /* 0x00007300ff2277ac */ /* 0x000e660008000800 */
[----:B------:R-:W-:-:S04]  /*10bdc0*/  LOP3.LUT R19, R19, 0xf7ffffff, RZ, 0xc0, !PT ;  /* 0xf7ffffff13137812 */ /* 0x000fc800078ec0ff */
[----:B------:R-:W-:Y:S02]  /*10bdd0*/  @P3 LOP3.LUT R19, R19, 0x8000000, RZ, 0xfc, !PT ;  /* 0x0800000013133812 */ /* 0x000fe400078efcff */
[----:B------:R-:W-:Y:S01]  /*10bde0*/  ISETP.LT.AND P1, PT, R3, UR35, !P0 ;  /* 0x0000002303007c0c */ /* 0x000fe2000c721270 */
[----:B0-----:R-:W-:Y:S01]  /*10bdf0*/  VIADD R13, R9, 0x2b ;  /* 0x0000002b090d7836 */ /* 0x001fe20000000000 */
[----:B------:R-:W-:Y:S01]  /*10be00*/  LOP3.LUT R19, R19, 0xfbffffff, RZ, 0xc0, !PT ;  /* 0xfbffffff13137812 */ /* 0x000fe200078ec0ff */
[----:B------:R-:W0:Y:S03]  /*10be10*/  LDCU UR35, c[0x0][0x398] ;  /* 0x00007300ff2377ac */ /* 0x000e260008000800 */
        /* <DEDUP_REMOVED lines=20> */
[----:B------:R-:W0:Y:S01]  /*10bf60*/  LDCU UR5, c[0x0][0x398] ;  /* 0x00007300ff0577ac */ /* 0x000e220008000800 */
[----:B---3--:R-:W-:Y:S02]  /*10bf70*/  LOP3.LUT R13, R16, 0xffff, RZ, 0xc0, !PT ;  /* 0x0000ffff100d7812 */ /* 0x008fe400078ec0ff */
[----:B------:R-:W-:Y:S02]  /*10bf80*/  ISETP.LT.AND P1, PT, R11, UR14, !P0 ;  /* 0x0000000e0b007c0c */ /* 0x000fe4000c721270 */
[----:B------:R-:W-:Y:S02]  /*10bf90*/  ISETP.LT.AND P3, PT, R2, UR46, !P0 ;  /* 0x0000002e02007c0c */ /* 0x000fe4000c761270 */
[----:B------:R-:W-:-:S02]  /*10bfa0*/  LOP3.LUT R19, R19, 0xffff7fff, RZ, 0xc0, !PT ;  /* 0xffff7fff13137812 */ /* 0x000fc400078ec0ff */
[----:B------:R-:W-:Y:S01]  /*10bfb0*/  ISETP.LT.AND P2, PT, R0, UR47, !P0 ;  /* 0x0000002f00007c0c */ /* 0x000fe2000c741270 */
[----:B------:R-:W-:Y:S01]  /*10bfc0*/  VIADD R16, R9, 0x2a ;  /* 0x0000002a09107836 */ /* 0x000fe20000000000 */
[----:B------:R-:W3:Y:S01]  /*10bfd0*/  LDCU UR47, c[0x0][0x398] ;  /* 0x00007300ff2f77ac */ /* 0x000ee20008000800 */
[----:B------:R-:W0:Y:S04]  /*10bfe0*/  LDCU UR46, c[0x0][0x398] ;  /* 0x00007300ff2e77ac */ /* 0x000e280008000800 */
        /* <DEDUP_REMOVED lines=27> */
[----:B------:R-:W-:Y:S02]  /*10c1a0*/  LOP3.LUT R19, R19, 0xffffff7f, RZ, 0xc0, !PT ;  /* 0xffffff7f13137812 */ /* 0x000fe400078ec0ff */
[----:B--2---:R-:W-:Y:S02]  /*10c1b0*/  LOP3.LUT R18, R18, 0xffff, RZ, 0xc0, !PT ;  /* 0x0000ffff12127812 */ /* 0x004fe400078ec0ff */
[----:B----4-:R-:W-:Y:S01]  /*10c1c0*/  LOP3.LUT R10, R10, 0xffff, RZ, 0xc0, !PT ;  /* 0x0000ffff0a0a7812 */ /* 0x010fe200078ec0ff */
[----:B------:R-:W-:Y:S01]  /*10c1d0*/  VIADD R16, R9, 0x29 ;  /* 0x0000002909107836 */ /* 0x000fe20000000000 */
[----:B------:R-:W2:Y:S03]  /*10c1e0*/  LDCU UR11, c[0x0][0x398] ;  /* 0x00007300ff0b77ac */ /* 0x000ea60008000800 */
[----:B------:R4:W-:Y:S04]  /*10c1f0*/  STL [R1+0x29f8], R10 ;  /* 0x0029f80a01007387 */ /* 0x0009e80000100800 */
[----:B------:R0:W-:Y:S04]  /*10c200*/  STL [R1+0x29f4], R18 ;  /* 0x0029f41201007387 */ /* 0x0001e80000100800 */
[----:B------:R1:W-:Y:S01]  /*10c210*/  STL [R1+0x2a00], R13 ;  /* 0x002a000d01007387 */ /* 0x0003e20000100800 */
[----:B----4-:R-:W-:-:S03]  /*10c220*/  PRMT R10, R10, 0x3340, R18 ;  /* 0x000033400a0a7816 */ /* 0x010fc60000000012 */
[----:B0-----:R-:W4:Y:S01]  /*10c230*/  LDL.LU R18, [R1+0x5184] ;  /* 0x0051840001127983 */ /* 0x001f220000300800 */
[----:B------:R-:W-:Y:S01]  /*10c240*/  ISETP.LT.AND P1, PT, R11, UR22, !P0 ;  /* 0x000000160b007c0c */ /* 0x000fe2000c721270 */
[----:B------:R-:W0:Y:S01]  /*10c250*/  LDCU UR22, c[0x0][0x398] ;  /* 0x00007300ff1677ac */ /* 0x000e220008000800 */
[----:B------:R-:W-:Y:S02]  /*10c260*/  ISETP.LT.AND P3, PT, R2, UR31, !P0 ;  /* 0x0000001f02007c0c */ /* 0x000fe4000c761270 */
[----:B------:R-:W-:Y:S01]  /*10c270*/  ISETP.LT.AND P2, PT, R0, UR52, !P0 ;  /* 0x0000003400007c0c */ /* 0x000fe2000c741270 */
[----:B------:R-:W0:Y:S01]  /*10c280*/  LDCU UR52, c[0x0][0x3b8] ;  /* 0x00007700ff3477ac */ /* 0x000e220008000800 */
[----:B-1----:R-:W-:Y:S01]  /*10c290*/  PRMT R13, R13, 0x3340, R1 ;  /* 0x000033400d0d7816 */ /* 0x002fe20000000001 */
[----:B------:R-:W1:Y:S06]  /*10c2a0*/  LDCU UR31, c[0x0][0x398] ;  /* 0x00007300ff1f77ac */ /* 0x000e6c0008000800 */
[----:B------:R-:W-:-:S04]  /*10c2b0*/  @P1 LOP3.LUT R19, R19, 0x80, RZ, 0xfc, !PT ;  /* 0x0000008013131812 */ /* 0x000fc800078efcff */
[----:B------:R-:W-:-:S04]  /*10c2c0*/  LOP3.LUT R19, R19, 0xfffff7ff, RZ, 0xc0, !PT ;  /* 0xfffff7ff13137812 */ /* 0x000fc800078ec0ff */
[----:B------:R-:W-:Y:S02]  /*10c2d0*/  @P3 LOP3.LUT R19, R19, 0x800, RZ, 0xfc, !PT ;  /* 0x0000080013133812 */ /* 0x000fe400078efcff */
[----:B------:R-:W-:Y:S01]  /*10c2e0*/  ISETP.LT.AND P1, PT, R3, UR53, !P0 ;  /* 0x0000003503007c0c */ /* 0x000fe2000c721270 */
[----:B------:R-:W0:Y:S01]  /*10c2f0*/  LDCU UR53, c[0x0][0x3b8] ;  /* 0x00007700ff3577ac */ /* 0x000e220008000800 */
[----:B------:R-:W-:-:S04]  /*10c300*/  LOP3.LUT R19, R19, 0xfffffbff, RZ, 0xc0, !PT ;  /* 0xfffffbff13137812 */ /* 0x000fc800078ec0ff */
[----:B------:R-:W-:Y:S02]  /*10c310*/  @P2 LOP3.LUT R19, R19, 0x400, RZ, 0xfc, !PT ;  /* 0x0000040013132812 */ /* 0x000fe400078efcff */
[----:B------:R-:W-:Y:S02]  /*10c320*/  ISETP.LT.AND P3, PT, R15, UR54, !P0 ;  /* 0x000000360f007c0c */ /* 0x000fe4000c761270 */
[----:B----4-:R-:W-:Y:S01]  /*10c330*/  LOP3.LUT R18, R18, 0x7fffffff, RZ, 0xc0, !PT ;  /* 0x7fffffff12127812 */ /* 0x010fe200078ec0ff */
[----:B0-----:R-:W-:Y:S01]  /*10c340*/  VIADD R6, R6, UR52 ;  /* 0x0000003406067c36 */ /* 0x001fe20008000000 */
[----:B------:R-:W-:Y:S01]  /*10c350*/  LOP3.LUT R19, R19, 0xfffffdff, RZ, 0xc0, !PT ;  /* 0xfffffdff13137812 */ /* 0x000fe200078ec0ff */
[----:B------:R-:W0:Y:S03]  /*10c360*/  LDCU UR54, c[0x0][0x3b8] ;  /* 0x00007700ff3677ac */ /* 0x000e260008000800 */
[----:B------:R-:W-:Y:S01]  /*10c370*/  @P1 LOP3.LUT R19, R19, 0x200, RZ, 0xfc, !PT ;  /* 0x0000020013131812 */ /* 0x000fe200078efcff */
[----:B------:R-:W4:Y:S01]  /*10c380*/  LDCU UR52, c[0x0][0x3b8] ;  /* 0x00007700ff3477ac */ /* 0x000f220008000800 */
[----:B------:R-:W-:-:S02]  /*10c390*/  ISETP.LT.AND P2, PT, R8, UR62, !P0 ;  /* 0x0000003e08007c0c */ /* 0x000fc4000c741270 */
        /* <DEDUP_REMOVED lines=11> */
[----:B------:R-:W-:Y:S02]  /*10c450*/  PRMT R13, R10, 0x5410, R13 ;  /* 0x000054100a0d7816 */ /* 0x000fe4000000000d */
[----:B------:R-:W-:Y:S01]  /*10c460*/  LOP3.LUT R19, R19, 0xffffffef, RZ, 0xc0, !PT ;  /* 0xffffffef13137812 */ /* 0x000fe200078ec0ff */
[----:B------:R-:W2:Y:S03]  /*10c470*/  LDL.LU R10, [R1+0x150] ;  /* 0x00015000010a7983 */ /* 0x000ea60000300800 */
[----:B------:R-:W-:Y:S01]  /*10c480*/  @P0 LOP3.LUT R19, R19, 0x10, RZ, 0xfc, !PT ;  /* 0x0000001013130812 */ /* 0x000fe200078efcff */
[----:B------:R0:W-:Y:S01]  /*10c490*/  STL [R1+0xe8], R13 ;  /* 0x0000e80d01007387 */ /* 0x0001e20000100800 */
[----:B------:R-:W-:Y:S01]  /*10c4a0*/  ISETP.GE.AND P0, PT, R16, UR15, PT ;  /* 0x0000000f10007c0c */ /* 0x000fe2000bf06270 */
[----:B------:R-:W1:Y:S02]  /*10c4b0*/  LDCU UR15, c[0x0][0x398] ;  /* 0x00007300ff0f77ac */ /* 0x000e640008000800 */
[----:B------:R-:W4:Y:S01]  /*10c4c0*/  LDL.LU R16, [R1+0x14c] ;  /* 0x00014c0001107983 */ /* 0x000f220000300800 */
[----:B------:R-:W-:Y:S01]  /*10c4d0*/  ISETP.LT.AND P3, PT, R2, UR58, !P0 ;  /* 0x0000003a02007c0c */ /* 0x000fe2000c761270 */
[----:B------:R-:W1:Y:S01]  /*10c4e0*/  LDCU UR58, c[0x0][0x3b8] ;  /* 0x00007700ff3a77ac */ /* 0x000e620008000800 */
[----:B------:R-:W-:-:S02]  /*10c4f0*/  ISETP.LT.AND P1, PT, R11, UR28, !P0 ;  /* 0x0000001c0b007c0c */ /* 0x000fc4000c721270 */
[----:B------:R-:W-:Y:S02]  /*10c500*/  ISETP.LT.AND P2, PT, R0, UR59, !P0 ;  /* 0x0000003b00007c0c */ /* 0x000fe4000c741270 */
[----:B------:R-:W-:Y:S01]  /*10c510*/  LOP3.LUT R19, R19, 0xfffffff7, RZ, 0xc0, !PT ;  /* 0xfffffff713137812 */ /* 0x000fe200078ec0ff */
[----:B0-----:R-:W-:Y:S01]  /*10c520*/  VIADD R13, R9, 0x28 ;  /* 0x00000028090d7836 */ /* 0x001fe20000000000 */
[----:B------:R-:W0:Y:S05]  /*10c530*/  LDCU UR59, c[0x0][0x3b8] ;  /* 0x00007700ff3b77ac */ /* 0x000e2a0008000800 */
[----:B------:R-:W-:Y:S02]  /*10c540*/  @P3 LOP3.LUT R19, R19, 0x8, RZ, 0xfc, !PT ;  /* 0x0000000813133812 */ /* 0x000fe400078efcff */
[----:B------:R-:W-:-:S02]  /*10c550*/  @P1 LOP3.LUT R18, R18, 0x80000000, RZ, 0xfc, !PT ;  /* 0x8000000012121812 */ /* 0x000fc400078efcff */
[----:B------:R-:W-:Y:S01]  /*10c560*/  ISETP.LT.AND P1, PT, R3, UR60, !P0 ;  /* 0x0000003c03007c0c */ /* 0x000fe2000c721270 */
[----:B------:R-:W0:Y:S01]  /*10c570*/  LDCU UR60, c[0x0][0x398] ;  /* 0x00007300ff3c77ac */ /* 0x000e220008000800 */
[----:B------:R-:W-:-:S04]  /*10c580*/  LOP3.LUT R19, R19, 0xfffffffb, RZ, 0xc0, !PT ;  /* 0xfffffffb13137812 */ /* 0x000fc800078ec0ff */
[----:B------:R-:W-:Y:S02]  /*10c590*/  @P2 LOP3.LUT R19, R19, 0x4, RZ, 0xfc, !PT ;  /* 0x0000000413132812 */ /* 0x000fe400078efcff */
[----:B------:R-:W-:Y:S01]  /*10c5a0*/  ISETP.LT.AND P2, PT, R8, UR36, !P0 ;  /* 0x0000002408007c0c */ /* 0x000fe2000c741270 */
[----:B------:R-:W0:Y:S01]  /*10c5b0*/  LDCU UR36, c[0x0][0x398] ;  /* 0x00007300ff2477ac */ /* 0x000e220008000800 */
[----:B------:R-:W-:Y:S02]  /*10c5c0*/  LOP3.LUT R19, R19, 0xfffffffd, RZ, 0xc0, !PT ;  /* 0xfffffffd13137812 */ /* 0x000fe400078ec0ff */
[----:B------:R-:W-:Y:S02]  /*10c5d0*/  LOP3.LUT R18, R18, 0xbfffffff, RZ, 0xc0, !PT ;  /* 0xbfffffff12127812 */ /* 0x000fe400078ec0ff */
[----:B------:R-:W-:Y:S02]  /*10c5e0*/  @P1 LOP3.LUT R19, R19, 0x2, RZ, 0xfc, !PT ;  /* 0x0000000213131812 */ /* 0x000fe400078efcff */
[----:B------:R-:W-:Y:S01]  /*10c5f0*/  ISETP.LT.AND P1, PT, R7, UR65, !P0 ;  /* 0x0000004107007c0c */ /* 0x000fe2000c721270 */
[----:B------:R-:W0:Y:S01]  /*10c600*/  LDCU UR65, c[0x0][0x398] ;  /* 0x00007300ff4177ac */ /* 0x000e220008000800 */
[----:B------:R-:W-:-:S03]  /*10c610*/  ISETP.LT.AND P3, PT, R15, UR61, !P0 ;  /* 0x0000003d0f007c0c */ /* 0x000fc6000c761270 */
[----:B------:R-:W-:Y:S01]  /*10c620*/  @P2 LOP3.LUT R18, R18, 0x40000000, RZ, 0xfc, !PT ;  /* 0x4000000012122812 */ /* 0x000fe200078efcff */
[----:B------:R-:W0:Y:S01]  /*10c630*/  LDCU UR61, c[0x0][0x398] ;  /* 0x00007300ff3d77ac */ /* 0x000e220008000800 */
[----:B------:R-:W-:Y:S02]  /*10c640*/  ISETP.LT.AND P0, PT, R5, UR66, !P0 ;  /* 0x0000004205007c0c */ /* 0x000fe4000c701270 */
[----:B------:R-:W-:Y:S01]  /*10c650*/  LOP3.LUT R18, R18, 0xdfffffff, RZ, 0xc0, !PT ;  /* 0xdfffffff12127812 */ /* 0x000fe200078ec0ff */
[----:B------:R-:W0:Y:S03]  /*10c660*/  LDCU UR66, c[0x0][0x3b8] ;  /* 0x00007700ff4277ac */ /* 0x000e260008000800 */
[----:B------:R-:W-:-:S04]  /*10c670*/  @P1 LOP3.LUT R18, R18, 0x20000000, RZ, 0xfc, !PT ;  /* 0x2000000012121812 */ /* 0x000fc800078efcff */
[----:B------:R-:W-:-:S04]  /*10c680*/  LOP3.LUT R18, R18, 0xefffffff, RZ, 0xc0, !PT ;  /* 0xefffffff12127812 */ /* 0x000fc800078ec0ff */
[----:B------:R-:W-:Y:S02]  /*10c690*/  @P0 LOP3.LUT R18, R18, 0x10000000, RZ, 0xfc, !PT ;  /* 0x1000000012120812 */ /* 0x000fe400078efcff */
[----:B------:R-:W-:Y:S01]  /*10c6a0*/  ISETP.GE.AND P0, PT, R13, UR23, PT ;  /* 0x000000170d007c0c */ /* 0x000fe2000bf06270 */
[----:B------:R-:W0:Y:S03]  /*10c6b0*/  LDCU UR23, c[0x0][0x398] ;  /* 0x00007300ff1777ac */ /* 0x000e260008000800 */
[----:B------:R-:W-:Y:S02]  /*10c6c0*/  ISETP.LT.AND P1, PT, R11, UR40, !P0 ;  /* 0x000000280b007c0c */ /* 0x000fe4000c721270 */
[----:B------:R-:W-:Y:S02]  /*10c6d0*/  LOP3.LUT R19, R19, 0xfffffffe, RZ, 0xc0, !PT ;  /* 0xfffffffe13137812 */ /* 0x000fe400078ec0ff */
[----:B------:R-:W-:-:S02]  /*10c6e0*/  LOP3.LUT R18, R18, 0xff7fffff, RZ, 0xc0, !PT ;  /* 0xff7fffff12127812 */ /* 0x000fc400078ec0ff */
[----:B------:R-:W-:Y:S02]  /*10c6f0*/  @P3 LOP3.LUT R19, R19, 0x1, RZ, 0xfc, !PT ;  /* 0x0000000113133812 */ /* 0x000fe400078efcff */
[----:B---3--:R-:W-:Y:S02]  /*10c700*/  ISETP.LT.AND P3, PT, R2, UR47, !P0 ;  /* 0x0000002f02007c0c */ /* 0x008fe4000c761270 */
[----:B------:R-:W-:Y:S01]  /*10c710*/  ISETP.LT.AND P2, PT, R0, UR46, !P0 ;  /* 0x0000002e00007c0c */ /* 0x000fe2000c741270 */
[----:B------:R-:W3:Y:S02]  /*10c720*/  LDCU.64 UR46, c[0x0][0x398] ;  /* 0x00007300ff2e77ac */ /* 0x000ee40008000a00 */
        /* <DEDUP_REMOVED lines=23> */
[----:B------:R-:W-:Y:S01]  /*10c8a0*/  LOP3.LUT R13, R17, 0xffff, RZ, 0xc0, !PT ;  /* 0x0000ffff110d7812 */ /* 0x000fe200078ec0ff */
[----:B------:R-:W-:Y:S01]  /*10c8b0*/  VIADD R17, R9, 0x27 ;  /* 0x0000002709117836 */ /* 0x000fe20000000000 */
[----:B------:R-:W-:-:S04]  /*10c8c0*/  LOP3.LUT R18, R18, 0xffefffff, RZ, 0xc0, !PT ;  /* 0xffefffff12127812 */ /* 0x000fc800078ec0ff */
[----:B------:R-:W-:Y:S02]  /*10c8d0*/  @P0 LOP3.LUT R18, R18, 0x100000, RZ, 0xfc, !PT ;  /* 0x0010000012120812 */ /* 0x000fe400078efcff */
[----:B------:R-:W-:Y:S02]  /*10c8e0*/  ISETP.GE.AND P0, PT, R17, UR29, PT ;  /* 0x0000001d11007c0c */ /* 0x000fe4000bf06270 */
[----:B------:R-:W-:Y:S01]  /*10c8f0*/  LOP3.LUT R18, R18, 0xffff7fff, RZ, 0xc0, !PT ;  /* 0xffff7fff12127812 */ /* 0x000fe200078ec0ff */
[----:B------:R-:W-:Y:S01]  /*10c900*/  VIADD R17, R9, 0x26 ;  /* 0x0000002609117836 */ /* 0x000fe20000000000 */
[----:B---3--:R-:W-:Y:S01]  /*10c910*/  ISETP.LT.AND P1, PT, R11, UR46, !P0 ;  /* 0x0000002e0b007c0c */ /* 0x008fe2000c721270 */
[----:B------:R-:W3:Y:S01]  /*10c920*/  LDCU.64 UR28, c[0x0][0x398] ;  /* 0x00007300ff1c77ac */ /* 0x000ee20008000a00 */
        /* <DEDUP_REMOVED lines=31> */
[----:B------:R-:W0:Y:S01]  /*10cb20*/  LDCU.64 UR40, c[0x0][0x398] ;  /* 0x00007300ff2877ac */ /* 0x000e220008000a00 */
[----:B--2---:R-:W-:Y:S02]  /*10cb30*/  LOP3.LUT R10, R10, 0xffff, RZ, 0xc0, !PT ;  /* 0x0000ffff0a0a7812 */ /* 0x004fe400078ec0ff */
[----:B----4-:R-:W-:-:S03]  /*10cb40*/  LOP3.LUT R16, R16, 0xffff, RZ, 0xc0, !PT ;  /* 0x0000ffff10107812 */ /* 0x010fc600078ec0ff */
[----:B------:R2:W-:Y:S04]  /*10cb50*/  STL [R1+0x29e8], R10 ;  /* 0x0029e80a01007387 */ /* 0x0005e80000100800 */
[----:B------:R4:W-:Y:S04]  /*10cb60*/  STL [R1+0x29e4], R16 ;  /* 0x0029e41001007387 */ /* 0x0009e80000100800 */
[----:B------:R0:W-:Y:S01]  /*10cb70*/  STL [R1+0x29e0], R13 ;  /* 0x0029e00d01007387 */ /* 0x0001e20000100800 */
[----:B--2---:R-:W-:-:S03]  /*10cb80*/  PRMT R10, R10, 0x3340, R16 ;  /* 0x000033400a0a7816 */ /* 0x004fc60000000010 */
[----:B----4-:R-:W2:Y:S04]  /*10cb90*/  LDL.LU R16, [R1+0x5180] ;  /* 0x0051800001107983 */ /* 0x010ea80000300800 */
[----:B------:R-:W4:Y:S01]  /*10cba0*/  LDL.LU R17, [R1+0x517c] ;  /* 0x00517c0001117983 */ /* 0x000f220000300800 */
[----:B0-----:R-:W-:-:S04]  /*10cbb0*/  PRMT R13, R13, 0x3340, R1 ;  /* 0x000033400d0d7816 */ /* 0x001fc80000000001 */
[----:B------:R-:W-:Y:S02]  /*10cbc0*/  PRMT R10, R10, 0x5410, R13 ;  /* 0x000054100a0a7816 */ /* 0x000fe4000000000d */
[----:B---3--:R-:W-:Y:S01]  /*10cbd0*/  ISETP.LT.AND P1, PT, R11, UR28, !P0 ;  /* 0x0000001c0b007c0c */ /* 0x008fe2000c721270 */
[----:B------:R-:W0:Y:S02]  /*10cbe0*/  LDCU UR28, c[0x0][0x3b8] ;  /* 0x00007700ff1c77ac */ /* 0x000e240008000800 */
[----:B------:R-:W-:Y:S04]  /*10cbf0*/  STL [R1+0xd8], R10 ;  /* 0x0000d80a01007387 */ /* 0x000fe80000100800 */
[----:B------:R3:W-:Y:S01]  /*10cc00*/  STL [R1+0xe0], R6 ;  /* 0x0000e00601007387 */ /* 0x0007e20000100800 */
[----:B------:R-:W-:Y:S01]  /*10cc10*/  ISETP.LT.AND P3, PT, R2, UR76, !P0 ;  /* 0x0000004c02007c0c */ /* 0x000fe2000c761270 */
[----:B------:R-:W0:Y:S01]  /*10cc20*/  LDCU UR76, c[0x0][0x398] ;  /* 0x00007300ff4c77ac */ /* 0x000e220008000800 */
[----:B---3--:R-:W-:Y:S01]  /*10cc30*/  VIADD R6, R6, UR50 ;  /* 0x0000003206067c36 */ /* 0x008fe20008000000 */
[----:B------:R-:W-:-:S02]  /*10cc40*/  LOP3.LUT R18, R18, 0xffffff7f, RZ, 0xc0, !PT ;  /* 0xffffff7f12127812 */ /* 0x000fc400078ec0ff */
[----:B------:R-:W-:Y:S01]  /*10cc50*/  ISETP.LT.AND P2, PT, R0, UR75, !P0 ;  /* 0x0000004b00007c0c */ /* 0x000fe2000c741270 */
[----:B------:R-:W-:Y:S01]  /*10cc60*/  VIADD R10, R9, 0x25 ;  /* 0x00000025090a7836 */ /* 0x000fe20000000000 */
[----:B------:R3:W-:Y:S01]  /*10cc70*/  STL [R1+0xc8], R6 ;  /* 0x0000c80601007387 */ /* 0x0007e20000100800 */
[----:B------:R-:W-:Y:S01]  /*10cc80*/  @P1 LOP3.LUT R18, R18, 0x80, RZ, 0xfc, !PT ;  /* 0x0000008012121812 */ /* 0x000fe200078efcff */
[----:B------:R-:W0:Y:S01]  /*10cc90*/  LDCU UR50, c[0x0][0x3b8] ;  /* 0x00007700ff3277ac */ /* 0x000e220008000800 */
[----:B------:R-:W0:Y:S01]  /*10cca0*/  LDCU UR75, c[0x0][0x398] ;  /* 0x00007300ff4b77ac */ /* 0x000e220008000800 */
[----:B---3--:R-:W-:Y:S01]  /*10ccb0*/  VIADD R6, R6, UR53 ;  /* 0x0000003506067c36 */ /* 0x008fe20008000000 */
[----:B------:R-:W-:Y:S01]  /*10ccc0*/  LOP3.LUT R18, R18, 0xfffff7ff, RZ, 0xc0, !PT ;  /* 0xfffff7ff12127812 */ /* 0x000fe200078ec0ff */
[----:B------:R-:W3:Y:S03]  /*10ccd0*/  LDCU UR53, c[0x0][0x3b8] ;  /* 0x00007700ff3577ac */ /* 0x000ee60008000800 */
[----:B------:R0:W-:Y:S02]  /*10cce0*/  STL [R1+0xc4], R6 ;  /* 0x0000c40601007387 */ /* 0x0001e40000100800 */
[----:B0-----:R-:W-:Y:S01]  /*10ccf0*/  VIADD R6, R6, UR51 ;  /* 0x0000003306067c36 */ /* 0x001fe20008000000 */
[----:B------:R-:W-:Y:S01]  /*10cd00*/  @P3 LOP3.LUT R18, R18, 0x800, RZ, 0xfc, !PT ;  /* 0x0000080012123812 */ /* 0x000fe200078efcff */
[----:B------:R-:W0:Y:S03]  /*10cd10*/  LDCU UR51, c[0x0][0x3b8] ;  /* 0x00007700ff3377ac */ /* 0x000e260008000800 */
[----:B------:R1:W-:Y:S01]  /*10cd20*/  STL [R1+0xc0], R6 ;  /* 0x0000c00601007387 */ /* 0x0003e20000100800 */
[----:B------:R-:W-:Y:S01]  /*10cd30*/  ISETP.LT.AND P1, PT, R3, UR74, !P0 ;  /* 0x0000004a03007c0c */ /* 0x000fe2000c721270 */
[----:B------:R-:W0:Y:S01]  /*10cd40*/  LDCU UR74, c[0x0][0x398] ;  /* 0x00007300ff4a77ac */ /* 0x000e220008000800 */
[----:B-1----:R-:W-:Y:S01]  /*10cd50*/  VIADD R6, R6, UR46 ;  /* 0x0000002e06067c36 */ /* 0x002fe20008000000 */
[----:B------:R-:W-:Y:S01]  /*10cd60*/  LOP3.LUT R18, R18, 0xfffffbff, RZ, 0xc0, !PT ;  /* 0xfffffbff12127812 */ /* 0x000fe200078ec0ff */
[----:B------:R-:W1:Y:S03]  /*10cd70*/  LDCU UR46, c[0x0][0x3b8] ;  /* 0x00007700ff2e77ac */ /* 0x000e660008000800 */
[----:B------:R0:W-:Y:S01]  /*10cd80*/  STL [R1+0xb8], R6 ;  /* 0x0000b80601007387 */ /* 0x0001e20000100800 */
[----:B------:R-:W-:Y:S01]  /*10cd90*/  @P2 LOP3.LUT R18, R18, 0x400, RZ, 0xfc, !PT ;  /* 0x0000040012122812 */ /* 0x000fe200078efcff */
[----:B0-----:R-:W-:Y:S01]  /*10cda0*/  VIADD R6, R6, UR57 ;  /* 0x0000003906067c36 */ /* 0x001fe20008000000 */
[----:B------:R-:W-:Y:S01]  /*10cdb0*/  ISETP.LT.AND P3, PT, R15, UR73, !P0 ;  /* 0x000000490f007c0c */ /* 0x000fe2000c761270 */
[----:B------:R-:W0:Y:S03]  /*10cdc0*/  LDCU UR57, c[0x0][0x3b8] ;  /* 0x00007700ff3977ac */ /* 0x000e260008000800 */
[----:B------:R1:W-:Y:S01]  /*10cdd0*/  STL [R1+0xb4], R6 ;  /* 0x0000b40601007387 */ /* 0x0003e20000100800 */
[----:B------:R-:W-:Y:S01]  /*10cde0*/  LOP3.LUT R18, R18, 0xfffffdff, RZ, 0xc0, !PT ;  /* 0xfffffdff12127812 */ /* 0x000fe200078ec0ff */
[----:B-1----:R-:W-:-:S03]  /*10cdf0*/  VIADD R6, R6, UR56 ;  /* 0x0000003806067c36 */ /* 0x002fc60008000000 */
[----:B------:R-:W-:Y:S01]  /*10ce00*/  @P1 LOP3.LUT R18, R18, 0x200, RZ, 0xfc, !PT ;  /* 0x0000020012121812 */ /* 0x000fe200078efcff */
[----:B------:R-:W1:Y:S01]  /*10ce10*/  LDCU UR56, c[0x0][0x3b8] ;  /* 0x00007700ff3877ac */ /* 0x000e620008000800 */
[----:B------:R0:W-:Y:S01]  /*10ce20*/  STL [R1+0x10], R6 ;  /* 0x0000100601007387 */ /* 0x0001e20000100800 */
[----:B------:R-:W-:Y:S01]  /*10ce30*/  ISETP.LT.AND P2, PT, R8, UR44, !P0 ;  /* 0x0000002c08007c0c */ /* 0x000fe2000c741270 */
[----:B------:R-:W1:Y:S01]  /*10ce40*/  LDCU UR44, c[0x0][0x3b8] ;  /* 0x00007700ff2c77ac */ /* 0x000e620008000800 */
[----:B------:R-:W-:Y:S02]  /*10ce50*/  ISETP.LT.AND P1, PT, R7, UR67, !P0 ;  /* 0x0000004307007c0c */ /* 0x000fe4000c721270 */
[----:B------:R-:W-:Y:S01]  /*10ce60*/  LOP3.LUT R18, R18, 0xfffffeff, RZ, 0xc0, !PT ;  /* 0xfffffeff12127812 */ /* 0x000fe200078ec0ff */
[----:B------:R-:W1:Y:S01]  /*10ce70*/  LDCU UR67, c[0x0][0x3b8] ;  /* 0x00007700ff4377ac */ /* 0x000e620008000800 */
[----:B0-----:R-:W-:Y:S02]  /*10ce80*/  VIADD R6, R6, UR55 ;  /* 0x0000003706067c36 */ /* 0x001fe40008000000 */
[----:B------:R-:W-:Y:S01]  /*10ce90*/  @P3 LOP3.LUT R18, R18, 0x100, RZ, 0xfc, !PT ;  /* 0x0000010012123812 */ /* 0x000fe200078efcff */
[----:B------:R-:W0:Y:S02]  /*10cea0*/  LDCU UR55, c[0x0][0x3b8] ;  /* 0x00007700ff3777ac */ /* 0x000e240008000800 */
        /* <DEDUP_REMOVED lines=8> */
[----:B0-----:R-:W-:Y:S01]  /*10cf30*/  VIADD R6, R6, UR37 ;  /* 0x0000002506067c36 */ /* 0x001fe20008000000 */
[----:B------:R-:W-:Y:S01]  /*10cf40*/  LOP3.LUT R18, R18, 0xffffffdf, RZ, 0xc0, !PT ;  /* 0xffffffdf12127812 */ /* 0x000fe200078ec0ff */
[----:B------:R-:W0:Y:S03]  /*10cf50*/  LDCU UR37, c[0x0][0x3b8] ;  /* 0x00007700ff2577ac */ /* 0x000e260008000800 */
[----:B------:R1:W-:Y:S01]  /*10cf60*/  STL [R1+0x18], R6 ;  /* 0x0000180601007387 */ /* 0x0003e20000100800 */
[----:B------:R-:W-:Y:S01]  /*10cf70*/  @P1 LOP3.LUT R18, R18, 0x20, RZ, 0xfc, !PT ;  /* 0x0000002012121812 */ /* 0x000fe200078efcff */
[----:B-1----:R-:W-:-:S03]  /*10cf80*/  VIADD R6, R6, UR9 ;  /* 0x0000000906067c36 */ /* 0x002fc60008000000 */
[----:B------:R-:W-:Y:S01]  /*10cf90*/  LOP3.LUT R18, R18, 0xffffffef, RZ, 0xc0, !PT ;  /* 0xffffffef12127812 */ /* 0x000fe200078ec0ff */
[----:B------:R-:W1:Y:S01]  /*10cfa0*/  LDCU UR9, c[0x0][0x3b8] ;  /* 0x00007700ff0977ac */ /* 0x000e620008000800 */
[----:B------:R0:W-:Y:S02]  /*10cfb0*/  STL [R1+0x20], R6 ;  /* 0x0000200601007387 */ /* 0x0001e40000100800 */
[----:B0-----:R-:W-:Y:S01]  /*10cfc0*/  VIADD R6, R6, UR67 ;  /* 0x0000004306067c36 */ /* 0x001fe20008000000 */
[----:B------:R-:W-:Y:S01]  /*10cfd0*/  @P0 LOP3.LUT R18, R18, 0x10, RZ, 0xfc, !PT ;  /* 0x0000001012120812 */ /* 0x000fe200078efcff */
[----:B------:R-:W0:Y:S03]  /*10cfe0*/  LDCU UR67, c[0x0][0x3b8] ;  /* 0x00007700ff4377ac */ /* 0x000e260008000800 */
[----:B------:R1:W-:Y:S01]  /*10cff0*/  STL [R1+0x24], R6 ;  /* 0x0000240601007387 */ /* 0x0003e20000100800 */
[----:B------:R-:W-:Y:S01]  /*10d000*/  ISETP.GE.AND P0, PT, R10, UR47, PT ;  /* 0x0000002f0a007c0c */ /* 0x000fe2000bf06270 */
[----:B------:R-:W0:Y:S01]  /*10d010*/  LDCU UR47, c[0x0][0x3b8] ;  /* 0x00007700ff2f77ac */ /* 0x000e220008000800 */
[----:B-1----:R-:W-:-:S02]  /*10d020*/  VIADD R6, R6, UR66 ;  /* 0x0000004206067c36 */ /* 0x002fc40008000000 */
[----:B------:R-:W-:Y:S01]  /*10d030*/  ISETP.LT.AND P1, PT, R11, UR40, !P0 ;  /* 0x000000280b007c0c */ /* 0x000fe2000c721270 */
[----:B------:R-:W1:Y:S02]  /*10d040*/  LDCU UR40, c[0x0][0x3b8] ;  /* 0x00007700ff2877ac */ /* 0x000e640008000800 */
[----:B------:R0:W-:Y:S01]  /*10d050*/  STL [R1+0x28], R6 ;  /* 0x0000280601007387 */ /* 0x0001e20000100800 */
[----:B------:R-:W-:Y:S01]  /*10d060*/  ISETP.LT.AND P2, PT, R0, UR6, !P0 ;  /* 0x0000000600007c0c */ /* 0x000fe2000c741270 */
[----:B------:R-:W0:Y:S01]  /*10d070*/  LDCU UR6, c[0x0][0x3b8] ;  /* 0x00007700ff0677ac */ /* 0x000e220008000800 */
[----:B----4-:R-:W-:Y:S01]  /*10d080*/  LOP3.LUT R17, R17, 0x7fffffff, RZ, 0xc0, !PT ;  /* 0x7fffffff11117812 */ /* 0x010fe200078ec0ff */
[----:B0-----:R-:W-:Y:S01]  /*10d090*/  VIADD R6, R6, UR59 ;  /* 0x0000003b06067c36 */ /* 0x001fe20008000000 */
[----:B------:R-:W-:Y:S01]  /*10d0a0*/  ISETP.LT.AND P3, PT, R2, UR68, !P0 ;  /* 0x0000004402007c0c */ /* 0x000fe2000c761270 */
[----:B------:R-:W0:Y:S03]  /*10d0b0*/  LDCU UR68, c[0x0][0x3b8] ;  /* 0x00007700ff4477ac */ /* 0x000e260008000800 */
[----:B------:R4:W-:Y:S01]  /*10d0c0*/  STL [R1+0x2c], R6 ;  /* 0x00002c0601007387 */ /* 0x0009e20000100800 */
[----:B------:R-:W-:Y:S01]  /*10d0d0*/  LOP3.LUT R18, R18, 0xfffffff7, RZ, 0xc0, !PT ;  /* 0xfffffff712127812 */ /* 0x000fe200078ec0ff */
[----:B------:R-:W0:Y:S01]  /*10d0e0*/  LDCU UR66, c[0x0][0x3b8] ;  /* 0x00007700ff4277ac */ /* 0x000e220008000800 */
[----:B----4-:R-:W-:Y:S01]  /*10d0f0*/  VIADD R6, R6, UR58 ;  /* 0x0000003a06067c36 */ /* 0x010fe20008000000 */
[----:B------:R-:W-:Y:S01]  /*10d100*/  @P1 LOP3.LUT R17, R17, 0x80000000, RZ, 0xfc, !PT ;  /* 0x8000000011111812 */ /* 0x000fe200078efcff */
[----:B------:R-:W4:Y:S03]  /*10d110*/  LDCU UR58, c[0x0][0x3b8] ;  /* 0x00007700ff3a77ac */ /* 0x000f260008000800 */
[----:B------:R0:W-:Y:S01]  /*10d120*/  STL [R1+0x30], R6 ;  /* 0x0000300601007387 */ /* 0x0001e20000100800 */
[----:B------:R-:W-:Y:S01]  /*10d130*/  ISETP.LT.AND P1, PT, R3, UR12, !P0 ;  /* 0x0000000c03007c0c */ /* 0x000fe2000c721270 */
[----:B------:R-:W1:Y:S01]  /*10d140*/  LDCU UR12, c[0x0][0x3b8] ;  /* 0x00007700ff0c77ac */ /* 0x000e620008000800 */
[----:B0-----:R-:W-:Y:S01]  /*10d150*/  VIADD R6, R6, UR43 ;  /* 0x0000002b06067c36 */ /* 0x001fe20008000000 */
[----:B------:R-:W-:Y:S01]  /*10d160*/  @P3 LOP3.LUT R18, R18, 0x8, RZ, 0xfc, !PT ;  /* 0x0000000812123812 */ /* 0x000fe200078efcff */
[----:B------:R-:W0:Y:S03]  /*10d170*/  LDCU UR43, c[0x0][0x3b8] ;  /* 0x00007700ff2b77ac */ /* 0x000e260008000800 */
[----:B------:R1:W-:Y:S02]  /*10d180*/  STL [R1+0x34], R6 ;  /* 0x0000340601007387 */ /* 0x0003e40000100800 */
[----:B-1----:R-:W-:Y:S01]  /*10d190*/  VIADD R6, R6, UR28 ;  /* 0x0000001c06067c36 */ /* 0x002fe20008000000 */
[----:B------:R-:W-:Y:S01]  /*10d1a0*/  LOP3.LUT R18, R18, 0xfffffffb, RZ, 0xc0, !PT ;  /* 0xfffffffb12127812 */ /* 0x000fe200078ec0ff */
[----:B------:R-:W1:Y:S03]  /*10d1b0*/  LDCU UR28, c[0x0][0x3b8] ;  /* 0x00007700ff1c77ac */ /* 0x000e660008000800 */
[----:B------:R0:W-:Y:S02]  /*10d1c0*/  STL [R1+0x38], R6 ;  /* 0x0000380601007387 */ /* 0x0001e40000100800 */
[----:B0-----:R-:W-:Y:S01]  /*10d1d0*/  VIADD R6, R6, UR44 ;  /* 0x0000002c06067c36 */ /* 0x001fe20008000000 */
[----:B------:R-:W-:Y:S01]  /*10d1e0*/  @P2 LOP3.LUT R18, R18, 0x4, RZ, 0xfc, !PT ;  /* 0x0000000412122812 */ /* 0x000fe200078efcff */
[----:B------:R-:W0:Y:S03]  /*10d1f0*/  LDCU UR44, c[0x0][0x3b8] ;  /* 0x00007700ff2c77ac */ /* 0x000e260008000800 */
[----:B------:R1:W-:Y:S02]  /*10d200*/  STL [R1+0x3c], R6 ;  /* 0x00003c0601007387 */ /* 0x0003e40000100800 */
[----:B-1----:R-:W-:Y:S01]  /*10d210*/  VIADD R6, R6, UR6 ;  /* 0x0000000606067c36 */ /* 0x002fe20008000000 */
[----:B------:R-:W-:Y:S01]  /*10d220*/  ISETP.LT.AND P2, PT, R8, UR19, !P0 ;  /* 0x0000001308007c0c */ /* 0x000fe2000c741270 */
[----:B------:R-:W1:Y:S03]  /*10d230*/  LDCU UR19, c[0x0][0x3b8] ;  /* 0x00007700ff1377ac */ /* 0x000e660008000800 */
[----:B------:R0:W-:Y:S01]  /*10d240*/  STL [R1+0x40], R6 ;  /* 0x0000400601007387 */ /* 0x0001e20000100800 */
[----:B------:R-:W-:Y:S01]  /*10d250*/  LOP3.LUT R18, R18, 0xfffffffd, RZ, 0xc0, !PT ;  /* 0xfffffffd12127812 */ /* 0x000fe200078ec0ff */
[----:B------:R-:W1:Y:S01]  /*10d260*/  LDCU UR6, c[0x0][0x3b8] ;  /* 0x00007700ff0677ac */ /* 0x000e620008000800 */
[----:B0-----:R-:W-:-:S02]  /*10d270*/  VIADD R6, R6, UR12 ;  /* 0x0000000c06067c36 */ /* 0x001fc40008000000 */
[----:B------:R-:W-:Y:S01]  /*10d280*/  @P1 LOP3.LUT R18, R18, 0x2, RZ, 0xfc, !PT ;  /* 0x0000000212121812 */ /* 0x000fe200078efcff */
[----:B------:R-:W0:Y:S02]  /*10d290*/  LDCU UR12, c[0x0][0x3b8] ;  /* 0x00007700ff0c77ac */ /* 0x000e240008000800 */
[----:B------:R1:W-:Y:S04]  /*10d2a0*/  STL [R1+0x44], R6 ;  /* 0x0000440601007387 */ /* 0x0003e80000100800 */
[----:B------:R-:W4:Y:S04]  /*10d2b0*/  LDL.LU R10, [R1+0x168] ;  /* 0x00016800010a7983 */ /* 0x000f280000300800 */
[----:B------:R-:W4:Y:S01]  /*10d2c0*/  LDL.LU R13, [R1+0x154] ;  /* 0x00015400010d7983 */ /* 0x000f220000300800 */
[----:B------:R-:W-:Y:S01]  /*10d2d0*/  ISETP.LT.AND P1, PT, R7, UR21, !P0 ;  /* 0x0000001507007c0c */ /* 0x000fe2000c721270 */
[----:B------:R-:W0:Y:S01]  /*10d2e0*/  LDCU UR21, c[0x0][0x3b8] ;  /* 0x00007700ff1577ac */ /* 0x000e220008000800 */
[----:B-1----:R-:W-:Y:S01]  /*10d2f0*/  VIADD R6, R6, UR68 ;  /* 0x0000004406067c36 */ /* 0x002fe20008000000 */
[----:B------:R-:W-:-:S02]  /*10d300*/  ISETP.LT.AND P3, PT, R15, UR42, !P0 ;  /* 0x0000002a0f007c0c */ /* 0x000fc4000c761270 */
[----:B--2---:R-:W-:Y:S01]  /*10d310*/  LOP3.LUT R16, R16, 0xffff, RZ, 0xc0, !PT ;  /* 0x0000ffff10107812 */ /* 0x004fe200078ec0ff */
[----:B------:R-:W1:Y:S01]  /*10d320*/  LDCU UR42, c[0x0][0x3b8] ;  /* 0x00007700ff2a77ac */ /* 0x000e620008000800 */
[----:B------:R2:W-:Y:S01]  /*10d330*/  STL [R1+0x48], R6 ;  /* 0x0000480601007387 */ /* 0x0005e20000100800 */
[----:B------:R-:W-:Y:S02]  /*10d340*/  LOP3.LUT R17, R17, 0xbfffffff, RZ, 0xc0, !PT ;  /* 0xbfffffff11117812 */ /* 0x000fe400078ec0ff */
[----:B------:R-:W-:Y:S01]  /*10d350*/  LOP3.LUT R18, R18, 0xfffffffe, RZ, 0xc0, !PT ;  /* 0xfffffffe12127812 */ /* 0x000fe200078ec0ff */
[----:B------:R-:W0:Y:S01]  /*10d360*/  LDCU UR68, c[0x0][0x398] ;  /* 0x00007300ff4477ac */ /* 0x000e220008000800 */
[----:B--2---:R-:W-:Y:S01]  /*10d370*/  VIADD R6, R6, UR19 ;  /* 0x0000001306067c36 */ /* 0x004fe20008000000 */
[----:B------:R-:W-:Y:S01]  /*10d380*/  ISETP.LT.AND P0, PT, R5, UR24, !P0 ;  /* 0x0000001805007c0c */ /* 0x000fe2000c701270 */
[----:B------:R-:W2:Y:S03]  /*10d390*/  LDCU UR24, c[0x0][0x3b8] ;  /* 0x00007700ff1877ac */ /* 0x000ea60008000800 */
[----:B------:R0:W-:Y:S01]  /*10d3a0*/  STL [R1+0x4c], R6 ;  /* 0x00004c0601007387 */ /* 0x0001e20000100800 */
[----:B------:R-:W-:Y:S01]  /*10d3b0*/  @P2 LOP3.LUT R17, R17, 0x40000000, RZ, 0xfc, !PT ;  /* 0x4000000011112812 */ /* 0x000fe200078efcff */
[----:B------:R-:W1:Y:S01]  /*10d3c0*/  LDCU UR19, c[0x0][0x3b8] ;  /* 0x00007700ff1377ac */ /* 0x000e620008000800 */
[----:B0-----:R-:W-:-:S02]  /*10d3d0*/  VIADD R6, R6, UR21 ;  /* 0x0000001506067c36 */ /* 0x001fc40008000000 */
[----:B------:R-:W-:Y:S01]  /*10d3e0*/  LOP3.LUT R17, R17, 0xdfffffff, RZ, 0xc0, !PT ;  /* 0xdfffffff11117812 */ /* 0x000fe200078ec0ff */
[----:B------:R-:W0:Y:S02]  /*10d3f0*/  LDCU UR21, c[0x0][0x3b8] ;  /* 0x00007700ff1577ac */ /* 0x000e240008000800 */
[----:B------:R1:W-:Y:S02]  /*10d400*/  STL [R1+0x50], R6 ;  /* 0x0000500601007387 */ /* 0x0003e40000100800 */
[----:B-1----:R-:W-:Y:S01]  /*10d410*/  VIADD R6, R6, UR69 ;  /* 0x0000004506067c36 */ /* 0x002fe20008000000 */
[----:B------:R-:W-:Y:S01]  /*10d420*/  @P1 LOP3.LUT R17, R17, 0x20000000, RZ, 0xfc, !PT ;  /* 0x2000000011111812 */ /* 0x000fe200078efcff */
[----:B------:R-:W1:Y:S03]  /*10d430*/  LDCU UR69, c[0x0][0x398] ;  /* 0x00007300ff4577ac */ /* 0x000e660008000800 */
[----:B------:R0:W-:Y:S02]  /*10d440*/  STL [R1+0x54], R6 ;  /* 0x0000540601007387 */ /* 0x0001e40000100800 */
[----:B0-----:R-:W-:-:S05]  /*10d450*/  VIADD R6, R6, UR57 ;  /* 0x0000003906067c36 */ /* 0x001fca0008000000 */
[----:B------:R3:W-:Y:S02]  /*10d460*/  STL [R1+0x58], R6 ;  /* 0x0000580601007387 */ /* 0x0007e40000100800 */
[----:B---3--:R-:W-:-:S05]  /*10d470*/  VIADD R6, R6, UR53 ;  /* 0x0000003506067c36 */ /* 0x008fca0008000000 */
[----:B------:R2:W-:Y:S02]  /*10d480*/  STL [R1+0x5c], R6 ;  /* 0x00005c0601007387 */ /* 0x0005e40000100800 */
[----:B--2---:R-:W-:Y:S01]  /*10d490*/  VIADD R6, R6, UR24 ;  /* 0x0000001806067c36 */ /* 0x004fe20008000000 */
[----:B------:R-:W-:Y:S01]  /*10d4a0*/  LOP3.LUT R17, R17, 0xefffffff, RZ, 0xc0, !PT ;  /* 0xefffffff11117812 */ /* 0x000fe200078ec0ff */
[----:B------:R-:W0:Y:S03]  /*10d4b0*/  LDCU UR24, c[0x0][0x3b8] ;  /* 0x00007700ff1877ac */ /* 0x000e260008000800 */
[----:B------:R2:W-:Y:S02]  /*10d4c0*/  STL [R1+0x60], R6 ;  /* 0x0000600601007387 */ /* 0x0005e40000100800 */
[----:B--2---:R-:W-:Y:S01]  /*10d4d0*/  VIADD R6, R6, UR52 ;  /* 0x0000003406067c36 */ /* 0x004fe20008000000 */
[----:B------:R-:W-:Y:S01]  /*10d4e0*/  @P0 LOP3.LUT R17, R17, 0x10000000, RZ, 0xfc, !PT ;  /* 0x1000000011110812 */ /* 0x000fe200078efcff */
[----:B------:R-:W2:Y:S03]  /*10d4f0*/  LDCU.64 UR52, c[0x0][0x398] ;  /* 0x00007300ff3477ac */ /* 0x000ea60008000a00 */
[----:B------:R3:W-:Y:S02]  /*10d500*/  STL [R1+0x64], R6 ;  /* 0x0000640601007387 */ /* 0x0007e40000100800 */
[----:B---3--:R-:W-:Y:S01]  /*10d510*/  VIADD R6, R6, UR40 ;  /* 0x0000002806067c36 */ /* 0x008fe20008000000 */
[----:B------:R-:W-:Y:S01]  /*10d520*/  @P3 LOP3.LUT R18, R18, 0x1, RZ, 0xfc, !PT ;  /* 0x0000000112123812 */ /* 0x000fe200078efcff */
[----:B------:R-:W3:Y:S03]  /*10d530*/  LDCU UR40, c[0x0][0x3b8] ;  /* 0x00007700ff2877ac */ /* 0x000ee60008000800 */
[----:B------:R0:W-:Y:S02]  /*10d540*/  STL [R1+0x68], R6 ;  /* 0x0000680601007387 */ /* 0x0001e40000100800 */
[----:B0-----:R-:W-:-:S05]  /*10d550*/  VIADD R6, R6, UR51 ;  /* 0x0000003306067c36 */ /* 0x001fca0008000000 */
[----:B------:R0:W-:Y:S02]  /*10d560*/  STL [R1+0x6c], R6 ;  /* 0x00006c0601007387 */ /* 0x0001e40000100800 */
[----:B0-----:R-:W-:Y:S01]  /*10d570*/  VIADD R6, R6, UR50 ;  /* 0x0000003206067c36 */ /* 0x001fe20008000000 */
[----:B------:R-:W-:Y:S01]  /*10d580*/  LOP3.LUT R17, R17, 0xff7fffff, RZ, 0xc0, !PT ;  /* 0xff7fffff11117812 */ /* 0x000fe200078ec0ff */
[----:B------:R-:W0:Y:S03]  /*10d590*/  LDCU.64 UR50, c[0x0][0x398] ;  /* 0x00007300ff3277ac */ /* 0x000e260008000a00 */
[----:B------:R1:W-:Y:S02]  /*10d5a0*/  STL [R1+0x70], R6 ;  /* 0x0000700601007387 */ /* 0x0003e40000100800 */
[----:B-1----:R-:W-:-:S05]  /*10d5b0*/  VIADD R6, R6, UR47 ;  /* 0x0000002f06067c36 */ /* 0x002fca0008000000 */
[----:B------:R1:W-:Y:S02]  /*10d5c0*/  STL [R1+0x74], R6 ;  /* 0x0000740601007387 */ /* 0x0003e40000100800 */
[----:B-1----:R-:W-:Y:S01]  /*10d5d0*/  VIADD R6, R6, UR46 ;  /* 0x0000002e06067c36 */ /* 0x002fe20008000000 */
[----:B------:R-:W1:Y:S04]  /*10d5e0*/  LDCU.64 UR46, c[0x0][0x398] ;  /* 0x00007300ff2e77ac */ /* 0x000e680008000a00 */
[----:B------:R0:W-:Y:S02]  /*10d5f0*/  STL [R1+0x78], R6 ;  /* 0x0000780601007387 */ /* 0x0001e40000100800 */
[----:B0-----:R-:W-:-:S05]  /*10d600*/  VIADD R6, R6, UR42 ;  /* 0x0000002a06067c36 */ /* 0x001fca0008000000 */
[----:B------:R0:W-:Y:S02]  /*10d610*/  STL [R1+0x7c], R6 ;  /* 0x00007c0601007387 */ /* 0x0001e40000100800 */
[----:B0-----:R-:W-:Y:S01]  /*10d620*/  VIADD R6, R6, UR43 ;  /* 0x0000002b06067c36 */ /* 0x001fe20008000000 */
[----:B------:R-:W0:Y:S04]  /*10d630*/  LDCU.64 UR42, c[0x0][0x398] ;  /* 0x00007300ff2a77ac */ /* 0x000e280008000a00 */
[----:B------:R4:W-:Y:S02]  /*10d640*/  STL [R1+0x80], R6 ;  /* 0x0000800601007387 */ /* 0x0009e40000100800 */
[----:B----4-:R-:W-:Y:S01]  /*10d650*/  VIADD R6, R6, UR58 ;  /* 0x0000003a06067c36 */ /* 0x010fe20008000000 */
[----:B------:R-:W4:Y:S04]  /*10d660*/  LDCU.64 UR58, c[0x0][0x398] ;  /* 0x00007300ff3a77ac */ /* 0x000f280008000a00 */
[----:B------:R-:W-:Y:S01]  /*10d670*/  STL [R1+0x84], R6 ;  /* 0x0000840601007387 */ /* 0x000fe20000100800 */
[----:B------:R-:W-:-:S02]  /*10d680*/  LOP3.LUT R10, R10, 0xffff, RZ, 0xc0, !PT ;  /* 0x0000ffff0a0a7812 */ /* 0x000fc400078ec0ff */
[----:B------:R-:W-:-:S03]  /*10d690*/  LOP3.LUT R13, R13, 0xffff, RZ, 0xc0, !PT ;  /* 0x0000ffff0d0d7812 */ /* 0x000fc600078ec0ff */
[----:B------:R0:W-:Y:S04]  /*10d6a0*/  STL [R1+0x29f0], R10 ;  /* 0x0029f00a01007387 */ /* 0x0001e80000100800 */
[----:B------:R-:W-:Y:S04]  /*10d6b0*/  STL [R1+0x29fc], R13 ;  /* 0x0029fc0d01007387 */ /* 0x000fe80000100800 */
[----:B------:R1:W-:Y:S01]  /*10d6c0*/  STL [R1+0x29ec], R16 ;  /* 0x0029ec1001007387 */ /* 0x0003e20000100800 */
[----:B0-----:R-:W-:-:S03]  /*10d6d0*/  PRMT R10, R10, 0x3340, R16 ;  /* 0x000033400a0a7816 */ /* 0x001fc60000000010 */
[----:B-1----:R-:W3:Y:S01]  /*10d6e0*/  LDL.LU R16, [R1+0x5178] ;  /* 0x0051780001107983 */ /* 0x002ee20000300800 */
[----:B------:R-:W-:-:S04]  /*10d6f0*/  PRMT R13, R13, 0x3340, R1 ;  /* 0x000033400d0d7816 */ /* 0x000fc80000000001 */
[----:B------:R-:W-:Y:S01]  /*10d700*/  PRMT R13, R10, 0x5410, R13 ;  /* 0x000054100a0d7816 */ /* 0x000fe2000000000d */
[----:B------:R-:W-:-:S05]  /*10d710*/  VIADD R10, R9, 0x24 ;  /* 0x00000024090a7836 */ /* 0x000fca0000000000 */
[----:B------:R-:W-:-:S04]  /*10d720*/  ISETP.GE.AND P0, PT, R10, UR29, PT ;  /* 0x0000001d0a007c0c */ /* 0x000fc8000bf06270 */
[----:B------:R-:W-:Y:S02]  /*10d730*/  ISETP.LT.AND P3, PT, R11, UR42, !P0 ;  /* 0x0000002a0b007c0c */ /* 0x000fe4000c761270 */
[----:B------:R-:W-:Y:S01]  /*10d740*/  ISETP.LT.AND P2, PT, R2, UR76, !P0 ;  /* 0x0000004c02007c0c */ /* 0x000fe2000c741270 */
[----:B------:R-:W0:Y:S01]  /*10d750*/  LDCU UR76, c[0x0][0x398] ;  /* 0x00007300ff4c77ac */ /* 0x000e220008000800 */
[----:B------:R-:W-:Y:S01]  /*10d760*/  ISETP.LT.AND P1, PT, R0, UR77, !P0 ;  /* 0x0000004d00007c0c */ /* 0x000fe2000c721270 */
[----:B------:R-:W1:Y:S08]  /*10d770*/  LDCU UR77, c[0x0][0x398] ;  /* 0x00007300ff4d77ac */ /* 0x000e700008000800 */
[----:B------:R-:W-:-:S04]  /*10d780*/  @P3 LOP3.LUT R17, R17, 0x800000, RZ, 0xfc, !PT ;  /* 0x0080000011113812 */ /* 0x000fc800078efcff */
[----:B------:R-:W-:-:S04]  /*10d790*/  LOP3.LUT R17, R17, 0xf7ffffff, RZ, 0xc0, !PT ;  /* 0xf7ffffff11117812 */ /* 0x000fc800078ec0ff */
[----:B------:R-:W-:-:S04]  /*10d7a0*/  @P2 LOP3.LUT R17, R17, 0x8000000, RZ, 0xfc, !PT ;  /* 0x0800000011112812 */ /* 0x000fc800078efcff */
[----:B------:R-:W-:-:S04]  /*10d7b0*/  LOP3.LUT R17, R17, 0xfbffffff, RZ, 0xc0, !PT ;  /* 0xfbffffff11117812 */ /* 0x000fc800078ec0ff */
[----:B------:R-:W-:Y:S02]  /*10d7c0*/  @P1 LOP3.LUT R17, R17, 0x4000000, RZ, 0xfc, !PT ;  /* 0x0400000011111812 */ /* 0x000fe400078efcff */
[----:B------:R-:W-:Y:S01]  /*10d7d0*/  ISETP.LT.AND P1, PT, R3, UR74, !P0 ;  /* 0x0000004a03007c0c */ /* 0x000fe2000c721270 */
[----:B------:R-:W-:Y:S01]  /*10d7e0*/  VIADD R6, R6, UR28 ;  /* 0x0000001c06067c36 */ /* 0x000fe20008000000 */
[----:B------:R-:W-:Y:S01]  /*10d7f0*/  ISETP.LT.AND P3, PT, R15, UR75, !P0 ;  /* 0x0000004b0f007c0c */ /* 0x000fe2000c761270 */
[----:B------:R-:W1:Y:S01]  /*10d800*/  LDCU UR75, c[0x0][0x398] ;  /* 0x00007300ff4b77ac */ /* 0x000e620008000800 */
[----:B------:R-:W-:Y:S02]  /*10d810*/  LOP3.LUT R17, R17, 0xfdffffff, RZ, 0xc0, !PT ;  /* 0xfdffffff11117812 */ /* 0x000fe400078ec0ff */
[----:B0-----:R-:W-:Y:S01]  /*10d820*/  ISETP.LT.AND P2, PT, R8, UR76, !P0 ;  /* 0x0000004c08007c0c */ /* 0x001fe2000c741270 */
[----:B------:R0:W-:Y:S01]  /*10d830*/  STL [R1+0x88], R6 ;  /* 0x0000880601007387 */ /* 0x0001e20000100800 */
[----:B------:R-:W2:Y:S01]  /*10d840*/  LDCU UR76, c[0x0][0x398] ;  /* 0x00007300ff4c77ac */ /* 0x000ea20008000800 */
[----:B------:R-:W2:Y:S04]  /*10d850*/  LDCU UR74, c[0x0][0x398] ;  /* 0x00007300ff4a77ac */ /* 0x000ea80008000800 */
[----:B------:R-:W-:Y:S01]  /*10d860*/  @P1 LOP3.LUT R17, R17, 0x2000000, RZ, 0xfc, !PT ;  /* 0x0200000011111812 */ /* 0x000fe200078efcff */
[----:B------:R-:W-:Y:S01]  /*10d870*/  VIADD R10, R9, 0x22 ;  /* 0x00000022090a7836 */ /* 0x000fe20000000000 */
[----:B------:R-:W2:Y:S02]  /*10d880*/  LDCU.64 UR28, c[0x0][0x398] ;  /* 0x00007300ff1c77ac */ /* 0x000ea40008000a00 */
[----:B------:R-:W-:-:S04]  /*10d890*/  LOP3.LUT R17, R17, 0xfeffffff, RZ, 0xc0, !PT ;  /* 0xfeffffff11117812 */ /* 0x000fc800078ec0ff */
[----:B------:R-:W-:Y:S02]  /*10d8a0*/  @P3 LOP3.LUT R17, R17, 0x1000000, RZ, 0xfc, !PT ;  /* 0x0100000011113812 */ /* 0x000fe400078efcff */
[----:B-1----:R-:W-:Y:S01]  /*10d8b0*/  ISETP.LT.AND P1, PT, R7, UR77, !P0 ;  /* 0x0000004d07007c0c */ /* 0x002fe2000c721270 */
[----:B0-----:R-:W-:Y:S01]  /*10d8c0*/  VIADD R6, R6, UR56 ;  /* 0x0000003806067c36 */ /* 0x001fe20008000000 */
[----:B------:R-:W-:Y:S01]  /*10d8d0*/  LOP3.LUT R17, R17, 0xffbfffff, RZ, 0xc0, !PT ;  /* 0xffbfffff11117812 */ /* 0x000fe200078ec0ff */
[----:B------:R-:W0:Y:S03]  /*10d8e0*/  LDCU UR77, c[0x0][0x398] ;  /* 0x00007300ff4d77ac */ /* 0x000e260008000800 */
[----:B------:R-:W-:Y:S01]  /*10d8f0*/  @P2 LOP3.LUT R17, R17, 0x400000, RZ, 0xfc, !PT ;  /* 0x0040000011112812 */ /* 0x000fe200078efcff */
[----:B------:R-:W1:Y:S01]  /*10d900*/  LDCU.64 UR56, c[0x0][0x398] ;  /* 0x00007300ff3877ac */ /* 0x000e620008000a00 */
[----:B------:R-:W-:-:S02]  /*10d910*/  ISETP.LT.AND P0, PT, R5, UR13, !P0 ;  /* 0x0000000d05007c0c */ /* 0x000fc4000c701270 */
[----:B------:R-:W-:Y:S01]  /*10d920*/  LOP3.LUT R17, R17, 0xffdfffff, RZ, 0xc0, !PT ;  /* 0xffdfffff11117812 */ /* 0x000fe200078ec0ff */
[----:B------:R-:W-:Y:S03]  /*10d930*/  STL [R1+0x8c], R6 ;  /* 0x00008c0601007387 */ /* 0x000fe60000100800 */
[----:B------:R-:W-:Y:S01]  /*10d940*/  @P1 LOP3.LUT R17, R17, 0x200000, RZ, 0xfc, !PT ;  /* 0x0020000011111812 */ /* 0x000fe200078efcff */
[----:B------:R0:W-:Y:S03]  /*10d950*/  STL [R1+0xdc], R13 ;  /* 0x0000dc0d01007387 */ /* 0x0001e60000100800 */
[----:B------:R-:W-:Y:S01]  /*10d960*/  LOP3.LUT R17, R17, 0xffefffff, RZ, 0xc0, !PT ;  /* 0xffefffff11117812 */ /* 0x000fe200078ec0ff */
[----:B0-----:R-:W-:-:S03]  /*10d970*/  VIADD R13, R9, 0x23 ;  /* 0x00000023090d7836 */ /* 0x001fc60000000000 */
[----:B------:R-:W-:Y:S02]  /*10d980*/  @P0 LOP3.LUT R17, R17, 0x100000, RZ, 0xfc, !PT ;  /* 0x0010000011110812 */ /* 0x000fe400078efcff */
[----:B------:R-:W-:-:S04]  /*10d990*/  ISETP.GE.AND P0, PT, R13, UR41, PT ;  /* 0x000000290d007c0c */ /* 0x000fc8000bf06270 */
[----:B------:R-:W-:Y:S02]  /*10d9a0*/  ISETP.LT.AND P1, PT, R11, UR46, !P0 ;  /* 0x0000002e0b007c0c */ /* 0x000fe4000c721270 */
[----:B------:R-:W-:Y:S01]  /*10d9b0*/  ISETP.LT.AND P3, PT, R2, UR75, !P0 ;  /* 0x0000004b02007c0c */ /* 0x000fe2000c761270 */
[----:B------:R-:W0:Y:S01]  /*10d9c0*/  LDCU UR75, c[0x0][0x398] ;  /* 0x00007300ff4b77ac */ /* 0x000e220008000800 */
[----:B------:R-:W-:Y:S02]  /*10d9d0*/  LOP3.LUT R17, R17, 0xffff7fff, RZ, 0xc0, !PT ;  /* 0xffff7fff11117812 */ /* 0x000fe400078ec0ff */
[----:B--2---:R-:W-:Y:S01]  /*10d9e0*/  ISETP.LT.AND P2, PT, R0, UR76, !P0 ;  /* 0x0000004c00007c0c */ /* 0x004fe2000c741270 */
[----:B------:R-:W2:Y:S06]  /*10d9f0*/  LDCU UR76, c[0x0][0x398] ;  /* 0x00007300ff4c77ac */ /* 0x000eac0008000800 */
[----:B------:R-:W-:-:S04]  /*10da00*/  @P1 LOP3.LUT R17, R17, 0x8000, RZ, 0xfc, !PT ;  /* 0x0000800011111812 */ /* 0x000fc800078efcff */
[----:B------:R-:W-:-:S04]  /*10da10*/  LOP3.LUT R17, R17, 0xfff7ffff, RZ, 0xc0, !PT ;  /* 0xfff7ffff11117812 */ /* 0x000fc800078ec0ff */
[----:B------:R-:W-:Y:S02]  /*10da20*/  @P3 LOP3.LUT R17, R17, 0x80000, RZ, 0xfc, !PT ;  /* 0x0008000011113812 */ /* 0x000fe400078efcff */
[----:B------:R-:W-:Y:S01]  /*10da30*/  ISETP.LT.AND P1, PT, R3, UR77, !P0 ;  /* 0x0000004d03007c0c */ /* 0x000fe2000c721270 */
[----:B------:R-:W1:Y:S01]  /*10da40*/  LDCU UR77, c[0x0][0x398] ;  /* 0x00007300ff4d77ac */ /* 0x000e620008000800 */
[----:B------:R-:W-:-:S04]  /*10da50*/  LOP3.LUT R17, R17, 0xfffbffff, RZ, 0xc0, !PT ;  /* 0xfffbffff11117812 */ /* 0x000fc800078ec0ff */
[----:B------:R-:W-:-:S04]  /*10da60*/  @P2 LOP3.LUT R17, R17, 0x40000, RZ, 0xfc, !PT ;  /* 0x0004000011112812 */ /* 0x000fc800078efcff */
[----:B------:R-:W-:-:S04]  /*10da70*/  LOP3.LUT R17, R17, 0xfffdffff, RZ, 0xc0, !PT ;  /* 0xfffdffff11117812 */ /* 0x000fc800078ec0ff */
[----:B------:R-:W-:Y:S02]  /*10da80*/  @P1 LOP3.LUT R17, R17, 0x20000, RZ, 0xfc, !PT ;  /* 0x0002000011111812 */ /* 0x000fe400078efcff */
[----:B------:R-:W-:Y:S01]  /*10da90*/  ISETP.LT.AND P1, PT, R15, UR74, !P0 ;  /* 0x0000004a0f007c0c */ /* 0x000fe2000c721270 */
[----:B------:R-:W1:Y:S01]  /*10daa0*/  LDCU UR74, c[0x0][0x398] ;  /* 0x00007300ff4a77ac */ /* 0x000e620008000800 */
[----:B0-----:R-:W-:Y:S02]  /*10dab0*/  ISETP.LT.AND P3, PT, R8, UR75, !P0 ;  /* 0x0000004b08007c0c */ /* 0x001fe4000c761270 */
[----:B------:R-:W-:Y:S01]  /*10dac0*/  LOP3.LUT R17, R17, 0xfffeffff, RZ, 0xc0, !PT ;  /* 0xfffeffff11117812 */ /* 0x000fe200078ec0ff */
[----:B------:R-:W0:Y:S01]  /*10dad0*/  LDCU UR75, c[0x0][0x398] ;  /* 0x00007300ff4b77ac */ /* 0x000e220008000800 */
[----:B--2---:R-:W-:Y:S01]  /*10dae0*/  ISETP.LT.AND P2, PT, R7, UR76, !P0 ;  /* 0x0000004c07007c0c */ /* 0x004fe2000c741270 */
[----:B------:R-:W2:Y:S06]  /*10daf0*/  LDCU UR76, c[0x0][0x398] ;  /* 0x00007300ff4c77ac */ /* 0x000eac0008000800 */
[----:B------:R-:W-:-:S04]  /*10db00*/  @P1 LOP3.LUT R17, R17, 0x10000, RZ, 0xfc, !PT ;  /* 0x0001000011111812 */ /* 0x000fc800078efcff */
[----:B------:R-:W-:-:S04]  /*10db10*/  LOP3.LUT R17, R17, 0xffffbfff, RZ, 0xc0, !PT ;  /* 0xffffbfff11117812 */ /* 0x000fc800078ec0ff */
[----:B------:R-:W-:Y:S02]  /*10db20*/  @P3 LOP3.LUT R17, R17, 0x4000, RZ, 0xfc, !PT ;  /* 0x0000400011113812 */ /* 0x000fe400078efcff */
[----:B-1----:R-:W-:Y:S01]  /*10db30*/  ISETP.LT.AND P1, PT, R5, UR77, !P0 ;  /* 0x0000004d05007c0c */ /* 0x002fe2000c721270 */
[----:B------:R-:W1:Y:S01]  /*10db40*/  LDCU UR77, c[0x0][0x398] ;  /* 0x00007300ff4d77ac */ /* 0x000e620008000800 */
[----:B------:R-:W-:-:S04]  /*10db50*/  LOP3.LUT R17, R17, 0xffffdfff, RZ, 0xc0, !PT ;  /* 0xffffdfff11117812 */ /* 0x000fc800078ec0ff */
[----:B------:R-:W-:Y:S02]  /*10db60*/  @P2 LOP3.LUT R17, R17, 0x2000, RZ, 0xfc, !PT ;  /* 0x0000200011112812 */ /* 0x000fe400078efcff */
[----:B------:R-:W-:Y:S02]  /*10db70*/  ISETP.GE.AND P0, PT, R10, UR43, PT ;  /* 0x0000002b0a007c0c */ /* 0x000fe4000bf06270 */
[----:B------:R-:W-:-:S04]  /*10db80*/  LOP3.LUT R17, R17, 0xffffefff, RZ, 0xc0, !PT ;  /* 0xffffefff11117812 */ /* 0x000fc800078ec0ff */
[----:B------:R-:W-:Y:S02]  /*10db90*/  @P1 LOP3.LUT R17, R17, 0x1000, RZ, 0xfc, !PT ;  /* 0x0000100011111812 */ /* 0x000fe400078efcff */
[----:B------:R-:W-:Y:S02]  /*10dba0*/  ISETP.LT.AND P1, PT, R11, UR52, !P0 ;  /* 0x000000340b007c0c */ /* 0x000fe4000c721270 */
[----:B------:R-:W-:Y:S02]  /*10dbb0*/  ISETP.LT.AND P3, PT, R2, UR74, !P0 ;  /* 0x0000004a02007c0c */ /* 0x000fe4000c761270 */
[----:B------:R-:W-:Y:S02]  /*10dbc0*/  LOP3.LUT R17, R17, 0xffffff7f, RZ, 0xc0, !PT ;  /* 0xffffff7f11117812 */ /* 0x000fe400078ec0ff */
[----:B0-----:R-:W-:-:S07]  /*10dbd0*/  ISETP.LT.AND P2, PT, R0, UR75, !P0 ;  /* 0x0000004b00007c0c */ /* 0x001fce000c741270 */
[----:B------:R-:W-:-:S04]  /*10dbe0*/  @P1 LOP3.LUT R17, R17, 0x80, RZ, 0xfc, !PT ;  /* 0x0000008011111812 */ /* 0x000fc800078efcff */
[----:B------:R-:W-:-:S04]  /*10dbf0*/  LOP3.LUT R17, R17, 0xfffff7ff, RZ, 0xc0, !PT ;  /* 0xfffff7ff11117812 */ /* 0x000fc800078ec0ff */
[----:B------:R-:W-:Y:S02]  /*10dc00*/  @P3 LOP3.LUT R17, R17, 0x800, RZ, 0xfc, !PT ;  /* 0x0000080011113812 */ /* 0x000fe400078efcff */
[----:B--2---:R-:W-:Y:S02]  /*10dc10*/  ISETP.LT.AND P1, PT, R3, UR76, !P0 ;  /* 0x0000004c03007c0c */ /* 0x004fe4000c721270 */
[----:B------:R-:W-:-:S04]  /*10dc20*/  LOP3.LUT R17, R17, 0xfffffbff, RZ, 0xc0, !PT ;  /* 0xfffffbff11117812 */ /* 0x000fc800078ec0ff */
[----:B------:R-:W-:Y:S02]  /*10dc30*/  @P2 LOP3.LUT R17, R17, 0x400, RZ, 0xfc, !PT ;  /* 0x0000040011112812 */ /* 0x000fe400078efcff */
[----:B-1----:R-:W-:Y:S02]  /*10dc40*/  ISETP.LT.AND P3, PT, R15, UR77, !P0 ;  /* 0x0000004d0f007c0c */ /* 0x002fe4000c761270 */
[----:B------:R-:W-:-:S04]  /*10dc50*/  LOP3.LUT R17, R17, 0xfffffdff, RZ, 0xc0, !PT ;  /* 0xfffffdff11117812 */ /* 0x000fc800078ec0ff */
[----:B------:R-:W-:Y:S02]  /*10dc60*/  @P1 LOP3.LUT R17, R17, 0x200, RZ, 0xfc, !PT ;  /* 0x0000020011111812 */ /* 0x000fe400078efcff */
[----:B------:R-:W-:Y:S02]  /*10dc70*/  ISETP.LT.AND P2, PT, R8, UR20, !P0 ;  /* 0x0000001408007c0c */ /* 0x000fe4000c741270 */
[----:B------:R-:W-:-:S04]  /*10dc80*/  LOP3.LUT R17, R17, 0xfffffeff, RZ, 0xc0, !PT ;  /* 0xfffffeff11117812 */ /* 0x000fc800078ec0ff */
[----:B------:R-:W-:Y:S02]  /*10dc90*/  @P3 LOP3.LUT R17, R17, 0x100, RZ, 0xfc, !PT ;  /* 0x0000010011113812 */ /* 0x000fe400078efcff */
[----:B------:R-:W-:Y:S02]  /*10dca0*/  ISETP.LT.AND P1, PT, R7, UR18, !P0 ;  /* 0x0000001207007c0c */ /* 0x000fe4000c721270 */
[----:B------:R-:W-:-:S04]  /*10dcb0*/  LOP3.LUT R17, R17, 0xffffffbf, RZ, 0xc0, !PT ;  /* 0xffffffbf11117812 */ /* 0x000fc800078ec0ff */
[----:B------:R-:W-:Y:S02]  /*10dcc0*/  @P2 LOP3.LUT R17, R17, 0x40, RZ, 0xfc, !PT ;  /* 0x0000004011112812 */ /* 0x000fe400078efcff */
[----:B------:R-:W-:Y:S02]  /*10dcd0*/  ISETP.LT.AND P0, PT, R5, UR17, !P0 ;  /* 0x0000001105007c0c */ /* 0x000fe4000c701270 */
[----:B------:R-:W-:-:S04]  /*10dce0*/  LOP3.LUT R17, R17, 0xffffffdf, RZ, 0xc0, !PT ;  /* 0xffffffdf11117812 */ /* 0x000fc800078ec0ff */
[----:B------:R-:W-:Y:S01]  /*10dcf0*/  @P1 LOP3.LUT R17, R17, 0x20, RZ, 0xfc, !PT ;  /* 0x0000002011111812 */ /* 0x000fe200078efcff */
[----:B------:R-:W-:-:S03]  /*10dd00*/  VIADD R13, R9, 0x21 ;  /* 0x00000021090d7836 */ /* 0x000fc60000000000 */
[----:B------:R-:W-:-:S04]  /*10dd10*/  LOP3.LUT R17, R17, 0xffffffef, RZ, 0xc0, !PT ;  /* 0xffffffef11117812 */ /* 0x000fc800078ec0ff */
[----:B------:R-:W-:Y:S02]  /*10dd20*/  @P0 LOP3.LUT R17, R17, 0x10, RZ, 0xfc, !PT ;  /* 0x0000001011110812 */ /* 0x000fe400078efcff */
[----:B------:R-:W-:-:S04]  /*10dd30*/  ISETP.GE.AND P0, PT, R13, UR47, PT ;  /* 0x0000002f0d007c0c */ /* 0x000fc8000bf06270 */
[----:B------:R-:W-:Y:S02]  /*10dd40*/  ISETP.LT.AND P1, PT, R2, UR16, !P0 ;  /* 0x0000001002007c0c */ /* 0x000fe4000c721270 */
[----:B------:R-:W-:Y:S02]  /*10dd50*/  ISETP.LT.AND P2, PT, R11, UR28, !P0 ;  /* 0x0000001c0b007c0c */ /* 0x000fe4000c741270 */
[----:B------:R-:W-:Y:S02]  /*10dd60*/  ISETP.LT.AND P3, PT, R0, UR10, !P0 ;  /* 0x0000000a00007c0c */ /* 0x000fe4000c761270 */
[----:B------:R-:W-:-:S07]  /*10dd70*/  LOP3.LUT R17, R17, 0xfffffff7, RZ, 0xc0, !PT ;  /* 0xfffffff711117812 */ /* 0x000fce00078ec0ff */
[----:B------:R-:W-:-:S04]  /*10dd80*/  @P1 LOP3.LUT R17, R17, 0x8, RZ, 0xfc, !PT ;  /* 0x0000000811111812 */ /* 0x000fc800078efcff */
[----:B------:R-:W-:-:S04]  /*10dd90*/  LOP3.LUT R17, R17, 0xfffffffb, RZ, 0xc0, !PT ;  /* 0xfffffffb11117812 */ /* 0x000fc800078ec0ff */
[----:B------:R-:W-:Y:S02]  /*10dda0*/  @P3 LOP3.LUT R17, R17, 0x4, RZ, 0xfc, !PT ;  /* 0x0000000411113812 */ /* 0x000fe400078efcff */
[----:B------:R-:W-:Y:S02]  /*10ddb0*/  ISETP.LT.AND P3, PT, R8, UR33, !P0 ;  /* 0x0000002108007c0c */ /* 0x000fe4000c761270 */
[----:B------:R-:W-:Y:S02]  /*10ddc0*/  ISETP.LT.AND P1, PT, R15, UR4, !P0 ;  /* 0x000000040f007c0c */ /* 0x000fe4000c721270 */
[----:B------:R-:W-:Y:S01]  /*10ddd0*/  LOP3.LUT R17, R17, 0xfffffffd, RZ, 0xc0, !PT ;  /* 0xfffffffd11117812 */ /* 0x000fe200078ec0ff */
[----:B------:R-:W-:Y:S01]  /*10dde0*/  VIADD R6, R6, UR54 ;  /* 0x0000003606067c36 */ /* 0x000fe20008000000 */
[----:B---3--:R-:W-:-:S04]  /*10ddf0*/  LOP3.LUT R16, R16, 0x7fffffff, RZ, 0xc0, !PT ;  /* 0x7fffffff10107812 */ /* 0x008fc800078ec0ff */
[----:B------:R-:W-:Y:S02]  /*10de00*/  @P2 LOP3.LUT R16, R16, 0x80000000, RZ, 0xfc, !PT ;  /* 0x8000000010102812 */ /* 0x000fe400078efcff */
[----:B------:R-:W-:Y:S01]  /*10de10*/  ISETP.LT.AND P2, PT, R3, UR7, !P0 ;  /* 0x0000000703007c0c */ /* 0x000fe2000c741270 */
[----:B------:R0:W-:Y:S01]  /*10de20*/  STL [R1+0x90], R6 ;  /* 0x0000900601007387 */ /* 0x0001e20000100800 */
[----:B------:R-:W-:-:S04]  /*10de30*/  LOP3.LUT R16, R16, 0xbfffffff, RZ, 0xc0, !PT ;  /* 0xbfffffff10107812 */ /* 0x000fc800078ec0ff */
[----:B------:R-:W-:-:S07]  /*10de40*/  @P3 LOP3.LUT R16, R16, 0x40000000, RZ, 0xfc, !PT ;  /* 0x4000000010103812 */ /* 0x000fce00078efcff */
[----:B------:R-:W-:Y:S02]  /*10de50*/  @P2 LOP3.LUT R17, R17, 0x2, RZ, 0xfc, !PT ;  /* 0x0000000211112812 */ /* 0x000fe400078efcff */
[----:B------:R-:W-:Y:S01]  /*10de60*/  ISETP.LT.AND P2, PT, R7, UR32, !P0 ;  /* 0x0000002007007c0c */ /* 0x000fe2000c741270 */
[----:B0-----:R-:W-:Y:S01]  /*10de70*/  VIADD R6, R6, UR55 ;  /* 0x0000003706067c36 */ /* 0x001fe20008000000 */
[----:B------:R-:W-:Y:S01]  /*10de80*/  LOP3.LUT R17, R17, 0xfffffffe, RZ, 0xc0, !PT ;  /* 0xfffffffe11117812 */ /* 0x000fe200078ec0ff */
[----:B------:R-:W0:Y:S01]  /*10de90*/  LDCU.64 UR54, c[0x0][0x398] ;  /* 0x00007300ff3677ac */ /* 0x000e220008000a00 */
[----:B------:R-:W-:Y:S02]  /*10dea0*/  LOP3.LUT R16, R16, 0xdfffffff, RZ, 0xc0, !PT ;  /* 0xdfffffff10107812 */ /* 0x000fe400078ec0ff */
[----:B------:R-:W-:Y:S02]  /*10deb0*/  @P1 LOP3.LUT R17, R17, 0x1, RZ, 0xfc, !PT ;  /* 0x0000000111111812 */ /* 0x000fe400078efcff */
[----:B------:R-:W-:Y:S01]  /*10dec0*/  ISETP.LT.AND P1, PT, R5, UR30, !P0 ;  /* 0x0000001e05007c0c */ /* 0x000fe2000c721270 */
[----:B------:R-:W-:-:S04]  /*10ded0*/  VIADD R10, R9, 0x20 ;  /* 0x00000020090a7836 */ /* 0x000fc80000000000 */
[----:B------:R-:W-:Y:S02]  /*10dee0*/  @P2 LOP3.LUT R16, R16, 0x20000000, RZ, 0xfc, !PT ;  /* 0x2000000010102812 */ /* 0x000fe400078efcff */
[----:B------:R-:W-:Y:S02]  /*10def0*/  ISETP.GE.AND P0, PT, R10, UR53, PT ;  /* 0x000000350a007c0c */ /* 0x000fe4000bf06270 */
[----:B------:R-:W-:-:S04]  /*10df00*/  LOP3.LUT R16, R16, 0xefffffff, RZ, 0xc0, !PT ;  /* 0xefffffff10107812 */ /* 0x000fc800078ec0ff */
[----:B------:R-:W-:Y:S02]  /*10df10*/  @P1 LOP3.LUT R16, R16, 0x10000000, RZ, 0xfc, !PT ;  /* 0x1000000010101812 */ /* 0x000fe400078efcff */
[----:B0-----:R-:W-:Y:S02]  /*10df20*/  ISETP.LT.AND P1, PT, R11, UR54, !P0 ;  /* 0x000000360b007c0c */ /* 0x001fe4000c721270 */
[----:B------:R-:W-:Y:S02]  /*10df30*/  ISETP.LT.AND P3, PT, R2, UR27, !P0 ;  /* 0x0000001b02007c0c */ /* 0x000fe4000c761270 */
[----:B------:R-:W-:Y:S02]  /*10df40*/  LOP3.LUT R16, R16, 0xff7fffff, RZ, 0xc0, !PT ;  /* 0xff7fffff10107812 */ /* 0x000fe400078ec0ff */
[----:B------:R-:W-:-:S07]  /*10df50*/  ISETP.LT.AND P2, PT, R0, UR25, !P0 ;  /* 0x0000001900007c0c */ /* 0x000fce000c741270 */
[----:B------:R-:W-:-:S04]  /*10df60*/  @P1 LOP3.LUT R16, R16, 0x800000, RZ, 0xfc, !PT ;  /* 0x0080000010101812 */ /* 0x000fc800078efcff */
        /* <DEDUP_REMOVED lines=41> */
[----:B------:R-:W-:Y:S01]  /*10e200*/  LOP3.LUT R16, R16, 0xffffdfff, RZ, 0xc0, !PT ;  /* 0xffffdfff10107812 */ /* 0x000fe200078ec0ff */
[----:B------:R-:W-:-:S03]  /*10e210*/  VIADD R10, R9, 0x1e ;  /* 0x0000001e090a7836 */ /* 0x000fc60000000000 */
[----:B------:R-:W-:Y:S02]  /*10e220*/  @P2 LOP3.LUT R16, R16, 0x2000, RZ, 0xfc, !PT ;  /* 0x0000200010102812 */ /* 0x000fe400078efcff */
[----:B------:R-:W-:Y:S02]  /*10e230*/  ISETP.GE.AND P0, PT, R10, UR55, PT ;  /* 0x000000370a007c0c */ /* 0x000fe4000bf06270 */
[----:B------:R-:W-:-:S04]  /*10e240*/  LOP3.LUT R16, R16, 0xffffefff, RZ, 0xc0, !PT ;  /* 0xffffefff10107812 */ /* 0x000fc800078ec0ff */
[----:B------:R-:W-:Y:S02]  /*10e250*/  @P1 LOP3.LUT R16, R16, 0x1000, RZ, 0xfc, !PT ;  /* 0x0000100010101812 */ /* 0x000fe400078efcff */
        /* <DEDUP_REMOVED lines=8> */
[----:B------:R-:W-:Y:S01]  /*10e2e0*/  LOP3.LUT R16, R16, 0xffffff7f, RZ, 0xc0, !PT ;  /* 0xffffff7f10107812 */ /* 0x000fe200078ec0ff */
[----:B------:R0:W-:Y:S03]  /*10e2f0*/  STL [R1+0x94], R6 ;  /* 0x0000940601007387 */ /* 0x0001e60000100800 */
[----:B------:R-:W-:Y:S02]  /*10e300*/  @P2 LOP3.LUT R16, R16, 0x80, RZ, 0xfc, !PT ;  /* 0x0000008010102812 */ /* 0x000fe400078efcff */
[----:B----4-:R-:W-:-:S02]  /*10e310*/  ISETP.LT.AND P3, PT, R11, UR58, !P0 ;  /* 0x0000003a0b007c0c */ /* 0x010fc4000c761270 */
[----:B------:R-:W-:Y:S01]  /*10e320*/  LOP3.LUT R16, R16, 0xffffffbf, RZ, 0xc0, !PT ;  /* 0xffffffbf10107812 */ /* 0x000fe200078ec0ff */
[----:B0-----:R-:W-:-:S03]  /*10e330*/  VIADD R6, R6, UR12 ;  /* 0x0000000c06067c36 */ /* 0x001fc60008000000 */
[----:B------:R-:W-:Y:S01]  /*10e340*/  @P1 LOP3.LUT R16, R16, 0x40, RZ, 0xfc, !PT ;  /* 0x0000004010101812 */ /* 0x000fe200078efcff */
[----:B------:R-:W0:Y:S01]  /*10e350*/  LDCU.64 UR12, c[0x0][0x398] ;  /* 0x00007300ff0c77ac */ /* 0x000e220008000a00 */
[----:B------:R-:W-:Y:S01]  /*10e360*/  ISETP.LT.AND P2, PT, R8, UR23, !P0 ;  /* 0x0000001708007c0c */ /* 0x000fe2000c741270 */
[----:B------:R1:W-:Y:S01]  /*10e370*/  STL [R1+0x98], R6 ;  /* 0x0000980601007387 */ /* 0x0003e20000100800 */
[----:B------:R-:W-:Y:S01]  /*10e380*/  LOP3.LUT R16, R16, 0xffffffdf, RZ, 0xc0, !PT ;  /* 0xffffffdf10107812 */ /* 0x000fe200078ec0ff */
[----:B-1----:R-:W-:-:S03]  /*10e390*/  VIADD R6, R6, UR6 ;  /* 0x0000000606067c36 */ /* 0x002fc60008000000 */
[----:B------:R-:W-:Y:S02]  /*10e3a0*/  @P3 LOP3.LUT R16, R16, 0x20, RZ, 0xfc, !PT ;  /* 0x0000002010103812 */ /* 0x000fe400078efcff */
[----:B------:R1:W-:Y:S01]  /*10e3b0*/  STL [R1+0x9c], R6 ;  /* 0x00009c0601007387 */ /* 0x0003e20000100800 */
[----:B------:R-:W-:Y:S02]  /*10e3c0*/  ISETP.LT.AND P1, PT, R7, UR64, !P0 ;  /* 0x0000004007007c0c */ /* 0x000fe4000c721270 */
[----:B------:R-:W-:Y:S01]  /*10e3d0*/  LOP3.LUT R16, R16, 0xffffffef, RZ, 0xc0, !PT ;  /* 0xffffffef10107812 */ /* 0x000fe200078ec0ff */
[----:B-1----:R-:W-:-:S03]  /*10e3e0*/  VIADD R6, R6, UR9 ;  /* 0x0000000906067c36 */ /* 0x002fc60008000000 */
[----:B------:R-:W-:Y:S02]  /*10e3f0*/  @P2 LOP3.LUT R16, R16, 0x10, RZ, 0xfc, !PT ;  /* 0x0000001010102812 */ /* 0x000fe400078efcff */
[----:B------:R1:W-:Y:S01]  /*10e400*/  STL [R1+0xa0], R6 ;  /* 0x0000a00601007387 */ /* 0x0003e20000100800 */
[----:B------:R-:W-:Y:S02]  /*10e410*/  ISETP.LT.AND P0, PT, R5, UR65, !P0 ;  /* 0x0000004105007c0c */ /* 0x000fe4000c701270 */
[----:B------:R-:W-:Y:S01]  /*10e420*/  LOP3.LUT R16, R16, 0xfffffff7, RZ, 0xc0, !PT ;  /* 0xfffffff710107812 */ /* 0x000fe200078ec0ff */
[----:B-1----:R-:W-:-:S05]  /*10e430*/  VIADD R6, R6, UR19 ;  /* 0x0000001306067c36 */ /* 0x002fca0008000000 */
[----:B------:R1:W-:Y:S01]  /*10e440*/  STL [R1+0xa4], R6 ;  /* 0x0000a40601007387 */ /* 0x0003e20000100800 */
[----:B------:R-:W-:Y:S01]  /*10e450*/  @P1 LOP3.LUT R16, R16, 0x8, RZ, 0xfc, !PT ;  /* 0x0000000810101812 */ /* 0x000fe200078efcff */
[----:B------:R-:W-:Y:S02]  /*10e460*/  VIADD R8, R9, 0x56 ;  /* 0x0000005609087836 */ /* 0x000fe40000000000 */
[----:B-1----:R-:W-:Y:S01]  /*10e470*/  VIADD R6, R6, UR21 ;  /* 0x0000001506067c36 */ /* 0x002fe20008000000 */
[----:B------:R-:W-:-:S04]  /*10e480*/  LOP3.LUT R16, R16, 0xfffffffb, RZ, 0xc0, !PT ;  /* 0xfffffffb10107812 */ /* 0x000fc800078ec0ff */
[----:B------:R1:W-:Y:S01]  /*10e490*/  STL [R1+0xa8], R6 ;  /* 0x0000a80601007387 */ /* 0x0003e20000100800 */
[----:B------:R-:W-:Y:S02]  /*10e4a0*/  ISETP.GE.AND P2, PT, R7, UR50, PT ;  /* 0x0000003207007c0c */ /* 0x000fe4000bf46270 */
[----:B------:R-:W-:Y:S01]  /*10e4b0*/  @P0 LOP3.LUT R16, R16, 0x4, RZ, 0xfc, !PT ;  /* 0x0000000410100812 */ /* 0x000fe200078efcff */
[----:B-1----:R-:W-:Y:S01]  /*10e4c0*/  VIADD R6, R6, UR24 ;  /* 0x0000001806067c36 */ /* 0x002fe20008000000 */
[----:B------:R-:W-:-:S04]  /*10e4d0*/  ISETP.GE.AND P0, PT, R8, UR51, PT ;  /* 0x0000003308007c0c */ /* 0x000fc8000bf06270 */
[----:B------:R1:W-:Y:S01]  /*10e4e0*/  STL [R1+0xac], R6 ;  /* 0x0000ac0601007387 */ /* 0x0003e20000100800 */
[----:B------:R-:W-:-:S03]  /*10e4f0*/  ISETP.LT.AND P1, PT, R7, UR8, !P0 ;  /* 0x0000000807007c0c */ /* 0x000fc6000c721270 */
[----:B------:R-:W2:Y:S01]  /*10e500*/  LDL.LU R13, [R1+0x5174] ;  /* 0x00517400010d7983 */ /* 0x000ea20000300800 */
[----:B-1----:R-:W-:Y:S01]  /*10e510*/  VIADD R6, R6, UR37 ;  /* 0x0000002506067c36 */ /* 0x002fe20008000000 */
[----:B------:R-:W-:-:S04]  /*10e520*/  LOP3.LUT R16, R16, 0xfffffffe, RZ, 0xc0, !PT ;  /* 0xfffffffe10107812 */ /* 0x000fc800078ec0ff */
[----:B------:R1:W-:Y:S01]  /*10e530*/  STL [R1+0xb0], R6 ;  /* 0x0000b00601007387 */ /* 0x0003e20000100800 */
[----:B------:R-:W-:Y:S01]  /*10e540*/  @P2 LOP3.LUT R16, R16, 0x1, RZ, 0xfc, !PT ;  /* 0x0000000110102812 */ /* 0x000fe200078efcff */
[----:B------:R-:W-:Y:S02]  /*10e550*/  VIADD R9, R9, 0x1d ;  /* 0x0000001d09097836 */ /* 0x000fe40000000000 */
[----:B------:R-:W3:Y:S01]  /*10e560*/  LDL.LU R10, [R1+0x5170] ;  /* 0x00517000010a7983 */ /* 0x000ee20000300800 */
[----:B-1----:R-:W-:Y:S01]  /*10e570*/  VIADD R6, R6, UR40 ;  /* 0x0000002806067c36 */ /* 0x002fe20008000000 */
[----:B------:R-:W-:-:S04]  /*10e580*/  ISETP.LT.AND P2, PT, R5, UR68, !P0 ;  /* 0x0000004405007c0c */ /* 0x000fc8000c741270 */
[----:B------:R1:W-:Y:S01]  /*10e590*/  STL [R1+0xbc], R6 ;  /* 0x0000bc0601007387 */ /* 0x0003e20000100800 */
[----:B------:R-:W-:Y:S02]  /*10e5a0*/  LOP3.LUT R16, R16, 0xfffffbff, RZ, 0xc0, !PT ;  /* 0xfffffbff10107812 */ /* 0x000fe400078ec0ff */
[----:B------:R-:W-:Y:S01]  /*10e5b0*/  ISETP.GE.AND P4, PT, R9, UR57, PT ;  /* 0x0000003909007c0c */ /* 0x000fe2000bf86270 */
[----:B------:R-:W3:Y:S01]  /*10e5c0*/  LDL.LU R11, [R1+0x516c] ;  /* 0x00516c00010b7983 */ /* 0x000ee20000300800 */
[----:B-1----:R-:W-:Y:S01]  /*10e5d0*/  VIADD R6, R6, UR44 ;  /* 0x0000002c06067c36 */ /* 0x002fe20008000000 */
[----:B------:R-:W-:-:S04]  /*10e5e0*/  @P1 LOP3.LUT R16, R16, 0x400, RZ, 0xfc, !PT ;  /* 0x0000040010101812 */ /* 0x000fc800078efcff */
[----:B------:R1:W-:Y:S01]  /*10e5f0*/  STL [R1+0xcc], R6 ;  /* 0x0000cc0601007387 */ /* 0x0003e20000100800 */
[----:B------:R-:W-:Y:S02]  /*10e600*/  ISETP.LT.AND P3, PT, R2, UR69, !P4 ;  /* 0x0000004502007c0c */ /* 0x000fe4000e761270 */
[----:B------:R-:W-:Y:S01]  /*10e610*/  LOP3.LUT R16, R16, 0xfffffdff, RZ, 0xc0, !PT ;  /* 0xfffffdff10107812 */ /* 0x000fe200078ec0ff */
[----:B------:R-:W4:Y:S04]  /*10e620*/  LDL.LU R8, [R1+0x5168] ;  /* 0x0051680001087983 */ /* 0x000f280000300800 */
[----:B------:R-:W4:Y:S01]  /*10e630*/  LDL.LU R9, [R1+0x5164] ;  /* 0x0051640001097983 */ /* 0x000f220000300800 */
[----:B-1----:R-:W-:Y:S01]  /*10e640*/  VIADD R6, R6, UR66 ;  /* 0x0000004206067c36 */ /* 0x002fe20008000000 */
[----:B------:R-:W-:-:S04]  /*10e650*/  @P2 LOP3.LUT R16, R16, 0x200, RZ, 0xfc, !PT ;  /* 0x0000020010102812 */ /* 0x000fc800078efcff */
[----:B------:R1:W-:Y:S01]  /*10e660*/  STL [R1+0x150], R6 ;  /* 0x0001500601007387 */ /* 0x0003e20000100800 */
[----:B------:R-:W-:Y:S02]  /*10e670*/  LOP3.LUT R16, R16, 0xfffffffd, RZ, 0xc0, !PT ;  /* 0xfffffffd10107812 */ /* 0x000fe400078ec0ff */
[----:B------:R-:W-:Y:S01]  /*10e680*/  ISETP.GE.AND P5, PT, R5, UR26, PT ;  /* 0x0000001a05007c0c */ /* 0x000fe2000bfa6270 */
[----:B-1----:R-:W-:Y:S01]  /*10e690*/  VIADD R6, R6, UR67 ;  /* 0x0000004306067c36 */ /* 0x002fe20008000000 */
[----:B------:R-:W-:-:S04]  /*10e6a0*/  ISETP.LT.AND P1, PT, R0, UR70, !P4 ;  /* 0x0000004600007c0c */ /* 0x000fc8000e721270 */
[----:B------:R1:W-:Y:S01]  /*10e6b0*/  STL [R1+0x154], R6 ;  /* 0x0001540601007387 */ /* 0x0003e20000100800 */
[----:B------:R-:W-:Y:S02]  /*10e6c0*/  ISETP.LT.AND P2, PT, R3, UR71, !P4 ;  /* 0x0000004703007c0c */ /* 0x000fe4000e741270 */
[----:B------:R-:W-:Y:S02]  /*10e6d0*/  @P3 LOP3.LUT R16, R16, 0x2, RZ, 0xfc, !PT ;  /* 0x0000000210103812 */ /* 0x000fe400078efcff */
[----:B------:R-:W-:Y:S01]  /*10e6e0*/  ISETP.LT.AND P3, PT, R15, UR72, !P4 ;  /* 0x000000480f007c0c */ /* 0x000fe2000e761270 */
[----:B-1----:R-:W2:Y:S04]  /*10e6f0*/  LDL.LU R6, [R1+0x5160] ;  /* 0x0051600001067983 */ /* 0x002ea80000300800 */
[----:B------:R-:W2:Y:S04]  /*10e700*/  LDL.LU R7, [R1+0x515c] ;  /* 0x00515c0001077983 */ /* 0x000ea80000300800 */
[----:B------:R-:W3:Y:S04]  /*10e710*/  LDL.LU R5, [R1+0x5158] ;  /* 0x0051580001057983 */ /* 0x000ee80000300800 */
[----:B------:R-:W3:Y:S04]  /*10e720*/  LDL.LU R2, [R1+0x5154] ;  /* 0x0051540001027983 */ /* 0x000ee80000300800 */
[----:B------:R-:W3:Y:S04]  /*10e730*/  LDL.LU R0, [R1+0x5150] ;  /* 0x0051500001007983 */ /* 0x000ee80000300800 */
[----:B------:R-:W3:Y:S04]  /*10e740*/  LDL.LU R3, [R1+0x514c] ;  /* 0x00514c0001037983 */ /* 0x000ee80000300800 */
[----:B------:R-:W3:Y:S04]  /*10e750*/  LDL.LU R15, [R1+0x5148] ;  /* 0x00514800010f7983 */ /* 0x000ee80000300800 */
[----:B--2---:R-:W-:Y:S01]  /*10e760*/  STL.64 [R1+0x6108], R6 ;  /* 0x0061080601007387 */ /* 0x004fe20000100a00 */
[----:B------:R-:W1:Y:S01]  /*10e770*/  S2UR UR5, SR_CgaCtaId ;  /* 0x00000000000579c3 */ /* 0x000e620000008800 */
[----:B---3--:R-:W-:Y:S01]  /*10e780*/  LOP3.LUT R15, R15, 0xffffffef, RZ, 0xc0, !PT ;  /* 0xffffffef0f0f7812 */ /* 0x008fe200078ec0ff */
[----:B------:R-:W-:Y:S01]  /*10e790*/  UMOV UR4, 0x400 ;  /* 0x0000040000047882 */ /* 0x000fe20000000000 */
[----:B------:R-:W-:Y:S01]  /*10e7a0*/  STL.64 [R1+0x6100], R4 ;  /* 0x0061000401007387 */ /* 0x000fe20000100a00 */
[----:B------:R-:W2:Y:S03]  /*10e7b0*/  LDCU.64 UR30, c[0x0][0x398] ;  /* 0x00007300ff1e77ac */ /* 0x000ea60008000a00 */
[----:B----4-:R3:W-:Y:S01]  /*10e7c0*/  STL.64 [R1+0x60f8], R8 ;  /* 0x0060f80801007387 */ /* 0x0107e20000100a00 */
[----:B------:R-:W4:Y:S01]  /*10e7d0*/  LDCU.64 UR34, c[0x0][0x398] ;  /* 0x00007300ff2277ac */ /* 0x000f220008000a00 */
[----:B------:R-:W0:Y:S01]  /*10e7e0*/  LDCU.64 UR8, c[0x0][0x398] ;  /* 0x00007300ff0877ac */ /* 0x000e220008000a00 */
[----:B------:R-:W0:Y:S01]  /*10e7f0*/  LDCU.64 UR16, c[0x0][0x398] ;  /* 0x00007300ff1077ac */ /* 0x000e220008000a00 */
[----:B---3--:R-:W3:Y:S01]  /*10e800*/  LDL.LU R9, [R1+0xd4] ;  /* 0x0000d40001097983 */ /* 0x008ee20000300800 */
[----:B------:R-:W0:Y:S03]  /*10e810*/  LDCU.64 UR6, c[0x0][0x398] ;  /* 0x00007300ff0677ac */ /* 0x000e260008000a00 */
[----:B------:R-:W-:Y:S01]  /*10e820*/  STL.64 [R1+0x60f0], R10 ;  /* 0x0060f00a01007387 */ /* 0x000fe20000100a00 */
[----:B------:R-:W0:Y:S03]  /*10e830*/  LDCU.64 UR10, c[0x0][0x398] ;  /* 0x00007300ff0a77ac */ /* 0x000e260008000a00 */
[----:B------:R-:W-:Y:S01]  /*10e840*/  STL.64 [R1+0x60e8], R12 ;  /* 0x0060e80c01007387 */ /* 0x000fe20000100a00 */
[----:B------:R-:W0:Y:S03]  /*10e850*/  LDCU.64 UR28, c[0x0][0x398] ;  /* 0x00007300ff1c77ac */ /* 0x000e260008000a00 */
[----:B------:R1:W-:Y:S01]  /*10e860*/  STL [R1+0x5644], R28 ;  /* 0x0056441c01007387 */ /* 0x0003e20000100800 */
[----:B------:R-:W0:Y:S01]  /*10e870*/  LDCU.64 UR24, c[0x0][0x398] ;  /* 0x00007300ff1877ac */ /* 0x000e220008000a00 */
[----:B------:R-:W0:Y:S01]  /*10e880*/  LDCU.64 UR32, c[0x0][0x398] ;  /* 0x00007300ff2077ac */ /* 0x000e220008000a00 */
[----:B------:R-:W0:Y:S01]  /*10e890*/  LDCU.64 UR14, c[0x0][0x398] ;  /* 0x00007300ff0e77ac */ /* 0x000e220008000a00 */
[----:B-1----:R-:W2:Y:S01]  /*10e8a0*/  LDL.LU R28, [R1+0x15c] ;  /* 0x00015c00011c7983 */ /* 0x002ea20000300800 */
[----:B------:R-:W1:Y:S03]  /*10e8b0*/  LDCU.64 UR18, c[0x0][0x398] ;  /* 0x00007300ff1277ac */ /* 0x000e660008000a00 */
[----:B------:R-:W-:Y:S01]  /*10e8c0*/  STL [R1+0x5490], R17 ;  /* 0x0054901101007387 */ /* 0x000fe20000100800 */
[----:B------:R-:W0:Y:S03]  /*10e8d0*/  LDCU.64 UR20, c[0x0][0x398] ;  /* 0x00007300ff1477ac */ /* 0x000e260008000a00 */
[----:B------:R4:W-:Y:S01]  /*10e8e0*/  STL [R1+0x5478], R18 ;  /* 0x0054781201007387 */ /* 0x0009e20000100800 */
[----:B------:R-:W0:Y:S01]  /*10e8f0*/  LDCU.64 UR22, c[0x0][0x398] ;  /* 0x00007300ff1677ac */ /* 0x000e220008000a00 */
[----:B------:R-:W0:Y:S02]  /*10e900*/  LDCU.64 UR26, c[0x0][0x398] ;  /* 0x00007300ff1a77ac */ /* 0x000e240008000a00 */
[----:B----4-:R-:W4:Y:S01]  /*10e910*/  LDL.LU R18, [R1+0x160] ;  /* 0x0001600001127983 */ /* 0x010f220000300800 */
[----:B------:R-:W0:Y:S03]  /*10e920*/  LDCU.64 UR36, c[0x0][0x398] ;  /* 0x00007300ff2477ac */ /* 0x000e260008000a00 */
[----:B------:R1:W-:Y:S01]  /*10e930*/  STL [R1+0x5448], R19 ;  /* 0x0054481301007387 */ /* 0x0003e20000100800 */
[----:B------:R-:W0:Y:S01]  /*10e940*/  LDCU.64 UR40, c[0x0][0x398] ;  /* 0x00007300ff2877ac */ /* 0x000e220008000a00 */
[----:B------:R-:W0:Y:S01]  /*10e950*/  LDCU.64 UR42, c[0x0][0x398] ;  /* 0x00007300ff2a77ac */ /* 0x000e220008000a00 */
[----:B------:R-:W0:Y:S01]  /*10e960*/  LDCU UR52, c[0x0][0x39c] ;  /* 0x00007380ff3477ac */ /* 0x000e220008000800 */
[----:B-1----:R-:W4:Y:S01]  /*10e970*/  LDL.LU R19, [R1+0x164] ;  /* 0x0001640001137983 */ /* 0x002f220000300800 */
        /* <DEDUP_REMOVED lines=10> */
[----:B------:R-:W-:Y:S06]  /*10ea20*/  BAR.SYNC.DEFER_BLOCKING 0x0 ;  /* 0x0000000000007b1d */ /* 0x000fec0000010000 */
[----:B----4-:R-:W-:Y:S04]  /*10ea30*/  STL.64 [R1+0x6110], R18 ;  /* 0x0061101201007387 */ /* 0x010fe80000100a00 */
        /* <DEDUP_REMOVED lines=8> */
[----:B----4-:R-:W4:Y:S04]  /*10eac0*/  LDL.LU R27, [R1+0xe4] ;  /* 0x0000e400011b7983 */ /* 0x010f280000300800 */
[----:B------:R0:W-:Y:S04]  /*10ead0*/  STL [R1+0x5270], R29 ;  /* 0x0052701d01007387 */ /* 0x0001e80000100800 */
[----:B0-----:R-:W2:Y:S01]  /*10eae0*/  LDL.LU R29, [R1+0x1c] ;  /* 0x00001c00011d7983 */ /* 0x001ea20000300800 */
[----:B------:R-:W-:Y:S01]  /*10eaf0*/  @P0 LOP3.LUT R15, R15, 0x10, RZ, 0xfc, !PT ;  /* 0x000000100f0f0812 */ /* 0x000fe200078efcff */
[----:B------:R-:W0:Y:S01]  /*10eb00*/  S2R R20, SR_TID.X ;  /* 0x0000000000147919 */ /* 0x000e220000002100 */
[----:B------:R-:W-:-:S03]  /*10eb10*/  ULEA UR4, UR5, UR4, 0x18 ;  /* 0x0000000405047291 */ /* 0x000fc6000f8ec0ff */
[----:B------:R1:W-:Y:S04]  /*10eb20*/  STL [R1+0x52b0], R15 ;  /* 0x0052b00f01007387 */ /* 0x0003e80000100800 */
[----:B-1----:R-:W3:Y:S01]  /*10eb30*/  LDL R15, [R1] ;  /* 0x00000000010f7983 */ /* 0x002ee20000100800 */
[----:B------:R-:W-:-:S03]  /*10eb40*/  LOP3.LUT P0, RZ, R16, 0x1, RZ, 0xc0, !PT ;  /* 0x0000000110ff7812 */ /* 0x000fc6000780c0ff */
[----:B------:R-:W-:Y:S01]  /*10eb50*/  STL [R1+0x57d8], R16 ;  /* 0x0057d81001007387 */ /* 0x000fe20000100800 */
[C---:B0-----:R-:W-:Y:S02]  /*10eb60*/  IMAD.SHL.U32 R7, R20.reuse, 0x20, RZ ;  /* 0x0000002014077824 */ /* 0x041fe400078e00ff */
[----:B------:R-:W-:-:S03]  /*10eb70*/  IMAD.SHL.U32 R6, R20, 0x10, RZ ;  /* 0x0000001014067824 */ /* 0x000fc600078e00ff */
[----:B------:R-:W-:Y:S02]  /*10eb80*/  LOP3.LUT R4, R7, 0x200, RZ, 0xc0, !PT ;  /* 0x0000020007047812 */ /* 0x000fe400078ec0ff */
[----:B------:R-:W-:-:S04]  /*10eb90*/  LOP3.LUT R5, R6, 0xf0, RZ, 0xc0, !PT ;  /* 0x000000f006057812 */ /* 0x000fc800078ec0ff */
[----:B------:R-:W-:Y:S02]  /*10eba0*/  IADD3 R8, PT, PT, R4, UR4, R5 ;  /* 0x0000000404087c10 */ /* 0x000fe4000fffe005 */
        /* <DEDUP_REMOVED lines=13> */
[----:B----4-:R-:W-:-:S05]  /*10ec80*/  IMAD.X R19, R27, 0x1, R2, P6 ;  /* 0x000000011b137824 */ /* 0x010fca00030e0602 */
[----:B------:R0:W-:Y:S04]  /*10ec90*/  STL.64 [R1+0x2710], R18 ;  /* 0x0027101201007387 */ /* 0x0001e80000100a00 */
[----:B0-----:R-:W2:Y:S01]  /*10eca0*/  LDL.LU.64 R18, [R1+0x6110] ;  /* 0x0061100001127983 */ /* 0x001ea20000300a00 */
[----:B------:R-:W-:Y:S01]  /*10ecb0*/  IMAD.SHL.U32 R16, R20, 0x8, RZ ;  /* 0x0000000814107824 */ /* 0x000fe200078e00ff */
[----:B---3--:R-:W-:Y:S02]  /*10ecc0*/  LOP3.LUT R9, R9, 0xffff, RZ, 0xc0, !PT ;  /* 0x0000ffff09097812 */ /* 0x008fe400078ec0ff */
[----:B------:R0:W-:Y:S02]  /*10ecd0*/  STL.64 [R1+0x60e0], R2 ;  /* 0x0060e00201007387 */ /* 0x0001e40000100a00 */
[----:B0-----:R-:W-:-:S02]  /*10ece0*/  LOP3.LUT R2, R16, 0x100, RZ, 0xc0, !PT ;  /* 0x0000010010027812 */ /* 0x001fc400078ec0ff */
[----:B------:R-:W-:-:S03]  /*10ecf0*/  LOP3.LUT R16, R28, 0xffff, RZ, 0xc0, !PT ;  /* 0x0000ffff1c107812 */ /* 0x000fc600078ec0ff */
[----:B------:R-:W-:-:S05]  /*10ed00*/  IMAD.IADD R8, R8, 0x1, R2 ;  /* 0x0000000108087824 */ /* 0x000fca00078e0202 */
[----:B------:R-:W-:Y:S01]  /*10ed10*/  STL [R1+0x8], R8 ;  /* 0x0000080801007387 */ /* 0x000fe20000100800 */
[----:B------:R-:W-:Y:S02]  /*10ed20*/  PRMT R6, R6, 0x4210, R16 ;  /* 0x0000421006067816 */ /* 0x000fe40000000010 */
[----:B------:R-:W-:Y:S02]  /*10ed30*/  PRMT R7, R7, 0x4210, R9 ;  /* 0x0000421007077816 */ /* 0x000fe40000000009 */
[----:B--2---:R-:W-:Y:S02]  /*10ed40*/  LOP3.LUT R23, R19, 0xffff, RZ, 0xc0, !PT ;  /* 0x0000ffff13177812 */ /* 0x004fe400078ec0ff */
[----:B------:R-:W-:-:S03]  /*10ed50*/  LOP3.LUT R19, R18, 0xffff, RZ, 0xc0, !PT ;  /* 0x0000ffff12137812 */ /* 0x000fc600078ec0ff */
[----:B------:R0:W-:Y:S04]  /*10ed60*/  STL [R1+0x2a04], R23 ;  /* 0x002a041701007387 */ /* 0x0001e80000100800 */
[----:B------:R1:W-:Y:S04]  /*10ed70*/  STL [R1+0x2a0c], R19 ;  /* 0x002a0c1301007387 */ /* 0x0003e80000100800 */
[----:B------:R-:W2:Y:S01]  /*10ed80*/  LDL.LU R2, [R1+0x15a8] ;  /* 0x0015a80001027983 */ /* 0x000ea20000300800 */
[----:B------:R-:W-:-:S03]  /*10ed90*/  PRMT R4, R4, 0x4210, R23 ;  /* 0x0000421004047816 */ /* 0x000fc60000000017 */
[----:B------:R-:W-:Y:S01]  /*10eda0*/  STL [R1+0x2a08], R16 ;  /* 0x002a081001007387 */ /* 0x000fe20000100800 */
[----:B------:R-:W-:-:S03]  /*10edb0*/  PRMT R5, R5, 0x4210, R19 ;  /* 0x0000421005057816 */ /* 0x000fc60000000013 */
[----:B------:R-:W2:Y:S04]  /*10edc0*/  LDL.LU R3, [R1+0x15ac] ;  /* 0x0015ac0001037983 */ /* 0x000ea80000300800 */
[----:B------:R-:W3:Y:S04]  /*10edd0*/  LDL.LU R20, [R1+0x1590] ;  /* 0x0015900001147983 */ /* 0x000ee80000300800 */
[----:B------:R-:W-:Y:S04]  /*10ede0*/  STL [R1+0x2a10], R9 ;  /* 0x002a100901007387 */ /* 0x000fe80000100800 */
[----:B------:R-:W3:Y:S04]  /*10edf0*/  LDL.LU R18, [R1+0x1594] ;  /* 0x0015940001127983 */ /* 0x000ee80000300800 */
[----:B------:R-:W4:Y:S04]  /*10ee00*/  LDL.LU R28, [R1+0xe0] ;  /* 0x0000e000011c7983 */ /* 0x000f280000300800 */
[----:B0-----:R-:W2:Y:S04]  /*10ee10*/  LDL R23, [R1+0x4] ;  /* 0x0000040001177983 */ /* 0x001ea80000100800 */
[----:B------:R-:W2:Y:S04]  /*10ee20*/  LDL.LU R25, [R1+0x1598] ;  /* 0x0015980001197983 */ /* 0x000ea80000300800 */
[----:B-1----:R-:W2:Y:S04]  /*10ee30*/  LDL.LU R19, [R1+0x159c] ;  /* 0x00159c0001137983 */ /* 0x002ea80000300800 */
[----:B------:R0:W-:Y:S04]  /*10ee40*/  STSM.16.M88.4 [R8], R4 ;  /* 0x0000000408007844 */ /* 0x0001e80000000200 */
[----:B0-----:R-:W2:Y:S04]  /*10ee50*/  LDL.LU.64 R6, [R1+0x6108] ;  /* 0x0061080001067983 */ /* 0x001ea80000300a00 */
[----:B------:R-:W2:Y:S01]  /*10ee60*/  LDL.LU.64 R4, [R1+0x6100] ;  /* 0x0061000001047983 */ /* 0x000ea20000300a00 */
[----:B------:R-:W-:Y:S01]  /*10ee70*/  BAR.SYNC.DEFER_BLOCKING 0x0 ;  /* 0x0000000000007b1d */ /* 0x000fe20000010000 */
[----:B------:R-:W-:-:S05]  /*10ee80*/  IADD3 R8, P6, PT, R29, R0, RZ ;  /* 0x000000001d087210 */ /* 0x000fca0007fde0ff */
[----:B------:R-:W-:-:S05]  /*10ee90*/  IMAD.X R9, R27, 0x1, R15, P6 ;  /* 0x000000011b097824 */ /* 0x000fca00030e060f */
[----:B------:R0:W-:Y:S04]  /*10eea0*/  STL.64 [R1+0x2708], R8 ;  /* 0x0027080801007387 */ /* 0x0001e80000100a00 */
[----:B0-----:R-:W3:Y:S01]  /*10eeb0*/  LDL.LU.64 R8, [R1+0x60f8] ;  /* 0x0060f80001087983 */ /* 0x001ee20000300a00 */
[----:B------:R-:W-:Y:S02]  /*10eec0*/  F2FP.SATFINITE.E5M2.F32.PACK_AB_MERGE_C R16, R11, R10, RZ ;  /* 0x0000000a0b10723e */ /* 0x000fe400048060ff */
[----:B------:R-:W-:-:S05]  /*10eed0*/  F2FP.SATFINITE.E5M2.F32.PACK_AB_MERGE_C R22, R22, R24, RZ ;  /* 0x000000181616723e */ /* 0x000fca00048060ff */
[----:B------:R-:W-:Y:S04]  /*10eee0*/  STL [R1+0x928], R22 ;  /* 0x0009281601007387 */ /* 0x000fe80000100800 */
[----:B------:R-:W-:Y:S01]  /*10eef0*/  STL [R1+0x304], R16 ;  /* 0x0003041001007387 */ /* 0x000fe20000100800 */
[----:B------:R-:W-:Y:S02]  /*10ef00*/  F2FP.SATFINITE.E5M2.F32.PACK_AB_MERGE_C R12, R13, R12, RZ ;  /* 0x0000000c0d0c723e */ /* 0x000fe400048060ff */
[----:B--2---:R-:W-:-:S05]  /*10ef10*/  IADD3 R10, P6, PT, R29, R5, RZ ;  /* 0x000000051d0a7210 */ /* 0x004fca0007fde0ff */
[----:B------:R-:W-:-:S05]  /*10ef20*/  IMAD.X R11, R27, 0x1, R6, P6 ;  /* 0x000000011b0b7824 */ /* 0x000fca00030e0606 */
[----:B------:R0:W-:Y:S04]  /*10ef30*/  STL.64 [R1+0x2700], R10 ;  /* 0x0027000a01007387 */ /* 0x0001e80000100a00 */
[----:B0-----:R-:W2:Y:S01]  /*10ef40*/  LDL.LU.64 R10, [R1+0x60f0] ;  /* 0x0060f000010a7983 */ /* 0x001ea20000300a00 */
[----:B------:R-:W-:-:S03]  /*10ef50*/  F2FP.SATFINITE.E5M2.F32.PACK_AB_MERGE_C R16, R17, R21, RZ ;  /* 0x000000151110723e */ /* 0x000fc600048060ff */
[----:B------:R-:W4:Y:S04]  /*10ef60*/  LDL.LU R22, [R1+0x1588] ;  /* 0x0015880001167983 */ /* 0x000f280000300800 */
[----:B------:R0:W-:Y:S04]  /*10ef70*/  STL [R1+0x314], R16 ;  /* 0x0003141001007387 */ /* 0x0001e80000100800 */
[----:B------:R-:W4:Y:S04]  /*10ef80*/  LDL.LU R21, [R1+0x158c] ;  /* 0x00158c0001157983 */ /* 0x000f280000300800 */
[----:B------:R1:W-:Y:S04]  /*10ef90*/  STL [R1+0x2dc], R12 ;  /* 0x0002dc0c01007387 */ /* 0x0003e80000100800 */
[----:B0-----:R-:W4:Y:S04]  /*10efa0*/  LDL.LU R16, [R1+0x1570] ;  /* 0x0015700001107983 */ /* 0x001f280000300800 */
[----:B------:R-:W4:Y:S01]  /*10efb0*/  LDL.LU R26, [R1+0x1574] ;  /* 0x00157400011a7983 */ /* 0x000f220000300800 */
[----:B-1----:R-:W-:-:S03]  /*10efc0*/  IADD3 R12, P6, PT, R29, R7, RZ ;  /* 0x000000071d0c7210 */ /* 0x002fc60007fde0ff */
[----:B------:R-:W4:Y:S04]  /*10efd0*/  LDL.LU R24, [R1+0x1578] ;  /* 0x0015780001187983 */ /* 0x000f280000300800 */
[----:B------:R-:W4:Y:S01]  /*10efe0*/  LDL.LU R17, [R1+0x157c] ;  /* 0x00157c0001117983 */ /* 0x000f220000300800 */
[----:B---3--:R-:W-:-:S03]  /*10eff0*/  IMAD.X R13, R27, 0x1, R8, P6 ;  /* 0x000000011b0d7824 */ /* 0x008fc600030e0608 */
[----:B------:R0:W-:Y:S04]  /*10f000*/  STL.64 [R1+0x60d0], R6 ;  /* 0x0060d00601007387 */ /* 0x0001e80000100a00 */
[----:B0-----:R-:W3:Y:S04]  /*10f010*/  LDL.LU R6, [R1+0x1580] ;  /* 0x0015800001067983 */ /* 0x001ee80000300800 */
[----:B------:R-:W3:Y:S04]  /*10f020*/  LDL.LU R7, [R1+0x1584] ;  /* 0x0015840001077983 */ /* 0x000ee80000300800 */
[----:B------:R0:W-:Y:S04]  /*10f030*/  STL.64 [R1+0x26f8], R12 ;  /* 0x0026f80c01007387 */ /* 0x0001e80000100a00 */
[----:B0-----:R-:W4:Y:S01]  /*10f040*/  LDL.LU.64 R12, [R1+0x60e8] ;  /* 0x0060e800010c7983 */ /* 0x001f220000300a00 */
[----:B------:R-:W-:-:S02]  /*10f050*/  F2FP.SATFINITE.E5M2.F32.PACK_AB_MERGE_C R3, R3, R2, RZ ;  /* 0x000000020303723e */ /* 0x000fc400048060ff */
[----:B------:R-:W-:Y:S02]  /*10f060*/  F2FP.SATFINITE.E5M2.F32.PACK_AB_MERGE_C R2, R18, R20, RZ ;  /* 0x000000141202723e */ /* 0x000fe400048060ff */
[----:B------:R-:W4:Y:S04]  /*10f070*/  LDL.LU R20, [R1+0x1560] ;  /* 0x0015600001147983 */ /* 0x000f280000300800 */
[----:B------:R-:W-:Y:S04]  /*10f080*/  STL [R1+0x2ec], R3 ;  /* 0x0002ec0301007387 */ /* 0x000fe80000100800 */
[----:B------:R-:W4:Y:S04]  /*10f090*/  LDL.LU R18, [R1+0x1564] ;  /* 0x0015640001127983 */ /* 0x000f280000300800 */
[----:B------:R0:W-:Y:S04]  /*10f0a0*/  STL [R1+0x2d0], R2 ;  /* 0x0002d00201007387 */ /* 0x0001e80000100800 */
[----:B------:R1:W-:Y:S01]  /*10f0b0*/  STL.64 [R1+0x60c8], R8 ;  /* 0x0060c80801007387 */ /* 0x0003e20000100a00 */
[----:B0-----:R-:W-:-:S02]  /*10f0c0*/  IADD3 R2, P6, PT, R29, R9, RZ ;  /* 0x000000091d027210 */ /* 0x001fc40007fde0ff */
[----:B-1----:R-:W-:-:S03]  /*10f0d0*/  F2FP.SATFINITE.E5M2.F32.PACK_AB_MERGE_C R8, R19, R25, RZ ;  /* 0x000000191308723e */ /* 0x002fc600048060ff */
[----:B--2---:R-:W-:-:S05]  /*10f0e0*/  IMAD.X R3, R27, 0x1, R10, P6 ;  /* 0x000000011b037824 */ /* 0x004fca00030e060a */
[----:B------:R0:W-:Y:S04]  /*10f0f0*/  STL.64 [R1+0x26f0], R2 ;  /* 0x0026f00201007387 */ /* 0x0001e80000100a00 */
[----:B0-----:R-:W2:Y:S04]  /*10f100*/  LDL.LU.64 R2, [R1+0x60e0] ;  /* 0x0060e00001027983 */ /* 0x001ea80000300a00 */
[----:B------:R-:W2:Y:S04]  /*10f110*/  LDL.LU R25, [R1+0x1568] ;  /* 0x0015680001197983 */ /* 0x000ea80000300800 */
[----:B------:R-:W2:Y:S04]  /*10f120*/  LDL.LU R19, [R1+0x156c] ;  /* 0x00156c0001137983 */ /* 0x000ea80000300800 */
[----:B------:R3:W-:Y:S04]  /*10f130*/  STL [R1+0x2d4], R8 ;  /* 0x0002d40801007387 */ /* 0x0007e80000100800 */
[----:B------:R-:W-:Y:S01]  /*10f140*/  STL.64 [R1+0x60d8], R10 ;  /* 0x0060d80a01007387 */ /* 0x000fe20000100a00 */
[----:B---3--:R-:W-:-:S02]  /*10f150*/  F2FP.SATFINITE.E5M2.F32.PACK_AB_MERGE_C R8, R7, R6, RZ ;  /* 0x000000060708723e */ /* 0x008fc400048060ff */
[----:B------:R-:W-:-:S03]  /*10f160*/  IADD3 R6, P6, PT, R29, R11, RZ ;  /* 0x0000000b1d067210 */ /* 0x000fc60007fde0ff */
[----:B------:R0:W-:Y:S02]  /*10f170*/  STL [R1+0x2878], R8 ;  /* 0x0028780801007387 */ /* 0x0001e40000100800 */
[----:B----4-:R-:W-:Y:S01]  /*10f180*/  IMAD.X R7, R27, 0x1, R12, P6 ;  /* 0x000000011b077824 */ /* 0x010fe200030e060c */
[----:B0-----:R-:W-:-:S04]  /*10f190*/  IADD3 R8, P6, PT, R29, R13, RZ ;  /* 0x0000000d1d087210 */ /* 0x001fc80007fde0ff */
[----:B------:R0:W-:Y:S01]  /*10f1a0*/  STL.64 [R1+0x26e8], R6 ;  /* 0x0026e80601007387 */ /* 0x0001e20000100a00 */
[----:B------:R-:W-:Y:S01]  /*10f1b0*/  IMAD.X R9, R27, 0x1, R14, P6 ;  /* 0x000000011b097824 */ /* 0x000fe200030e060e */
[----:B------:R-:W-:Y:S02]  /*10f1c0*/  F2FP.SATFINITE.E5M2.F32.PACK_AB_MERGE_C R10, R21, R22, RZ ;  /* 0x00000016150a723e */ /* 0x000fe400048060ff */
[----:B0-----:R-:W3:Y:S04]  /*10f1d0*/  LDL.LU R6, [R1+0x1558] ;  /* 0x0015580001067983 */ /* 0x001ee80000300800 */
[----:B------:R-:W3:Y:S04]  /*10f1e0*/  LDL.LU R7, [R1+0x155c] ;  /* 0x00155c0001077983 */ /* 0x000ee80000300800 */
[----:B------:R-:W-:Y:S04]  /*10f1f0*/  STL.64 [R1+0x60c0], R12 ;  /* 0x0060c00c01007387 */ /* 0x000fe80000100a00 */
[----:B------:R0:W-:Y:S01]  /*10f200*/  STL.64 [R1+0x26e0], R8 ;  /* 0x0026e00801007387 */ /* 0x0001e20000100a00 */
[----:B------:R-:W-:-:S03]  /*10f210*/  F2FP.SATFINITE.E5M2.F32.PACK_AB_MERGE_C R11, R26, R16, RZ ;  /* 0x000000101a0b723e */ /* 0x000fc600048060ff */
[----:B0-----:R-:W4:Y:S04]  /*10f220*/  LDL.LU R8, [R1+0x1540] ;  /* 0x0015400001087983 */ /* 0x001f280000300800 */
[----:B------:R-:W4:Y:S04]  /*10f230*/  LDL.LU R9, [R1+0x1544] ;  /* 0x0015440001097983 */ /* 0x000f280000300800 */
[----:B------:R-:W3:Y:S04]  /*10f240*/  LDL.LU R29, [R1+0x1548] ;  /* 0x00154800011d7983 */ /* 0x000ee80000300800 */
[----:B------:R-:W3:Y:S04]  /*10f250*/  LDL.LU R27, [R1+0x154c] ;  /* 0x00154c00011b7983 */ /* 0x000ee80000300800 */
[----:B------:R-:W3:Y:S04]  /*10f260*/  LDL.LU R22, [R1+0x1530] ;  /* 0x0015300001167983 */ /* 0x000ee80000300800 */
[----:B------:R-:W3:Y:S04]  /*10f270*/  LDL.LU R21, [R1+0x1534] ;  /* 0x0015340001157983 */ /* 0x000ee80000300800 */
[----:B------:R0:W-:Y:S04]  /*10f280*/  STL [R1+0x2874], R10 ;  /* 0x0028740a01007387 */ /* 0x0001e80000100800 */
[----:B------:R-:W3:Y:S01]  /*10f290*/  LDL.LU R12, [R1+0x1538] ;  /* 0x00153800010c7983 */ /* 0x000ee20000300800 */
[----:B0-----:R-:W-:-:S03]  /*10f2a0*/  F2FP.SATFINITE.E5M2.F32.PACK_AB_MERGE_C R10, R17, R24, RZ ;  /* 0x00000018110a723e */ /* 0x001fc600048060ff */
[----:B------:R-:W-:Y:S01]  /*10f2b0*/  STL [R1+0x299c], R11 ;  /* 0x00299c0b01007387 */ /* 0x000fe20000100800 */
[----:B------:R-:W-:-:S03]  /*10f2c0*/  SHF.R.S32.HI R17, RZ, 0x1f, R28 ;  /* 0x0000001fff117819 */ /* 0x000fc6000001141c */
[----:B------:R-:W3:Y:S04]  /*10f2d0*/  LDL.LU R13, [R1+0x153c] ;  /* 0x00153c00010d7983 */ /* 0x000ee80000300800 */
[----:B------:R0:W-:Y:S02]  /*10f2e0*/  STL [R1+0x29a8], R10 ;  /* 0x0029a80a01007387 */ /* 0x0001e40000100800 */
[----:B0-----:R-:W-:Y:S02]  /*10f2f0*/  IADD3 R10, P6, PT, R28, R4, RZ ;  /* 0x000000041c0a7210 */ /* 0x001fe40007fde0ff */
[----:B------:R0:W-:Y:S03]  /*10f300*/  STL [R1+0x60b0], R4 ;  /* 0x0060b00401007387 */ /* 0x0001e60000100800 */
[----:B------:R-:W-:Y:S01]  /*10f310*/  IMAD.X R11, R17, 0x1, R23, P6 ;  /* 0x00000001110b7824 */ /* 0x000fe200030e0617 */
[----:B0-----:R-:W3:Y:S04]  /*10f320*/  LDL.LU R4, [R1+0x1554] ;  /* 0x0015540001047983 */ /* 0x001ee80000300800 */
[----:B------:R0:W-:Y:S04]  /*10f330*/  STL.64 [R1+0x26d8], R10 ;  /* 0x0026d80a01007387 */ /* 0x0001e80000100a00 */
[----:B------:R-:W3:Y:S04]  /*10f340*/  LDL.LU R26, [R1+0xe40] ;  /* 0x000e4000011a7983 */ /* 0x000ee80000300800 */
[----:B------:R-:W3:Y:S01]  /*10f350*/  LDL.LU R24, [R1+0xe44] ;  /* 0x000e440001187983 */ /* 0x000ee20000300800 */
[----:B0-----:R-:W-:-:S05]  /*10f360*/  F2FP.SATFINITE.E5M2.F32.PACK_AB_MERGE_C R10, R18, R20, RZ ;  /* 0x00000014120a723e */ /* 0x001fca00048060ff */
[----:B------:R2:W-:Y:S04]  /*10f370*/  STL [R1+0x2948], R10 ;  /* 0x0029480a01007387 */ /* 0x0005e80000100800 */
[----:B------:R-:W3:Y:S04]  /*10f380*/  LDL.LU R20, [R1+0xe48] ;  /* 0x000e480001147983 */ /* 0x000ee80000300800 */
[----:B------:R-:W3:Y:S01]  /*10f390*/  LDL.LU R18, [R1+0xe4c] ;  /* 0x000e4c0001127983 */ /* 0x000ee20000300800 */
[----:B--2---:R-:W-:-:S05]  /*10f3a0*/  IADD3 R10, P6, PT, R28, R3, RZ ;  /* 0x000000031c0a7210 */ /* 0x004fca0007fde0ff */
[----:B------:R-:W-:Y:S01]  /*10f3b0*/  IMAD.X R11, R17, 0x1, R2, P6 ;  /* 0x00000001110b7824 */ /* 0x000fe200030e0602 */
[----:B------:R-:W-:-:S05]  /*10f3c0*/  F2FP.SATFINITE.E5M2.F32.PACK_AB_MERGE_C R16, R19, R25, RZ ;  /* 0x000000191310723e */ /* 0x000fca00048060ff */
[----:B------:R-:W-:Y:S04]  /*10f3d0*/  STL [R1+0x2958], R16 ;  /* 0x0029581001007387 */ /* 0x000fe80000100800 */
[----:B------:R0:W-:Y:S04]  /*10f3e0*/  STL.64 [R1+0x26d0], R10 ;  /* 0x0026d00a01007387 */ /* 0x0001e80000100a00 */
[----:B0-----:R-:W2:Y:S04]  /*10f3f0*/  LDL.LU.64 R10, [R1+0x60d8] ;  /* 0x0060d800010a7983 */ /* 0x001ea80000300a00 */
[----:B------:R-:W2:Y:S04]  /*10f400*/  LDL.LU R16, [R1+0x1524] ;  /* 0x0015240001107983 */ /* 0x000ea80000300800 */
[----:B------:R-:W2:Y:S04]  /*10f410*/  LDL.LU R25, [R1+0x1528] ;  /* 0x0015280001197983 */ /* 0x000ea80000300800 */
[----:B------:R-:W2:Y:S04]  /*10f420*/  LDL.LU R19, [R1+0x152c] ;  /* 0x00152c0001137983 */ /* 0x000ea80000300800 */
[----:B------:R0:W-:Y:S04]  /*10f430*/  STL.64 [R1+0x60b8], R2 ;  /* 0x0060b80201007387 */ /* 0x0001e80000100a00 */
[----:B0-----:R-:W3:Y:S04]  /*10f440*/  LDL.LU R2, [R1+0x1550] ;  /* 0x0015500001027983 */ /* 0x001ee80000300800 */
[----:B------:R-:W2:Y:S01]  /*10f450*/  LDL.LU R3, [R1+0x1520] ;  /* 0x0015200001037983 */ /* 0x000ea20000300800 */
[----:B---3--:R-:W-:-:S02]  /*10f460*/  F2FP.SATFINITE.E5M2.F32.PACK_AB_MERGE_C R4, R4, R2, RZ ;  /* 0x000000020404723e */ /* 0x008fc400048060ff */
[----:B------:R-:W-:Y:S02]  /*10f470*/  F2FP.SATFINITE.E5M2.F32.PACK_AB_MERGE_C R2, R7, R6, RZ ;  /* 0x000000060702723e */ /* 0x000fe400048060ff */
[----:B------:R-:W-:Y:S01]  /*10f480*/  IADD3 R6, P6, PT, R28, R0, RZ ;  /* 0x000000001c067210 */ /* 0x000fe20007fde0ff */
[----:B------:R-:W-:Y:S04]  /*10f490*/  STL [R1+0x291c], R4 ;  /* 0x00291c0401007387 */ /* 0x000fe80000100800 */
[----:B------:R-:W-:Y:S01]  /*10f4a0*/  IMAD.X R7, R17, 0x1, R15, P6 ;  /* 0x0000000111077824 */ /* 0x000fe200030e060f */
[----:B------:R-:W-:Y:S04]  /*10f4b0*/  STL [R1+0x60a0], R0 ;  /* 0x0060a00001007387 */ /* 0x000fe80000100800 */
[----:B------:R-:W-:Y:S04]  /*10f4c0*/  STL [R1+0x29cc], R2 ;  /* 0x0029cc0201007387 */ /* 0x000fe80000100800 */
[----:B------:R0:W-:Y:S04]  /*10f4d0*/  STL.64 [R1+0x26c8], R6 ;  /* 0x0026c80601007387 */ /* 0x0001e80000100a00 */
[----:B0-----:R-:W3:Y:S01]  /*10f4e0*/  LDL.LU.64 R6, [R1+0x60d0] ;  /* 0x0060d00001067983 */ /* 0x001ee20000300a00 */
[----:B----4-:R-:W-:-:S02]  /*10f4f0*/  F2FP.SATFINITE.E5M2.F32.PACK_AB_MERGE_C R2, R9, R8, RZ ;  /* 0x000000080902723e */ /* 0x010fc400048060ff */
[----:B------:R-:W-:Y:S02]  /*10f500*/  IADD3 R8, P6, PT, R28, R5, RZ ;  /* 0x000000051c087210 */ /* 0x000fe40007fde0ff */
[----:B------:R-:W-:Y:S01]  /*10f510*/  F2FP.SATFINITE.E5M2.F32.PACK_AB_MERGE_C R0, R27, R29, RZ ;  /* 0x0000001d1b00723e */ /* 0x000fe200048060ff */
[----:B------:R-:W-:Y:S04]  /*10f520*/  STL [R1+0x28e8], R2 ;  /* 0x0028e80201007387 */ /* 0x000fe80000100800 */
[----:B------:R-:W-:Y:S01]  /*10f530*/  STL [R1+0x29d0], R0 ;  /* 0x0029d00001007387 */ /* 0x000fe20000100800 */
[----:B---3--:R-:W-:-:S05]  /*10f540*/  IMAD.X R9, R17, 0x1, R6, P6 ;  /* 0x0000000111097824 */ /* 0x008fca00030e0606 */
[----:B------:R0:W-:Y:S04]  /*10f550*/  STL.64 [R1+0x26c0], R8 ;  /* 0x0026c00801007387 */ /* 0x0001e80000100a00 */
[----:B0-----:R-:W3:Y:S01]  /*10f560*/  LDL.LU.64 R8, [R1+0x60c8] ;  /* 0x0060c80001087983 */ /* 0x001ee20000300a00 */
[----:B------:R-:W-:-:S03]  /*10f570*/  F2FP.SATFINITE.E5M2.F32.PACK_AB_MERGE_C R0, R21, R22, RZ ;  /* 0x000000161500723e */ /* 0x000fc600048060ff */
[----:B------:R-:W4:Y:S04]  /*10f580*/  LDL.LU R4, [R1+0x1510] ;  /* 0x0015100001047983 */ /* 0x000f280000300800 */
[----:B------:R-:W2:Y:S04]  /*10f590*/  LDL.LU R29, [R1+0x151c] ;  /* 0x00151c00011d7983 */ /* 0x000ea80000300800 */
[----:B------:R0:W-:Y:S04]  /*10f5a0*/  STL [R1+0x28c4], R0 ;  /* 0x0028c40001007387 */ /* 0x0001e80000100800 */
[----:B------:R-:W2:Y:S04]  /*10f5b0*/  LDL.LU R27, [R1+0x1500] ;  /* 0x00150000011b7983 */ /* 0x000ea80000300800 */
[----:B------:R-:W2:Y:S01]  /*10f5c0*/  LDL.LU R22, [R1+0x1504] ;  /* 0x0015040001167983 */ /* 0x000ea20000300800 */
[----:B0-----:R-:W-:-:S02]  /*10f5d0*/  F2FP.SATFINITE.E5M2.F32.PACK_AB_MERGE_C R0, R13, R12, RZ ;  /* 0x0000000c0d00723e */ /* 0x001fc400048060ff */
[----:B------:R-:W-:Y:S01]  /*10f5e0*/  IADD3 R12, P6, PT, R28, R7, RZ ;  /* 0x000000071c0c7210 */ /* 0x000fe20007fde0ff */
[----:B------:R-:W4:Y:S01]  /*10f5f0*/  LDL R21, [R1+0xc8] ;  /* 0x0000c80001157983 */ /* 0x000f220000100800 */
[----:B------:R-:W-:-:S03]  /*10f600*/  F2FP.SATFINITE.E5M2.F32.PACK_AB_MERGE_C R2, R24, R26, RZ ;  /* 0x0000001a1802723e */ /* 0x000fc600048060ff */
[----:B------:R0:W-:Y:S04]  /*10f610*/  STL.64 [R1+0x60a8], R6 ;  /* 0x0060a80601007387 */ /* 0x0001e80000100a00 */
[----:B------:R1:W-:Y:S04]  /*10f620*/  STL [R1+0x28d0], R0 ;  /* 0x0028d00001007387 */ /* 0x0003e80000100800 */
[----:B0-----:R-:W4:Y:S04]  /*10f630*/  LDL.LU R6, [R1+0x1514] ;  /* 0x0015140001067983 */ /* 0x001f280000300800 */
[----:B------:R-:W4:Y:S04]  /*10f640*/  LDL.LU R7, [R1+0x1518] ;  /* 0x0015180001077983 */ /* 0x000f280000300800 */
[----:B------:R-:W4:Y:S01]  /*10f650*/  LDL.LU R26, [R1+0x1508] ;  /* 0x00150800011a7983 */ /* 0x000f220000300800 */
[----:B-1----:R-:W-:Y:S01]  /*10f660*/  F2FP.SATFINITE.E5M2.F32.PACK_AB_MERGE_C R0, R18, R20, RZ ;  /* 0x000000141200723e */ /* 0x002fe200048060ff */
[----:B---3--:R-:W-:-:S05]  /*10f670*/  IMAD.X R13, R17, 0x1, R8, P6 ;  /* 0x00000001110d7824 */ /* 0x008fca00030e0608 */
[----:B------:R0:W-:Y:S04]  /*10f680*/  STL.64 [R1+0x26b8], R12 ;  /* 0x0026b80c01007387 */ /* 0x0001e80000100a00 */
[----:B------:R-:W-:Y:S04]  /*10f690*/  STL [R1+0x2b8], R2 ;  /* 0x0002b80201007387 */ /* 0x000fe80000100800 */
[----:B------:R-:W3:Y:S01]  /*10f6a0*/  LDL.LU R24, [R1+0x150c] ;  /* 0x00150c0001187983 */ /* 0x000ee20000300800 */
[----:B0-----:R-:W-:-:S03]  /*10f6b0*/  IADD3 R12, P6, PT, R28, R9, RZ ;  /* 0x000000091c0c7210 */ /* 0x001fc60007fde0ff */
[----:B------:R-:W-:Y:S02]  /*10f6c0*/  STL [R1+0x2bc], R0 ;  /* 0x0002bc0001007387 */ /* 0x000fe40000100800 */
[----:B--2---:R-:W-:-:S05]  /*10f6d0*/  IMAD.X R13, R17, 0x1, R10, P6 ;  /* 0x00000001110d7824 */ /* 0x004fca00030e060a */
[----:B------:R0:W-:Y:S04]  /*10f6e0*/  STL.64 [R1+0x26b0], R12 ;  /* 0x0026b00c01007387 */ /* 0x0001e80000100a00 */
[----:B0-----:R-:W2:Y:S01]  /*10f6f0*/  LDL.LU.64 R12, [R1+0x60c0] ;  /* 0x0060c000010c7983 */ /* 0x001ea20000300a00 */
[----:B------:R-:W-:Y:S02]  /*10f700*/  F2FP.SATFINITE.E5M2.F32.PACK_AB_MERGE_C R3, R16, R3, RZ ;  /* 0x000000031003723e */ /* 0x000fe400048060ff */
[----:B------:R-:W-:Y:S01]  /*10f710*/  F2FP.SATFINITE.E5M2.F32.PACK_AB_MERGE_C R2, R19, R25, RZ ;  /* 0x000000191302723e */ /* 0x000fe200048060ff */
[----:B------:R-:W3:Y:S04]  /*10f720*/  LDL.LU R20, [R1+0x14f0] ;  /* 0x0014f00001147983 */ /* 0x000ee80000300800 */
[----:B------:R-:W3:Y:S04]  /*10f730*/  LDL.LU R18, [R1+0x14f4] ;  /* 0x0014f40001127983 */ /* 0x000ee80000300800 */
[----:B------:R-:W3:Y:S04]  /*10f740*/  LDL.LU R0, [R1+0x14f8] ;  /* 0x0014f80001007983 */ /* 0x000ee80000300800 */
[----:B------:R-:W-:Y:S04]  /*10f750*/  STL [R1+0x4c4], R3 ;  /* 0x0004c40301007387 */ /* 0x000fe80000100800 */
[----:B------:R-:W3:Y:S04]  /*10f760*/  LDL.LU R16, [R1+0x13e4] ;  /* 0x0013e40001107983 */ /* 0x000ee80000300800 */
[----:B------:R0:W-:Y:S02]  /*10f770*/  STL [R1+0x4d0], R2 ;  /* 0x0004d00201007387 */ /* 0x0001e40000100800 */
[----:B0-----:R-:W-:-:S02]  /*10f780*/  IADD3 R2, P6, PT, R28, R11, RZ ;  /* 0x0000000b1c027210 */ /* 0x001fc40007fde0ff */
[----:B------:R0:W-:Y:S04]  /*10f790*/  STL.64 [R1+0x6098], R10 ;  /* 0x0060980a01007387 */ /* 0x0001e80000100a00 */
[----:B0-----:R-:W3:Y:S04]  /*10f7a0*/  LDL.LU R10, [R1+0x14fc] ;  /* 0x0014fc00010a7983 */ /* 0x001ee80000300800 */
[----:B------:R-:W3:Y:S01]  /*10f7b0*/  LDL.LU R11, [R1+0x13e0] ;  /* 0x0013e000010b7983 */ /* 0x000ee20000300800 */
[----:B----4-:R-:W-:Y:S01]  /*10f7c0*/  F2FP.SATFINITE.E5M2.F32.PACK_AB_MERGE_C R6, R6, R4, RZ ;  /* 0x000000040606723e */ /* 0x010fe200048060ff */
[----:B--2---:R-:W-:-:S05]  /*10f7d0*/  IMAD.X R3, R17, 0x1, R12, P6 ;  /* 0x0000000111037824 */ /* 0x004fca00030e060c */
[----:B------:R0:W-:Y:S04]  /*10f7e0*/  STL.64 [R1+0x26a8], R2 ;  /* 0x0026a80201007387 */ /* 0x0001e80000100a00 */
[----:B------:R-:W2:Y:S04]  /*10f7f0*/  LDL.LU R25, [R1+0x13e8] ;  /* 0x0013e80001197983 */ /* 0x000ea80000300800 */
[----:B------:R-:W2:Y:S01]  /*10f800*/  LDL.LU R19, [R1+0x13ec] ;  /* 0x0013ec0001137983 */ /* 0x000ea20000300800 */
[----:B0-----:R-:W-:Y:S01]  /*10f810*/  IADD3 R2, P6, PT, R28, R13, RZ ;  /* 0x0000000d1c027210 */ /* 0x001fe20007fde0ff */
[----:B------:R-:W-:-:S02]  /*10f820*/  IMAD.MOV.U32 R3, RZ, RZ, R17 ;  /* 0x000000ffff037224 */ /* 0x000fc400078e0011 */
[----:B------:R-:W4:Y:S02]  /*10f830*/  LDL.LU R17, [R1+0x13d0] ;  /* 0x0013d00001117983 */ /* 0x000f240000300800 */
[----:B------:R-:W-:Y:S02]  /*10f840*/  IMAD.X R3, R3, 0x1, R14, P6 ;  /* 0x0000000103037824 */ /* 0x000fe400030e060e */
[----:B------:R-:W4:Y:S04]  /*10f850*/  LDL.LU R28, [R1+0x13d4] ;  /* 0x0013d400011c7983 */ /* 0x000f280000300800 */
[----:B------:R0:W-:Y:S04]  /*10f860*/  STL.64 [R1+0x26a0], R2 ;  /* 0x0026a00201007387 */ /* 0x0001e80000100a00 */
[----:B0-----:R-:W2:Y:S04]  /*10f870*/  LDL.LU.64 R2, [R1+0x60b8] ;  /* 0x0060b80001027983 */ /* 0x001ea80000300a00 */
[----:B------:R-:W2:Y:S01]  /*10f880*/  LDL.LU R4, [R1+0x60b0] ;  /* 0x0060b00001047983 */ /* 0x000ea20000300800 */
[----:B------:R-:W-:-:S03]  /*10f890*/  F2FP.SATFINITE.E5M2.F32.PACK_AB_MERGE_C R22, R22, R27, RZ ;  /* 0x0000001b1616723e */ /* 0x000fc600048060ff */
[----:B------:R0:W-:Y:S01]  /*10f8a0*/  STL [R1+0x424], R6 ;  /* 0x0004240601007387 */ /* 0x0001e20000100800 */
[----:B------:R-:W-:Y:S02]  /*10f8b0*/  SHF.R.S32.HI R27, RZ, 0x1f, R21 ;  /* 0x0000001fff1b7819 */ /* 0x000fe40000011415 */
[----:B0-----:R-:W-:-:S05]  /*10f8c0*/  F2FP.SATFINITE.E5M2.F32.PACK_AB_MERGE_C R6, R29, R7, RZ ;  /* 0x000000071d06723e */ /* 0x001fca00048060ff */
[----:B------:R-:W-:Y:S04]  /*10f8d0*/  STL [R1+0x450], R6 ;  /* 0x0004500601007387 */ /* 0x000fe80000100800 */
[----:B------:R0:W-:Y:S04]  /*10f8e0*/  STL [R1+0x3f8], R22 ;  /* 0x0003f81601007387 */ /* 0x0001e80000100800 */
[----:B0-----:R-:W3:Y:S04]  /*10f8f0*/  LDL.LU R22, [R1+0x13d8] ;  /* 0x0013d80001167983 */ /* 0x001ee80000300800 */
[----:B------:R-:W-:Y:S01]  /*10f900*/  STL [R1+0x1c], R27 ;  /* 0x00001c1b01007387 */ /* 0x000fe20000100800 */
[----:B--2---:R-:W-:-:S03]  /*10f910*/  IADD3 R6, P6, PT, R21, R4, RZ ;  /* 0x0000000415067210 */ /* 0x004fc60007fde0ff */
[----:B------:R-:W2:Y:S04]  /*10f920*/  LDL.LU R21, [R1+0x13dc] ;  /* 0x0013dc0001157983 */ /* 0x000ea80000300800 */
[----:B------:R0:W-:Y:S04]  /*10f930*/  STL [R1+0x608c], R4 ;  /* 0x00608c0401007387 */ /* 0x0001e80000100800 */
[----:B0-----:R-:W2:Y:S04]  /*10f940*/  LDL.LU R4, [R1+0x1c] ;  /* 0x00001c0001047983 */ /* 0x001ea80000300800 */
[----:B------:R0:W-:Y:S01]  /*10f950*/  STL [R1+0x6090], R23 ;  /* 0x0060901701007387 */ /* 0x0001e20000100800 */
[----:B--2---:R-:W-:-:S03]  /*10f960*/  IMAD.X R7, R4, 0x1, R23, P6 ;  /* 0x0000000104077824 */ /* 0x004fc600030e0617 */
[----:B0-----:R-:W2:Y:S04]  /*10f970*/  LDL.LU R23, [R1+0xc8] ;  /* 0x0000c80001177983 */ /* 0x001ea80000300800 */
[----:B------:R3:W-:Y:S04]  /*10f980*/  STL.64 [R1+0x2698], R6 ;  /* 0x0026980601007387 */ /* 0x0007e80000100a00 */
[----:B------:R-:W4:Y:S04]  /*10f990*/  LDL.LU R29, [R1+0x13c0] ;  /* 0x0013c000011d7983 */ /* 0x000f280000300800 */
[----:B------:R-:W4:Y:S01]  /*10f9a0*/  LDL.LU R27, [R1+0x13c4] ;  /* 0x0013c400011b7983 */ /* 0x000f220000300800 */
[----:B---3--:R-:W-:-:S05]  /*10f9b0*/  F2FP.SATFINITE.E5M2.F32.PACK_AB_MERGE_C R6, R24, R26, RZ ;  /* 0x0000001a1806723e */ /* 0x008fca00048060ff */
[----:B------:R0:W-:Y:S04]  /*10f9c0*/  STL [R1+0x410], R6 ;  /* 0x0004100601007387 */ /* 0x0001e80000100800 */
[----:B------:R-:W3:Y:S04]  /*10f9d0*/  LDL.LU R26, [R1+0x13c8] ;  /* 0x0013c800011a7983 */ /* 0x000ee80000300800 */
[----:B------:R-:W3:Y:S01]  /*10f9e0*/  LDL.LU R24, [R1+0x13cc] ;  /* 0x0013cc0001187983 */ /* 0x000ee20000300800 */
[----:B0-----:R-:W-:-:S05]  /*10f9f0*/  F2FP.SATFINITE.E5M2.F32.PACK_AB_MERGE_C R6, R18, R20, RZ ;  /* 0x000000141206723e */ /* 0x001fca00048060ff */
[----:B------:R2:W-:Y:S01]  /*10fa00*/  STL [R1+0x35c], R6 ;  /* 0x00035c0601007387 */ /* 0x0005e20000100800 */
[----:B------:R-:W-:-:S03]  /*10fa10*/  F2FP.SATFINITE.E5M2.F32.PACK_AB_MERGE_C R10, R10, R0, RZ ;  /* 0x000000000a0a723e */ /* 0x000fc600048060ff */
[----:B------:R-:W3:Y:S04]  /*10fa20*/  LDL.LU R20, [R1+0x13b0] ;  /* 0x0013b00001147983 */ /* 0x000ee80000300800 */
[----:B------:R-:W3:Y:S01]  /*10fa30*/  LDL.LU R18, [R1+0x13b4] ;  /* 0x0013b40001127983 */ /* 0x000ee20000300800 */
[----:B--2---:R-:W-:-:S05]  /*10fa40*/  IADD3 R6, P6, PT, R23, R3, RZ ;  /* 0x0000000317067210 */ /* 0x004fca0007fde0ff */
[----:B------:R-:W-:-:S05]  /*10fa50*/  IMAD.X R7, R4, 0x1, R2, P6 ;  /* 0x0000000104077824 */ /* 0x000fca00030e0602 */
[----:B------:R0:W-:Y:S04]  /*10fa60*/  STL.64 [R1+0x2690], R6 ;  /* 0x0026900601007387 */ /* 0x0001e80000100a00 */
[----:B0-----:R-:W2:Y:S04]  /*10fa70*/  LDL.LU.64 R6, [R1+0x60a8] ;  /* 0x0060a80001067983 */ /* 0x001ea80000300a00 */
[----:B------:R-:W2:Y:S01]  /*10fa80*/  LDL.LU R0, [R1+0x60a0] ;  /* 0x0060a00001007983 */ /* 0x000ea20000300800 */
[----:B------:R-:W-:-:S05]  /*10fa90*/  F2FP.SATFINITE.E5M2.F32.PACK_AB_MERGE_C R16, R16, R11, RZ ;  /* 0x0000000b1010723e */ /* 0x000fca00048060ff */
[----:B------:R4:W-:Y:S04]  /*10faa0*/  STL [R1+0x5b08], R16 ;  /* 0x005b081001007387 */ /* 0x0009e80000100800 */
[----:B------:R2:W-:Y:S01]  /*10fab0*/  STL [R1+0x364], R10 ;  /* 0x0003640a01007387 */ /* 0x0005e20000100800 */
[----:B------:R-:W-:-:S05]  /*10fac0*/  F2FP.SATFINITE.E5M2.F32.PACK_AB_MERGE_C R19, R19, R25, RZ ;  /* 0x000000191313723e */ /* 0x000fca00048060ff */
[----:B------:R-:W-:Y:S01]  /*10fad0*/  STL [R1+0x5e10], R19 ;  /* 0x005e101301007387 */ /* 0x000fe20000100800 */
[----:B------:R-:W-:Y:S02]  /*10fae0*/  F2FP.SATFINITE.E5M2.F32.PACK_AB_MERGE_C R21, R21, R22, RZ ;  /* 0x000000161515723e */ /* 0x000fe400048060ff */
[----:B----4-:R-:W-:Y:S02]  /*10faf0*/  F2FP.SATFINITE.E5M2.F32.PACK_AB_MERGE_C R16, R27, R29, RZ ;  /* 0x0000001d1b10723e */ /* 0x010fe400048060ff */
[----:B---3--:R-:W-:Y:S02]  /*10fb00*/  F2FP.SATFINITE.E5M2.F32.PACK_AB_MERGE_C R24, R24, R26, RZ ;  /* 0x0000001a1818723e */ /* 0x008fe400048060ff */
[----:B------:R-:W-:Y:S02]  /*10fb10*/  F2FP.SATFINITE.E5M2.F32.PACK_AB_MERGE_C R18, R18, R20, RZ ;  /* 0x000000141212723e */ /* 0x000fe400048060ff */
[----:B--2---:R-:W-:-:S05]  /*10fb20*/  IADD3 R10, P6, PT, R23, R0, RZ ;  /* 0x00000000170a7210 */ /* 0x004fca0007fde0ff */
[----:B------:R-:W-:-:S05]  /*10fb30*/  IMAD.X R11, R4, 0x1, R15, P6 ;  /* 0x00000001040b7824 */ /* 0x000fca00030e060f */
[----:B------:R0:W-:Y:S02]  /*10fb40*/  STL.64 [R1+0x2688], R10 ;  /* 0x0026880a01007387 */ /* 0x0001e40000100a00 */
[----:B0-----:R-:W-:Y:S02]  /*10fb50*/  F2FP.SATFINITE.E5M2.F32.PACK_AB_MERGE_C R10, R28, R17, RZ ;  /* 0x000000111c0a723e */ /* 0x001fe400048060ff */
[----:B------:R-:W2:Y:S04]  /*10fb60*/  LDL.LU R17, [R1+0x13b8] ;  /* 0x0013b80001117983 */ /* 0x000ea80000300800 */
[----:B------:R-:W2:Y:S04]  /*10fb70*/  LDL.LU R28, [R1+0x13bc] ;  /* 0x0013bc00011c7983 */ /* 0x000ea80000300800 */
[----:B------:R0:W-:Y:S04]  /*10fb80*/  STL [R1+0x2d8], R10 ;  /* 0x0002d80a01007387 */ /* 0x0001e80000100800 */
[----:B------:R-:W3:Y:S01]  /*10fb90*/  LDL R19, [R1] ;  /* 0x0000000001137983 */ /* 0x000ee20000100800 */
[----:B0-----:R-:W-:-:S03]  /*10fba0*/  IADD3 R10, P6, PT, R23, R5, RZ ;  /* 0x00000005170a7210 */ /* 0x001fc60007fde0ff */
[----:B------:R-:W-:Y:S02]  /*10fbb0*/  STL [R1+0x6074], R5 ;  /* 0x0060740501007387 */ /* 0x000fe40000100800 */
[----:B------:R-:W-:Y:S02]  /*10fbc0*/  IMAD.X R11, R4, 0x1, R6, P6 ;  /* 0x00000001040b7824 */ /* 0x000fe400030e0606 */
[----:B------:R0:W-:Y:S04]  /*10fbd0*/  STL [R1+0x6078], R6 ;  /* 0x0060780601007387 */ /* 0x0001e80000100800 */
[----:B0-----:R-:W4:Y:S04]  /*10fbe0*/  LDL.LU R6, [R1+0x13ac] ;  /* 0x0013ac0001067983 */ /* 0x001f280000300800 */
[----:B------:R0:W-:Y:S04]  /*10fbf0*/  STL.64 [R1+0x2680], R10 ;  /* 0x0026800a01007387 */ /* 0x0001e80000100a00 */
[----:B------:R-:W2:Y:S04]  /*10fc00*/  LDL.LU R5, [R1+0x1390] ;  /* 0x0013900001057983 */ /* 0x000ea80000300800 */
[----:B------:R-:W2:Y:S01]  /*10fc10*/  LDL.LU R15, [R1+0x1394] ;  /* 0x00139400010f7983 */ /* 0x000ea20000300800 */
[----:B0-----:R-:W-:-:S03]  /*10fc20*/  IADD3 R10, P6, PT, R23, R7, RZ ;  /* 0x00000007170a7210 */ /* 0x001fc60007fde0ff */
[----:B------:R-:W2:Y:S04]  /*10fc30*/  LDL.LU R25, [R1+0x1398] ;  /* 0x0013980001197983 */ /* 0x000ea80000300800 */
[----:B------:R-:W2:Y:S01]  /*10fc40*/  LDL.LU R22, [R1+0x139c] ;  /* 0x00139c0001167983 */ /* 0x000ea20000300800 */
[----:B------:R-:W-:-:S03]  /*10fc50*/  IMAD.X R11, R4, 0x1, R8, P6 ;  /* 0x00000001040b7824 */ /* 0x000fc600030e0608 */
[----:B------:R0:W-:Y:S04]  /*10fc60*/  STL [R1+0x5b3c], R21 ;  /* 0x005b3c1501007387 */ /* 0x0001e80000100800 */
[----:B0-----:R-:W4:Y:S04]  /*10fc70*/  LDL.LU R21, [R1+0x13a8] ;  /* 0x0013a80001157983 */ /* 0x001f280000300800 */
[----:B------:R0:W-:Y:S04]  /*10fc80*/  STL [R1+0x6070], R7 ;  /* 0x0060700701007387 */ /* 0x0001e80000100800 */
[----:B------:R-:W-:Y:S04]  /*10fc90*/  STL [R1+0x2c8], R16 ;  /* 0x0002c81001007387 */ /* 0x000fe80000100800 */
[----:B0-----:R-:W2:Y:S04]  /*10fca0*/  LDL.LU R7, [R1+0x13a4] ;  /* 0x0013a40001077983 */ /* 0x001ea80000300800 */
[----:B------:R0:W-:Y:S01]  /*10fcb0*/  STL.64 [R1+0x2678], R10 ;  /* 0x0026780a01007387 */ /* 0x0001e20000100a00 */
[----:B------:R-:W-:-:S03]  /*10fcc0*/  IADD3 R26, P6, PT, R23, R9, RZ ;  /* 0x00000009171a7210 */ /* 0x000fc60007fde0ff */
[----:B0-----:R-:W2:Y:S04]  /*10fcd0*/  LDL.LU.64 R10, [R1+0x6098] ;  /* 0x00609800010a7983 */ /* 0x001ea80000300a00 */
[----:B------:R-:W3:Y:S04]  /*10fce0*/  LDL.LU R16, [R1+0x1380] ;  /* 0x0013800001107983 */ /* 0x000ee80000300800 */
[----:B------:R0:W-:Y:S04]  /*10fcf0*/  STL [R1+0x2cc], R24 ;  /* 0x0002cc1801007387 */ /* 0x0001e80000100800 */
[----:B------:R-:W3:Y:S04]  /*10fd00*/  LDL.LU R29, [R1+0x1384] ;  /* 0x00138400011d7983 */ /* 0x000ee80000300800 */
[----:B------:R-:W-:Y:S04]  /*10fd10*/  STL [R1+0x2b0], R18 ;  /* 0x0002b01201007387 */ /* 0x000fe80000100800 */
[----:B0-----:R-:W3:Y:S04]  /*10fd20*/  LDL.LU R24, [R1+0x1388] ;  /* 0x0013880001187983 */ /* 0x001ee80000300800 */
[----:B------:R-:W3:Y:S04]  /*10fd30*/  LDL.LU R20, [R1+0x138c] ;  /* 0x00138c0001147983 */ /* 0x000ee80000300800 */
[----:B------:R0:W-:Y:S04]  /*10fd40*/  STL.64 [R1+0x6080], R8 ;  /* 0x0060800801007387 */ /* 0x0001e80000100a00 */
[----:B0-----:R-:W3:Y:S01]  /*10fd50*/  LDL.LU R9, [R1+0x13a0] ;  /* 0x0013a00001097983 */ /* 0x001ee20000300800 */
[----:B--2---:R-:W-:-:S03]  /*10fd60*/  IMAD.X R27, R4, 0x1, R10, P6 ;  /* 0x00000001041b7824 */ /* 0x004fc600030e060a */
[----:B------:R0:W-:Y:S01]  /*10fd70*/  STL [R1+0x6088], R10 ;  /* 0x0060880a01007387 */ /* 0x0001e20000100800 */
[----:B------:R-:W-:-:S03]  /*10fd80*/  IADD3 R8, P6, PT, R23, R11, RZ ;  /* 0x0000000b17087210 */ /* 0x000fc60007fde0ff */
[----:B0-----:R-:W2:Y:S04]  /*10fd90*/  LDL.LU R10, [R1+0xc4] ;  /* 0x0000c400010a7983 */ /* 0x001ea80000300800 */
[----:B------:R0:W-:Y:S02]  /*10fda0*/  STL.64 [R1+0x2670], R26 ;  /* 0x0026701a01007387 */ /* 0x0001e40000100a00 */
[----:B0-----:R-:W-:Y:S02]  /*10fdb0*/  F2FP.SATFINITE.E5M2.F32.PACK_AB_MERGE_C R26, R28, R17, RZ ;  /* 0x000000111c1a723e */ /* 0x001fe400048060ff */
[----:B------:R-:W2:Y:S04]  /*10fdc0*/  LDL.LU R27, [R1+0x1370] ;  /* 0x00137000011b7983 */ /* 0x000ea80000300800 */
[----:B------:R-:W2:Y:S04]  /*10fdd0*/  LDL.LU R18, [R1+0x1374] ;  /* 0x0013740001127983 */ /* 0x000ea80000300800 */
[----:B------:R-:W2:Y:S01]  /*10fde0*/  LDL.LU R17, [R1+0x1378] ;  /* 0x0013780001117983 */ /* 0x000ea20000300800 */
[----:B---3--:R-:W-:Y:S01]  /*10fdf0*/  F2FP.SATFINITE.E5M2.F32.PACK_AB_MERGE_C R7, R7, R9, RZ ;  /* 0x000000090707723e */ /* 0x008fe200048060ff */
[----:B------:R-:W-:-:S02]  /*10fe00*/  IMAD.X R9, R4, 0x1, R12, P6 ;  /* 0x0000000104097824 */ /* 0x000fc400030e060c */
[----:B------:R-:W3:Y:S04]  /*10fe10*/  LDL.LU R28, [R1+0x137c] ;  /* 0x00137c00011c7983 */ /* 0x000ee80000300800 */
[----:B------:R-:W-:Y:S04]  /*10fe20*/  STL [R1+0x5b8c], R26 ;  /* 0x005b8c1a01007387 */ /* 0x000fe80000100800 */
[----:B------:R-:W-:Y:S04]  /*10fe30*/  STL [R1+0x2844], R7 ;  /* 0x0028440701007387 */ /* 0x000fe80000100800 */
[----:B------:R0:W-:Y:S02]  /*10fe40*/  STL.64 [R1+0x2668], R8 ;  /* 0x0026680801007387 */ /* 0x0001e40000100a00 */
[----:B0-----:R-:W-:-:S02]  /*10fe50*/  IADD3 R8, P6, PT, R23, R13, RZ ;  /* 0x0000000d17087210 */ /* 0x001fc40007fde0ff */
[----:B------:R-:W3:Y:S03]  /*10fe60*/  LDL.LU R23, [R1+0x6090] ;  /* 0x0060900001177983 */ /* 0x000ee60000300800 */
[----:B------:R-:W-:Y:S02]  /*10fe70*/  IMAD.X R9, R4, 0x1, R14, P6 ;  /* 0x0000000104097824 */ /* 0x000fe400030e060e */
[----:B------:R-:W3:Y:S04]  /*10fe80*/  LDL.LU R4, [R1+0x608c] ;  /* 0x00608c0001047983 */ /* 0x000ee80000300800 */
[----:B------:R4:W-:Y:S01]  /*10fe90*/  STL.64 [R1+0x2660], R8 ;  /* 0x0026600801007387 */ /* 0x0009e20000100a00 */
[----:B------:R-:W-:-:S02]  /*10fea0*/  F2FP.SATFINITE.E5M2.F32.PACK_AB_MERGE_C R7, R15, R5, RZ ;  /* 0x000000050f07723e */ /* 0x000fc400048060ff */
[----:B----4-:R-:W-:Y:S02]  /*10feb0*/  F2FP.SATFINITE.E5M2.F32.PACK_AB_MERGE_C R8, R6, R21, RZ ;  /* 0x000000150608723e */ /* 0x010fe400048060ff */
[----:B------:R-:W4:Y:S04]  /*10fec0*/  LDL.LU R6, [R1+0x1360] ;  /* 0x0013600001067983 */ /* 0x000f280000300800 */
[----:B------:R-:W-:Y:S04]  /*10fed0*/  STL [R1+0x284c], R8 ;  /* 0x00284c0801007387 */ /* 0x000fe80000100800 */
[----:B------:R-:W4:Y:S04]  /*10fee0*/  LDL.LU R5, [R1+0x1364] ;  /* 0x0013640001057983 */ /* 0x000f280000300800 */
[----:B------:R0:W-:Y:S04]  /*10fef0*/  STL [R1+0x2968], R7 ;  /* 0x0029680701007387 */ /* 0x0001e80000100800 */
[----:B------:R-:W4:Y:S04]  /*10ff00*/  LDL.LU R21, [R1+0x1350] ;  /* 0x0013500001157983 */ /* 0x000f280000300800 */
[----:B------:R-:W4:Y:S01]  /*10ff10*/  LDL.LU R15, [R1+0x1354] ;  /* 0x00135400010f7983 */ /* 0x000f220000300800 */
[----:B0-----:R-:W-:-:S05]  /*10ff20*/  F2FP.SATFINITE.E5M2.F32.PACK_AB_MERGE_C R7, R22, R25, RZ ;  /* 0x000000191607723e */ /* 0x001fca00048060ff */
[----:B------:R2:W-:Y:S04]  /*10ff30*/  STL [R1+0x296c], R7 ;  /* 0x00296c0701007387 */ /* 0x0005e80000100800 */
[----:B------:R-:W4:Y:S01]  /*10ff40*/  LDL.LU R25, [R1+0x1358] ;  /* 0x0013580001197983 */ /* 0x000f220000300800 */
[----:B------:R-:W-:-:S03]  /*10ff50*/  F2FP.SATFINITE.E5M2.F32.PACK_AB_MERGE_C R29, R29, R16, RZ ;  /* 0x000000101d1d723e */ /* 0x000fc600048060ff */
[----:B------:R-:W4:Y:S01]  /*10ff60*/  LDL.LU R22, [R1+0x135c] ;  /* 0x00135c0001167983 */ /* 0x000f220000300800 */
[----:B------:R-:W-:-:S03]  /*10ff70*/  F2FP.SATFINITE.E5M2.F32.PACK_AB_MERGE_C R16, R20, R24, RZ ;  /* 0x000000181410723e */ /* 0x000fc600048060ff */
[----:B------:R-:W4:Y:S01]  /*10ff80*/  LDL.LU R26, [R1+0xc0] ;  /* 0x0000c000011a7983 */ /* 0x000f220000300800 */
[----:B--2---:R-:W-:Y:S02]  /*10ff90*/  SHF.R.S32.HI R7, RZ, 0x1f, R10 ;  /* 0x0000001fff077819 */ /* 0x004fe4000001140a */
[----:B---3--:R-:W-:-:S05]  /*10ffa0*/  IADD3 R8, P6, PT, R10, R4, RZ ;  /* 0x000000040a087210 */ /* 0x008fca0007fde0ff */
[----:B------:R-:W-:-:S05]  /*10ffb0*/  IMAD.X R9, R7, 0x1, R23, P6 ;  /* 0x0000000107097824 */ /* 0x000fca00030e0617 */
[----:B------:R0:W-:Y:S04]  /*10ffc0*/  STL.64 [R1+0x2658], R8 ;  /* 0x0026580801007387 */ /* 0x0001e80000100a00 */
[----:B------:R-:W-:Y:S01]  /*10ffd0*/  STL [R1+0x2918], R29 ;  /* 0x0029181d01007387 */ /* 0x000fe20000100800 */
[----:B0-----:R-:W-:-:S03]  /*10ffe0*/  IADD3 R8, P6, PT, R10, R3, RZ ;  /* 0x000000030a087210 */ /* 0x001fc60007fde0ff */
[----:B------:R0:W-:Y:S02]  /*10fff0*/  STL [R1+0x2920], R16 ;  /* 0x0029201001007387 */ /* 0x0001e40000100800 */
[----:B------:R-:W-:Y:S02]  /*110000*/  IMAD.X R9, R7, 0x1, R2, P6 ;  /* 0x0000000107097824 */ /* 0x000fe400030e0602 */
[----:B0-----:R-:W2:Y:S04]  /*110010*/  LDL.LU R16, [R1+0xd40] ;  /* 0x000d400001107983 */ /* 0x001ea80000300800 */
[----:B------:R-:W2:Y:S04]  /*110020*/  LDL.LU R29, [R1+0xd44] ;  /* 0x000d4400011d7983 */ /* 0x000ea80000300800 */
[----:B------:R-:W3:Y:S04]  /*110030*/  LDL.LU R24, [R1+0xd48] ;  /* 0x000d480001187983 */ /* 0x000ee80000300800 */
[----:B------:R0:W-:Y:S04]  /*110040*/  STL.64 [R1+0x2650], R8 ;  /* 0x0026500801007387 */ /* 0x0001e80000100a00 */
[----:B------:R-:W3:Y:S04]  /*110050*/  LDL.LU R20, [R1+0xd4c] ;  /* 0x000d4c0001147983 */ /* 0x000ee80000300800 */
[----:B------:R1:W-:Y:S01]  /*110060*/  STL.64 [R1+0x6058], R2 ;  /* 0x0060580201007387 */ /* 0x0003e20000100a00 */
[----:B0-----:R-:W-:-:S02]  /*110070*/  F2FP.SATFINITE.E5M2.F32.PACK_AB_MERGE_C R9, R18, R27, RZ ;  /* 0x0000001b1209723e */ /* 0x001fc400048060ff */
[----:B------:R-:W-:Y:S01]  /*110080*/  F2FP.SATFINITE.E5M2.F32.PACK_AB_MERGE_C R8, R28, R17, RZ ;  /* 0x000000111c08723e */ /* 0x000fe200048060ff */
[----:B-1----:R-:W2:Y:S04]  /*110090*/  LDL.LU R2, [R1+0x1368] ;  /* 0x0013680001027983 */ /* 0x002ea80000300800 */
[----:B------:R-:W2:Y:S04]  /*1100a0*/  LDL.LU R3, [R1+0x136c] ;  /* 0x00136c0001037983 */ /* 0x000ea80000300800 */
[----:B------:R-:W3:Y:S04]  /*1100b0*/  LDL.LU R27, [R1+0x1340] ;  /* 0x00134000011b7983 */ /* 0x000ee80000300800 */
[----:B------:R-:W-:Y:S04]  /*1100c0*/  STL [R1+0x28ec], R9 ;  /* 0x0028ec0901007387 */ /* 0x000fe80000100800 */
[----:B------:R-:W3:Y:S04]  /*1100d0*/  LDL.LU R18, [R1+0x1344] ;  /* 0x0013440001127983 */ /* 0x000ee80000300800 */
[----:B------:R0:W-:Y:S01]  /*1100e0*/  STL [R1+0x28f8], R8 ;  /* 0x0028f80801007387 */ /* 0x0001e20000100800 */
[----:B----4-:R-:W-:-:S03]  /*1100f0*/  F2FP.SATFINITE.E5M2.F32.PACK_AB_MERGE_C R5, R5, R6, RZ ;  /* 0x000000060505723e */ /* 0x010fc600048060ff */
[----:B------:R-:W4:Y:S04]  /*110100*/  LDL.LU R17, [R1+0x1348] ;  /* 0x0013480001117983 */ /* 0x000f280000300800 */
[----:B------:R-:W4:Y:S01]  /*110110*/  LDL.LU R28, [R1+0x134c] ;  /* 0x00134c00011c7983 */ /* 0x000f220000300800 */
[----:B0-----:R-:W-:-:S03]  /*110120*/  IADD3 R8, P6, PT, R10, R0, RZ ;  /* 0x000000000a087210 */ /* 0x001fc60007fde0ff */
[----:B------:R0:W-:Y:S02]  /*110130*/  STL [R1+0x6048], R0 ;  /* 0x0060480001007387 */ /* 0x0001e40000100800 */
[----:B------:R-:W-:Y:S02]  /*110140*/  IMAD.X R9, R7, 0x1, R19, P6 ;  /* 0x0000000107097824 */ /* 0x000fe400030e0613 */
[----:B0-----:R-:W-:Y:S02]  /*110150*/  IMAD.MOV.U32 R0, RZ, RZ, R10 ;  /* 0x000000ffff007224 */ /* 0x001fe400078e000a */
[----:B------:R-:W3:Y:S04]  /*110160*/  LDL.LU R10, [R1+0x6088] ;  /* 0x00608800010a7983 */ /* 0x000ee80000300800 */
[----:B------:R0:W-:Y:S04]  /*110170*/  STL.64 [R1+0x2648], R8 ;  /* 0x0026480801007387 */ /* 0x0001e80000100a00 */
[----:B0-----:R-:W3:Y:S04]  /*110180*/  LDL.LU.64 R8, [R1+0x6080] ;  /* 0x0060800001087983 */ /* 0x001ee80000300a00 */
[----:B------:R-:W3:Y:S04]  /*110190*/  LDL.LU R6, [R1+0x6078] ;  /* 0x0060780001067983 */ /* 0x000ee80000300800 */
[----:B------:R0:W-:Y:S04]  /*1101a0*/  STL [R1+0x28cc], R5 ;  /* 0x0028cc0501007387 */ /* 0x0001e80000100800 */
[----:B0-----:R-:W3:Y:S01]  /*1101b0*/  LDL.LU R5, [R1+0x6074] ;  /* 0x0060740001057983 */ /* 0x001ee20000300800 */
[----:B--2---:R-:W-:-:S05]  /*1101c0*/  F2FP.SATFINITE.E5M2.F32.PACK_AB_MERGE_C R3, R3, R2, RZ ;  /* 0x000000020303723e */ /* 0x004fca00048060ff */
[----:B------:R-:W-:Y:S01]  /*1101d0*/  STL [R1+0x28d4], R3 ;  /* 0x0028d40301007387 */ /* 0x000fe20000100800 */
[----:B---3--:R-:W-:-:S03]  /*1101e0*/  IADD3 R2, P6, PT, R0, R5, RZ ;  /* 0x0000000500027210 */ /* 0x008fc60007fde0ff */
[----:B------:R0:W-:Y:S02]  /*1101f0*/  STL.64 [R1+0x6060], R4 ;  /* 0x0060600401007387 */ /* 0x0001e40000100a00 */
[----:B0-----:R-:W-:Y:S02]  /*110200*/  IMAD.MOV.U32 R4, RZ, RZ, R7 ;  /* 0x000000ffff047224 */ /* 0x001fe400078e0007 */
[----:B------:R-:W2:Y:S02]  /*110210*/  LDL.LU R7, [R1+0x6070] ;  /* 0x0060700001077983 */ /* 0x000ea40000300800 */
[----:B------:R-:W-:-:S05]  /*110220*/  IMAD.X R3, R4, 0x1, R6, P6 ;  /* 0x0000000104037824 */ /* 0x000fca00030e0606 */
[----:B------:R0:W-:Y:S02]  /*110230*/  STL.64 [R1+0x2640], R2 ;  /* 0x0026400201007387 */ /* 0x0001e40000100a00 */
[----:B0-----:R-:W-:Y:S02]  /*110240*/  F2FP.SATFINITE.E5M2.F32.PACK_AB_MERGE_C R3, R15, R21, RZ ;  /* 0x000000150f03723e */ /* 0x001fe400048060ff */
[----:B------:R-:W3:Y:S04]  /*110250*/  LDL.LU R2, [R1+0x1330] ;  /* 0x0013300001027983 */ /* 0x000ee80000300800 */
[----:B------:R0:W-:Y:S04]  /*110260*/  STL [R1+0x28a4], R3 ;  /* 0x0028a40301007387 */ /* 0x0001e80000100800 */
[----:B0-----:R-:W3:Y:S01]  /*110270*/  LDL.LU R3, [R1+0x1334] ;  /* 0x0013340001037983 */ /* 0x001ee20000300800 */
[----:B------:R-:W-:Y:S01]  /*110280*/  IMAD.MOV.U32 R5, RZ, RZ, R0 ;  /* 0x000000ffff057224 */ /* 0x000fe200078e0000 */
[----:B------:R-:W-:-:S05]  /*110290*/  F2FP.SATFINITE.E5M2.F32.PACK_AB_MERGE_C R0, R22, R25, RZ ;  /* 0x000000191600723e */ /* 0x000fca00048060ff */
[----:B------:R0:W-:Y:S02]  /*1102a0*/  STL [R1+0x28ac], R0 ;  /* 0x0028ac0001007387 */ /* 0x0001e40000100800 */
[----:B0-----:R-:W-:Y:S02]  /*1102b0*/  F2FP.SATFINITE.E5M2.F32.PACK_AB_MERGE_C R0, R20, R24, RZ ;  /* 0x000000181400723e */ /* 0x001fe400048060ff */
[----:B---3--:R2:W-:Y:S04]  /*1102c0*/  STL.64 [R1+0x6068], R2 ;  /* 0x0060680201007387 */ /* 0x0085e80000100a00 */
[----:B------:R-:W3:Y:S04]  /*1102d0*/  LDL.LU R21, [R1+0x1338] ;  /* 0x0013380001157983 */ /* 0x000ee80000300800 */
[----:B------:R-:W3:Y:S01]  /*1102e0*/  LDL.LU R22, [R1+0x133c] ;  /* 0x00133c0001167983 */ /* 0x000ee20000300800 */
[----:B--2---:R-:W-:-:S03]  /*1102f0*/  IADD3 R2, P6, PT, R5, R7, RZ ;  /* 0x0000000705027210 */ /* 0x004fc60007fde0ff */
[----:B------:R0:W-:Y:S02]  /*110300*/  STL.64 [R1+0x6050], R6 ;  /* 0x0060500601007387 */ /* 0x0001e40000100a00 */
[----:B------:R-:W-:Y:S02]  /*110310*/  IMAD.X R3, R4, 0x1, R8, P6 ;  /* 0x0000000104037824 */ /* 0x000fe400030e0608 */
[----:B------:R-:W2:Y:S04]  /*110320*/  LDL.LU R15, [R1+0x1320] ;  /* 0x00132000010f7983 */ /* 0x000ea80000300800 */
[----:B------:R-:W2:Y:S04]  /*110330*/  LDL.LU R25, [R1+0x1324] ;  /* 0x0013240001197983 */ /* 0x000ea80000300800 */
[----:B------:R1:W-:Y:S04]  /*110340*/  STL.64 [R1+0x2638], R2 ;  /* 0x0026380201007387 */ /* 0x0003e80000100a00 */
[----:B0-----:R-:W2:Y:S01]  /*110350*/  LDL.LU R6, [R1+0x1328] ;  /* 0x0013280001067983 */ /* 0x001ea20000300800 */
[----:B-1----:R-:W-:-:S05]  /*110360*/  F2FP.SATFINITE.E5M2.F32.PACK_AB_MERGE_C R2, R29, R16, RZ ;  /* 0x000000101d02723e */ /* 0x002fca00048060ff */
[----:B------:R0:W-:Y:S04]  /*110370*/  STL [R1+0x284], R2 ;  /* 0x0002840201007387 */ /* 0x0001e80000100800 */
[----:B------:R-:W2:Y:S01]  /*110380*/  LDL.LU R7, [R1+0x132c] ;  /* 0x00132c0001077983 */ /* 0x000ea20000300800 */
[----:B0-----:R-:W-:-:S03]  /*110390*/  IADD3 R2, P6, PT, R5, R9, RZ ;  /* 0x0000000905027210 */ /* 0x001fc60007fde0ff */
[----:B------:R0:W-:Y:S02]  /*1103a0*/  STL [R1+0x290], R0 ;  /* 0x0002900001007387 */ /* 0x0001e40000100800 */
[----:B------:R-:W-:Y:S02]  /*1103b0*/  IMAD.X R3, R4, 0x1, R10, P6 ;  /* 0x0000000104037824 */ /* 0x000fe400030e060a */
[----:B------:R-:W2:Y:S04]  /*1103c0*/  LDL.LU R24, [R1+0x1310] ;  /* 0x0013100001187983 */ /* 0x000ea80000300800 */
[----:B------:R-:W2:Y:S04]  /*1103d0*/  LDL.LU R20, [R1+0x1314] ;  /* 0x0013140001147983 */ /* 0x000ea80000300800 */
[----:B------:R-:W-:Y:S04]  /*1103e0*/  STL.64 [R1+0x6040], R8 ;  /* 0x0060400801007387 */ /* 0x000fe80000100a00 */
[----:B------:R1:W-:Y:S04]  /*1103f0*/  STL.64 [R1+0x2630], R2 ;  /* 0x0026300201007387 */ /* 0x0003e80000100a00 */
[----:B0-----:R-:W2:Y:S01]  /*110400*/  LDL.LU R0, [R1+0x1318] ;  /* 0x0013180001007983 */ /* 0x001ea20000300800 */
[----:B-1----:R-:W-:-:S02]  /*110410*/  F2FP.SATFINITE.E5M2.F32.PACK_AB_MERGE_C R3, R18, R27, RZ ;  /* 0x0000001b1203723e */ /* 0x002fc400048060ff */
[----:B----4-:R-:W-:-:S03]  /*110420*/  F2FP.SATFINITE.E5M2.F32.PACK_AB_MERGE_C R2, R28, R17, RZ ;  /* 0x000000111c02723e */ /* 0x010fc600048060ff */
[----:B------:R-:W-:Y:S04]  /*110430*/  STL [R1+0x460], R3 ;  /* 0x0004600301007387 */ /* 0x000fe80000100800 */
[----:B------:R-:W4:Y:S04]  /*110440*/  LDL.LU R8, [R1+0x1300] ;  /* 0x0013000001087983 */ /* 0x000f280000300800 */
[----:B------:R0:W-:Y:S04]  /*110450*/  STL [R1+0x4c8], R2 ;  /* 0x0004c80201007387 */ /* 0x0001e80000100800 */
[----:B------:R-:W4:Y:S04]  /*110460*/  LDL.LU R9, [R1+0x1304] ;  /* 0x0013040001097983 */ /* 0x000f280000300800 */
[----:B------:R-:W2:Y:S04]  /*110470*/  LDL.LU R16, [R1+0x1308] ;  /* 0x0013080001107983 */ /* 0x000ea80000300800 */
[----:B------:R-:W2:Y:S04]  /*110480*/  LDL.LU R29, [R1+0x130c] ;  /* 0x00130c00011d7983 */ /* 0x000ea80000300800 */
[----:B------:R-:W2:Y:S01]  /*110490*/  LDL.LU R27, [R1+0x12f0] ;  /* 0x0012f000011b7983 */ /* 0x000ea20000300800 */
[----:B0-----:R-:W-:-:S03]  /*1104a0*/  IADD3 R2, P6, PT, R5, R11, RZ ;  /* 0x0000000b05027210 */ /* 0x001fc60007fde0ff */
[----:B------:R-:W2:Y:S04]  /*1104b0*/  LDL.LU R18, [R1+0x12f4] ;  /* 0x0012f40001127983 */ /* 0x000ea80000300800 */
[----:B------:R-:W2:Y:S04]  /*1104c0*/  LDL.LU R17, [R1+0x12f8] ;  /* 0x0012f80001117983 */ /* 0x000ea80000300800 */
[----:B------:R-:W2:Y:S04]  /*1104d0*/  LDL.LU R28, [R1+0x12fc] ;  /* 0x0012fc00011c7983 */ /* 0x000ea80000300800 */
[----:B------:R0:W-:Y:S02]  /*1104e0*/  STL.64 [R1+0x6038], R10 ;  /* 0x0060380a01007387 */ /* 0x0001e40000100a00 */
[----:B0-----:R-:W-:-:S02]  /*1104f0*/  IMAD.MOV.U32 R11, RZ, RZ, R4 ;  /* 0x000000ffff0b7224 */ /* 0x001fc400078e0004 */
[----:B------:R-:W2:Y:S02]  /*110500*/  LDL.LU R10, [R1+0x131c] ;  /* 0x00131c00010a7983 */ /* 0x000ea40000300800 */
[----:B------:R-:W-:Y:S01]  /*110510*/  IMAD.X R3, R11, 0x1, R12, P6 ;  /* 0x000000010b037824 */ /* 0x000fe200030e060c */
[----:B------:R-:W-:-:S04]  /*110520*/  IADD3 R4, P6, PT, R5, R13, RZ ;  /* 0x0000000d05047210 */ /* 0x000fc80007fde0ff */
[----:B------:R0:W-:Y:S01]  /*110530*/  STL.64 [R1+0x2628], R2 ;  /* 0x0026280201007387 */ /* 0x0001e20000100a00 */
[----:B------:R-:W-:-:S03]  /*110540*/  IMAD.X R5, R11, 0x1, R14, P6 ;  /* 0x000000010b057824 */ /* 0x000fc600030e060e */
[----:B0-----:R-:W2:Y:S04]  /*110550*/  LDL.LU.64 R2, [R1+0x6068] ;  /* 0x0060680001027983 */ /* 0x001ea80000300a00 */
[----:B------:R0:W-:Y:S04]  /*110560*/  STL.64 [R1+0x15c8], R4 ;  /* 0x0015c80401007387 */ /* 0x0001e80000100a00 */
[----:B0-----:R-:W4:Y:S04]  /*110570*/  LDL.LU.64 R4, [R1+0x6060] ;  /* 0x0060600001047983 */ /* 0x001f280000300a00 */
[----:B------:R-:W4:Y:S01]  /*110580*/  LDL.LU R11, [R1+0x12e0] ;  /* 0x0012e000010b7983 */ /* 0x000f220000300800 */
[----:B--2---:R-:W-:-:S02]  /*110590*/  F2FP.SATFINITE.E5M2.F32.PACK_AB_MERGE_C R3, R3, R2, RZ ;  /* 0x000000020303723e */ /* 0x004fc400048060ff */
[----:B---3--:R-:W-:-:S03]  /*1105a0*/  F2FP.SATFINITE.E5M2.F32.PACK_AB_MERGE_C R2, R22, R21, RZ ;  /* 0x000000151602723e */ /* 0x008fc600048060ff */
[----:B------:R-:W-:Y:S01]  /*1105b0*/  STL [R1+0x41c], R3 ;  /* 0x00041c0301007387 */ /* 0x000fe20000100800 */
[----:B------:R-:W-:-:S03]  /*1105c0*/  F2FP.SATFINITE.E5M2.F32.PACK_AB_MERGE_C R21, R25, R15, RZ ;  /* 0x0000000f1915723e */ /* 0x000fc600048060ff */
[----:B------:R-:W2:Y:S01]  /*1105d0*/  LDL.LU R22, [R1+0x12e4] ;  /* 0x0012e40001167983 */ /* 0x000ea20000300800 */
[----:B------:R-:W-:-:S03]  /*1105e0*/  SHF.R.S32.HI R15, RZ, 0x1f, R26 ;  /* 0x0000001fff0f7819 */ /* 0x000fc6000001141a */
[----:B------:R4:W-:Y:S02]  /*1105f0*/  STL [R1+0x420], R2 ;  /* 0x0004200201007387 */ /* 0x0009e40000100800 */
[----:B----4-:R-:W-:Y:S02]  /*110600*/  IADD3 R2, P6, PT, R26, R4, RZ ;  /* 0x000000041a027210 */ /* 0x010fe40007fde0ff */
[----:B------:R-:W-:Y:S03]  /*110610*/  STL [R1+0x388], R21 ;  /* 0x0003881501007387 */ /* 0x000fe60000100800 */
[----:B------:R-:W-:-:S05]  /*110620*/  IMAD.X R3, R15, 0x1, R23, P6 ;  /* 0x000000010f037824 */ /* 0x000fca00030e0617 */
[----:B------:R0:W-:Y:S04]  /*110630*/  STL.64 [R1+0x15b8], R2 ;  /* 0x0015b80201007387 */ /* 0x0001e80000100a00 */
[----:B0-----:R-:W3:Y:S01]  /*110640*/  LDL.LU.64 R2, [R1+0x6058] ;  /* 0x0060580001027983 */ /* 0x001ee20000300a00 */
[----:B------:R-:W-:Y:S02]  /*110650*/  F2FP.SATFINITE.E5M2.F32.PACK_AB_MERGE_C R7, R7, R6, RZ ;  /* 0x000000060707723e */ /* 0x000fe400048060ff */
[----:B------:R-:W-:Y:S01]  /*110660*/  F2FP.SATFINITE.E5M2.F32.PACK_AB_MERGE_C R6, R20, R24, RZ ;  /* 0x000000181406723e */ /* 0x000fe200048060ff */
[----:B------:R-:W4:Y:S04]  /*110670*/  LDL.LU R21, [R1+0x12d0] ;  /* 0x0012d00001157983 */ /* 0x000f280000300800 */
[----:B------:R-:W4:Y:S04]  /*110680*/  LDL.LU R25, [R1+0x12d4] ;  /* 0x0012d40001197983 */ /* 0x000f280000300800 */
[----:B------:R-:W2:Y:S04]  /*110690*/  LDL.LU R24, [R1+0x12d8] ;  /* 0x0012d80001187983 */ /* 0x000ea80000300800 */
[----:B------:R-:W-:Y:S04]  /*1106a0*/  STL [R1+0x3f4], R7 ;  /* 0x0003f40701007387 */ /* 0x000fe80000100800 */
[----:B------:R-:W2:Y:S04]  /*1106b0*/  LDL.LU R20, [R1+0x12dc] ;  /* 0x0012dc0001147983 */ /* 0x000ea80000300800 */
[----:B------:R3:W-:Y:S01]  /*1106c0*/  STL [R1+0x34c], R6 ;  /* 0x00034c0601007387 */ /* 0x0007e20000100800 */
[----:B------:R-:W-:-:S02]  /*1106d0*/  F2FP.SATFINITE.E5M2.F32.PACK_AB_MERGE_C R10, R10, R0, RZ ;  /* 0x000000000a0a723e */ /* 0x000fc400048060ff */
[----:B---3--:R-:W-:-:S05]  /*1106e0*/  IADD3 R6, P6, PT, R26, R3, RZ ;  /* 0x000000031a067210 */ /* 0x008fca0007fde0ff */
[----:B------:R-:W-:-:S05]  /*1106f0*/  IMAD.X R7, R15, 0x1, R2, P6 ;  /* 0x000000010f077824 */ /* 0x000fca00030e0602 */
[----:B------:R0:W-:Y:S04]  /*110700*/  STL.64 [R1+0x15b0], R6 ;  /* 0x0015b00601007387 */ /* 0x0001e80000100a00 */
[----:B0-----:R-:W3:Y:S04]  /*110710*/  LDL.LU.64 R6, [R1+0x6050] ;  /* 0x0060500001067983 */ /* 0x001ee80000300a00 */
[----:B------:R0:W-:Y:S04]  /*110720*/  STL.64 [R1+0x6030], R2 ;  /* 0x0060300201007387 */ /* 0x0001e80000100a00 */
[----:B0-----:R-:W2:Y:S04]  /*110730*/  LDL.LU R2, [R1+0x12c0] ;  /* 0x0012c00001027983 */ /* 0x001ea80000300800 */
[----:B------:R-:W2:Y:S04]  /*110740*/  LDL.LU R3, [R1+0x12c4] ;  /* 0x0012c40001037983 */ /* 0x000ea80000300800 */
[----:B------:R-:W2:Y:S04]  /*110750*/  LDL.LU R0, [R1+0x6048] ;  /* 0x0060480001007983 */ /* 0x000ea80000300800 */
[----:B------:R0:W-:Y:S02]  /*110760*/  STL [R1+0x5b4], R10 ;  /* 0x0005b40a01007387 */ /* 0x0001e40000100800 */
[----:B0-----:R-:W-:-:S05]  /*110770*/  F2FP.SATFINITE.E5M2.F32.PACK_AB_MERGE_C R10, R9, R8, RZ ;  /* 0x00000008090a723e */ /* 0x001fca00048060ff */
[----:B------:R0:W-:Y:S01]  /*110780*/  STL [R1+0x2f0], R10 ;  /* 0x0002f00a01007387 */ /* 0x0001e20000100800 */
[----:B------:R-:W-:Y:S02]  /*110790*/  F2FP.SATFINITE.E5M2.F32.PACK_AB_MERGE_C R16, R29, R16, RZ ;  /* 0x000000101d10723e */ /* 0x000fe400048060ff */
[----:B0-----:R-:W-:Y:S02]  /*1107a0*/  F2FP.SATFINITE.E5M2.F32.PACK_AB_MERGE_C R10, R18, R27, RZ ;  /* 0x0000001b120a723e */ /* 0x001fe400048060ff */
[----:B--2---:R-:W-:-:S05]  /*1107b0*/  IADD3 R8, P6, PT, R26, R0, RZ ;  /* 0x000000001a087210 */ /* 0x004fca0007fde0ff */
[----:B------:R-:W-:-:S05]  /*1107c0*/  IMAD.X R9, R15, 0x1, R19, P6 ;  /* 0x000000010f097824 */ /* 0x000fca00030e0613 */
[----:B------:R0:W-:Y:S04]  /*1107d0*/  STL.64 [R1+0x15a8], R8 ;  /* 0x0015a80801007387 */ /* 0x0001e80000100a00 */
[----:B------:R-:W-:Y:S01]  /*1107e0*/  STL [R1+0x5fc], R16 ;  /* 0x0005fc1001007387 */ /* 0x000fe20000100800 */
[----:B0-----:R-:W-:-:S03]  /*1107f0*/  IADD3 R8, P6, PT, R26, R5, RZ ;  /* 0x000000051a087210 */ /* 0x001fc60007fde0ff */
[----:B------:R-:W-:Y:S02]  /*110800*/  STL [R1+0x2c0], R10 ;  /* 0x0002c00a01007387 */ /* 0x000fe40000100800 */
[----:B---3--:R-:W-:-:S05]  /*110810*/  IMAD.X R9, R15, 0x1, R6, P6 ;  /* 0x000000010f097824 */ /* 0x008fca00030e0606 */
[----:B------:R0:W-:Y:S04]  /*110820*/  STL.64 [R1+0x15a0], R8 ;  /* 0x0015a00801007387 */ /* 0x0001e80000100a00 */
[----:B0-----:R-:W2:Y:S01]  /*110830*/  LDL.LU.64 R8, [R1+0x6040] ;  /* 0x0060400001087983 */ /* 0x001ea20000300a00 */
[----:B------:R-:W-:-:S03]  /*110840*/  F2FP.SATFINITE.E5M2.F32.PACK_AB_MERGE_C R10, R28, R17, RZ ;  /* 0x000000111c0a723e */ /* 0x000fc600048060ff */
[----:B------:R-:W3:Y:S01]  /*110850*/  LDL.LU R29, [R1+0x12c8] ;  /* 0x0012c800011d7983 */ /* 0x000ee20000300800 */
[----:B------:R-:W-:-:S03]  /*110860*/  F2FP.SATFINITE.E5M2.F32.PACK_AB_MERGE_C R22, R22, R11, RZ ;  /* 0x0000000b1616723e */ /* 0x000fc600048060ff */
[----:B------:R-:W3:Y:S04]  /*110870*/  LDL.LU R27, [R1+0x12cc] ;  /* 0x0012cc00011b7983 */ /* 0x000ee80000300800 */
[----:B------:R0:W-:Y:S04]  /*110880*/  STL [R1+0x2c4], R10 ;  /* 0x0002c40a01007387 */ /* 0x0001e80000100800 */
[----:B------:R-:W3:Y:S04]  /*110890*/  LDL.LU R16, [R1+0x12b0] ;  /* 0x0012b00001107983 */ /* 0x000ee80000300800 */
[----:B------:R-:W3:Y:S04]  /*1108a0*/  LDL.LU R18, [R1+0x12b4] ;  /* 0x0012b40001127983 */ /* 0x000ee80000300800 */
[----:B------:R-:W3:Y:S01]  /*1108b0*/  LDL.LU R17, [R1+0x12b8] ;  /* 0x0012b80001117983 */ /* 0x000ee20000300800 */
[----:B0-----:R-:W-:-:S03]  /*1108c0*/  IADD3 R10, P6, PT, R26, R7, RZ ;  /* 0x000000071a0a7210 */ /* 0x001fc60007fde0ff */
[----:B------:R-:W3:Y:S04]  /*1108d0*/  LDL.LU R28, [R1+0x12bc] ;  /* 0x0012bc00011c7983 */ /* 0x000ee80000300800 */
[----:B------:R0:W-:Y:S04]  /*1108e0*/  STL [R1+0x5b58], R22 ;  /* 0x005b581601007387 */ /* 0x0001e80000100800 */
[----:B0-----:R-:W3:Y:S04]  /*1108f0*/  LDL.LU R22, [R1+0x12ec] ;  /* 0x0012ec0001167983 */ /* 0x001ee80000300800 */
[----:B------:R0:W-:Y:S04]  /*110900*/  STL.64 [R1+0x6028], R6 ;  /* 0x0060280601007387 */ /* 0x0001e80000100a00 */
[----:B0-----:R-:W3:Y:S01]  /*110910*/  LDL.LU R7, [R1+0x12e8] ;  /* 0x0012e80001077983 */ /* 0x001ee20000300800 */
[----:B--2---:R-:W-:-:S05]  /*110920*/  IMAD.X R11, R15, 0x1, R8, P6 ;  /* 0x000000010f0b7824 */ /* 0x004fca00030e0608 */
[----:B------:R0:W-:Y:S04]  /*110930*/  STL.64 [R1+0x1598], R10 ;  /* 0x0015980a01007387 */ /* 0x0001e80000100a00 */
[----:B0-----:R-:W2:Y:S01]  /*110940*/  LDL.LU.64 R10, [R1+0x6038] ;  /* 0x00603800010a7983 */ /* 0x001ea20000300a00 */
[----:B----4-:R-:W-:-:S05]  /*110950*/  F2FP.SATFINITE.E5M2.F32.PACK_AB_MERGE_C R25, R25, R21, RZ ;  /* 0x000000151919723e */ /* 0x010fca00048060ff */
[----:B------:R-:W-:Y:S01]  /*110960*/  STL [R1+0x5b90], R25 ;  /* 0x005b901901007387 */ /* 0x000fe20000100800 */
[----:B------:R-:W-:Y:S02]  /*110970*/  F2FP.SATFINITE.E5M2.F32.PACK_AB_MERGE_C R24, R20, R24, RZ ;  /* 0x000000181418723e */ /* 0x000fe400048060ff */
[----:B---3--:R-:W-:-:S05]  /*110980*/  F2FP.SATFINITE.E5M2.F32.PACK_AB_MERGE_C R6, R22, R7, RZ ;  /* 0x000000071606723e */ /* 0x008fca00048060ff */
[----:B------:R0:W-:Y:S04]  /*110990*/  STL [R1+0x2ac], R6 ;  /* 0x0002ac0601007387 */ /* 0x0001e80000100800 */
[----:B------:R-:W3:Y:S04]  /*1109a0*/  LDL.LU R21, [R1+0x12a8] ;  /* 0x0012a80001157983 */ /* 0x000ee80000300800 */
[----:B------:R-:W3:Y:S01]  /*1109b0*/  LDL.LU R20, [R1+0x12ac] ;  /* 0x0012ac0001147983 */ /* 0x000ee20000300800 */
[----:B0-----:R-:W-:Y:S02]  /*1109c0*/  IADD3 R6, P6, PT, R26, R9, RZ ;  /* 0x000000091a067210 */ /* 0x001fe40007fde0ff */
[----:B------:R-:W-:-:S03]  /*1109d0*/  F2FP.SATFINITE.E5M2.F32.PACK_AB_MERGE_C R28, R28, R17, RZ ;  /* 0x000000111c1c723e */ /* 0x000fc600048060ff */
[----:B--2---:R-:W-:-:S05]  /*1109e0*/  IMAD.X R7, R15, 0x1, R10, P6 ;  /* 0x000000010f077824 */ /* 0x004fca00030e060a */
[----:B------:R0:W-:Y:S04]  /*1109f0*/  STL.64 [R1+0x1590], R6 ;  /* 0x0015900601007387 */ /* 0x0001e80000100a00 */
[----:B------:R1:W-:Y:S01]  /*110a00*/  STL [R1+0x5b88], R24 ;  /* 0x005b881801007387 */ /* 0x0003e20000100800 */
[----:B0-----:R-:W-:Y:S02]  /*110a10*/  F2FP.SATFINITE.E5M2.F32.PACK_AB_MERGE_C R6, R3, R2, RZ ;  /* 0x000000020306723e */ /* 0x001fe400048060ff */
[----:B------:R-:W-:Y:S01]  /*110a20*/  IADD3 R2, P6, PT, R26, R11, RZ ;  /* 0x0000000b1a027210 */ /* 0x000fe20007fde0ff */
[----:B-1----:R-:W2:Y:S04]  /*110a30*/  LDL.LU R24, [R1+0x12a4] ;  /* 0x0012a40001187983 */ /* 0x002ea80000300800 */
[----:B------:R0:W-:Y:S01]  /*110a40*/  STL [R1+0x6014], R11 ;  /* 0x0060140b01007387 */ /* 0x0001e20000100800 */
[----:B------:R-:W-:-:S03]  /*110a50*/  IMAD.X R3, R15, 0x1, R12, P6 ;  /* 0x000000010f037824 */ /* 0x000fc600030e060c */
[----:B------:R1:W-:Y:S04]  /*110a60*/  STL [R1+0x2830], R6 ;  /* 0x0028300601007387 */ /* 0x0003e80000100800 */
[----:B0-----:R-:W4:Y:S04]  /*110a70*/  LDL.LU R11, [R1+0x1294] ;  /* 0x00129400010b7983 */ /* 0x001f280000300800 */
[----:B-1----:R-:W2:Y:S04]  /*110a80*/  LDL.LU R6, [R1+0x1298] ;  /* 0x0012980001067983 */ /* 0x002ea80000300800 */
[----:B------:R-:W2:Y:S04]  /*110a90*/  LDL.LU R7, [R1+0x129c] ;  /* 0x00129c0001077983 */ /* 0x000ea80000300800 */
[----:B------:R0:W-:Y:S04]  /*110aa0*/  STL.64 [R1+0x1588], R2 ;  /* 0x0015880201007387 */ /* 0x0001e80000100a00 */
[----:B------:R1:W-:Y:S01]  /*110ab0*/  STL [R1+0x6018], R12 ;  /* 0x0060180c01007387 */ /* 0x0003e20000100800 */
[----:B0-----:R-:W-:-:S03]  /*110ac0*/  IADD3 R2, P6, PT, R26, R13, RZ ;  /* 0x0000000d1a027210 */ /* 0x001fc60007fde0ff */
[----:B-1----:R-:W4:Y:S02]  /*110ad0*/  LDL.LU R12, [R1+0x1290] ;  /* 0x00129000010c7983 */ /* 0x002f240000300800 */
[----:B------:R-:W-:-:S05]  /*110ae0*/  IMAD.X R3, R15, 0x1, R14, P6 ;  /* 0x000000010f037824 */ /* 0x000fca00030e060e */
[----:B------:R0:W-:Y:S04]  /*110af0*/  STL.64 [R1+0x1580], R2 ;  /* 0x0015800201007387 */ /* 0x0001e80000100a00 */
[----:B------:R-:W2:Y:S04]  /*110b00*/  LDL.LU R26, [R1+0x1280] ;  /* 0x00128000011a7983 */ /* 0x000ea80000300800 */
[----:B------:R-:W2:Y:S01]  /*110b10*/  LDL.LU R15, [R1+0x1284] ;  /* 0x00128400010f7983 */ /* 0x000ea20000300800 */
[----:B0-----:R-:W-:-:S05]  /*110b20*/  F2FP.SATFINITE.E5M2.F32.PACK_AB_MERGE_C R2, R27, R29, RZ ;  /* 0x0000001d1b02723e */ /* 0x001fca00048060ff */
[----:B------:R0:W-:Y:S04]  /*110b30*/  STL [R1+0x2838], R2 ;  /* 0x0028380201007387 */ /* 0x0001e80000100800 */
[----:B------:R-:W2:Y:S04]  /*110b40*/  LDL.LU R29, [R1+0x1288] ;  /* 0x00128800011d7983 */ /* 0x000ea80000300800 */
[----:B------:R-:W2:Y:S01]  /*110b50*/  LDL.LU R27, [R1+0x128c] ;  /* 0x00128c00011b7983 */ /* 0x000ea20000300800 */
[----:B0-----:R-:W-:-:S03]  /*110b60*/  F2FP.SATFINITE.E5M2.F32.PACK_AB_MERGE_C R2, R18, R16, RZ ;  /* 0x000000101202723e */ /* 0x001fc600048060ff */
[----:B------:R-:W2:Y:S04]  /*110b70*/  LDL.LU R25, [R1+0x1274] ;  /* 0x0012740001197983 */ /* 0x000ea80000300800 */
[----:B------:R-:W-:Y:S04]  /*110b80*/  STL [R1+0x2944], R2 ;  /* 0x0029440201007387 */ /* 0x000fe80000100800 */
[----:B------:R-:W2:Y:S04]  /*110b90*/  LDL.LU R18, [R1+0x1278] ;  /* 0x0012780001127983 */ /* 0x000ea80000300800 */
[----:B------:R-:W2:Y:S04]  /*110ba0*/  LDL.LU R17, [R1+0x127c] ;  /* 0x00127c0001117983 */ /* 0x000ea80000300800 */
[----:B------:R-:W2:Y:S04]  /*110bb0*/  LDL.LU R16, [R1+0xb4] ;  /* 0x0000b40001107983 */ /* 0x000ea80000300800 */
[----:B--2---:R0:W-:Y:S04]  /*110bc0*/  STL [R1+0x6010], R16 ;  /* 0x0060101001007387 */ /* 0x0041e80000100800 */
[----:B0-----:R-:W2:Y:S04]  /*110bd0*/  LDL.LU R16, [R1+0xb8] ;  /* 0x0000b80001107983 */ /* 0x001ea80000300800 */
[----:B------:R0:W-:Y:S04]  /*110be0*/  STL [R1+0x56f0], R28 ;  /* 0x0056f01c01007387 */ /* 0x0001e80000100800 */
[----:B0-----:R-:W3:Y:S01]  /*110bf0*/  LDL.LU R28, [R1+0x12a0] ;  /* 0x0012a000011c7983 */ /* 0x001ee20000300800 */
[----:B--2---:R-:W-:-:S02]  /*110c00*/  SHF.R.S32.HI R22, RZ, 0x1f, R16 ;  /* 0x0000001fff167819 */ /* 0x004fc40000011410 */
[----:B------:R-:W-:-:S05]  /*110c10*/  IADD3 R2, P6, PT, R16, R4, RZ ;  /* 0x0000000410027210 */ /* 0x000fca0007fde0ff */
[----:B------:R-:W-:-:S05]  /*110c20*/  IMAD.X R3, R22, 0x1, R23, P6 ;  /* 0x0000000116037824 */ /* 0x000fca00030e0617 */
[----:B------:R0:W-:Y:S04]  /*110c30*/  STL.64 [R1+0x1578], R2 ;  /* 0x0015780201007387 */ /* 0x0001e80000100a00 */
[----:B0-----:R-:W2:Y:S01]  /*110c40*/  LDL.LU.64 R2, [R1+0x6030] ;  /* 0x0060300001027983 */ /* 0x001ea20000300a00 */
[----:B---3--:R-:W-:Y:S02]  /*110c50*/  F2FP.SATFINITE.E5M2.F32.PACK_AB_MERGE_C R28, R24, R28, RZ ;  /* 0x0000001c181c723e */ /* 0x008fe400048060ff */
[----:B------:R-:W-:Y:S02]  /*110c60*/  F2FP.SATFINITE.E5M2.F32.PACK_AB_MERGE_C R24, R20, R21, RZ ;  /* 0x000000151418723e */ /* 0x000fe400048060ff */
[----:B----4-:R-:W-:Y:S01]  /*110c70*/  F2FP.SATFINITE.E5M2.F32.PACK_AB_MERGE_C R12, R11, R12, RZ ;  /* 0x0000000c0b0c723e */ /* 0x010fe200048060ff */
[----:B------:R-:W-:Y:S01]  /*110c80*/  STL [R1+0x2908], R28 ;  /* 0x0029081c01007387 */ /* 0x000fe20000100800 */
[----:B------:R-:W-:-:S02]  /*110c90*/  F2FP.SATFINITE.E5M2.F32.PACK_AB_MERGE_C R11, R7, R6, RZ ;  /* 0x00000006070b723e */ /* 0x000fc400048060ff */
[----:B--2---:R-:W-:Y:S01]  /*110ca0*/  IADD3 R20, P6, PT, R16, R3, RZ ;  /* 0x0000000310147210 */ /* 0x004fe20007fde0ff */
[----:B------:R0:W-:Y:S04]  /*110cb0*/  STL [R1+0x6000], R3 ;  /* 0x0060000301007387 */ /* 0x0001e80000100800 */
[----:B------:R-:W-:Y:S01]  /*110cc0*/  IMAD.X R21, R22, 0x1, R2, P6 ;  /* 0x0000000116157824 */ /* 0x000fe200030e0602 */
[----:B------:R-:W-:Y:S01]  /*110cd0*/  IADD3 R6, P6, PT, R16, R0, RZ ;  /* 0x0000000010067210 */ /* 0x000fe20007fde0ff */
[----:B------:R1:W-:Y:S04]  /*110ce0*/  STL [R1+0x290c], R24 ;  /* 0x00290c1801007387 */ /* 0x0003e80000100800 */
[----:B0-----:R-:W2:Y:S01]  /*110cf0*/  LDL.LU R3, [R1+0x1270] ;  /* 0x0012700001037983 */ /* 0x001ea20000300800 */
[----:B------:R-:W-:-:S03]  /*110d00*/  IMAD.X R7, R22, 0x1, R19, P6 ;  /* 0x0000000116077824 */ /* 0x000fc600030e0613 */
[----:B------:R-:W3:Y:S04]  /*110d10*/  LDL.LU R28, [R1+0xc40] ;  /* 0x000c4000011c7983 */ /* 0x000ee80000300800 */
[----:B-1----:R-:W3:Y:S04]  /*110d20*/  LDL.LU R24, [R1+0xc44] ;  /* 0x000c440001187983 */ /* 0x002ee80000300800 */
[----:B------:R0:W-:Y:S04]  /*110d30*/  STL.64 [R1+0x1570], R20 ;  /* 0x0015701401007387 */ /* 0x0001e80000100a00 */
[----:B0-----:R-:W4:Y:S04]  /*110d40*/  LDL.LU R21, [R1+0xc48] ;  /* 0x000c480001157983 */ /* 0x001f280000300800 */
[----:B------:R-:W4:Y:S04]  /*110d50*/  LDL.LU R20, [R1+0xc4c] ;  /* 0x000c4c0001147983 */ /* 0x000f280000300800 */
[----:B------:R-:W-:Y:S04]  /*110d60*/  STL [R1+0x28e4], R12 ;  /* 0x0028e40c01007387 */ /* 0x000fe80000100800 */
[----:B------:R-:W-:Y:S04]  /*110d70*/  STL [R1+0x2984], R11 ;  /* 0x0029840b01007387 */ /* 0x000fe80000100800 */
[----:B------:R0:W-:Y:S04]  /*110d80*/  STL.64 [R1+0x1568], R6 ;  /* 0x0015680601007387 */ /* 0x0001e80000100a00 */
[----:B0-----:R-:W2:Y:S04]  /*110d90*/  LDL.LU.64 R6, [R1+0x6028] ;  /* 0x0060280001067983 */ /* 0x001ea80000300a00 */
[----:B------:R-:W2:Y:S04]  /*110da0*/  LDL.LU R12, [R1+0x1260] ;  /* 0x00126000010c7983 */ /* 0x000ea80000300800 */
[----:B--2---:R0:W-:Y:S04]  /*110db0*/  STL.64 [R1+0x6020], R12 ;  /* 0x0060200c01007387 */ /* 0x0041e80000100a00 */
[----:B------:R-:W2:Y:S01]  /*110dc0*/  LDL.LU R11, [R1+0x1264] ;  /* 0x00126400010b7983 */ /* 0x000ea20000300800 */
[----:B0-----:R-:W-:-:S02]  /*110dd0*/  F2FP.SATFINITE.E5M2.F32.PACK_AB_MERGE_C R13, R15, R26, RZ ;  /* 0x0000001a0f0d723e */ /* 0x001fc400048060ff */
[----:B------:R-:W-:Y:S01]  /*110de0*/  F2FP.SATFINITE.E5M2.F32.PACK_AB_MERGE_C R12, R27, R29, RZ ;  /* 0x0000001d1b0c723e */ /* 0x000fe200048060ff */
[----:B------:R-:W2:Y:S04]  /*110df0*/  LDL.LU R26, [R1+0x1250] ;  /* 0x00125000011a7983 */ /* 0x000ea80000300800 */
[----:B------:R-:W-:Y:S04]  /*110e00*/  STL [R1+0x28c0], R13 ;  /* 0x0028c00d01007387 */ /* 0x000fe80000100800 */
[----:B------:R-:W2:Y:S04]  /*110e10*/  LDL.LU R15, [R1+0x1254] ;  /* 0x00125400010f7983 */ /* 0x000ea80000300800 */
[----:B------:R0:W-:Y:S04]  /*110e20*/  STL [R1+0x2990], R12 ;  /* 0x0029900c01007387 */ /* 0x0001e80000100800 */
[----:B------:R-:W2:Y:S04]  /*110e30*/  LDL.LU R29, [R1+0x1258] ;  /* 0x00125800011d7983 */ /* 0x000ea80000300800 */
[----:B------:R-:W2:Y:S01]  /*110e40*/  LDL.LU R27, [R1+0x125c] ;  /* 0x00125c00011b7983 */ /* 0x000ea20000300800 */
[----:B0-----:R-:W-:-:S05]  /*110e50*/  IADD3 R12, P6, PT, R16, R5, RZ ;  /* 0x00000005100c7210 */ /* 0x001fca0007fde0ff */
[----:B------:R-:W-:-:S05]  /*110e60*/  IMAD.X R13, R22, 0x1, R6, P6 ;  /* 0x00000001160d7824 */ /* 0x000fca00030e0606 */
[----:B------:R0:W-:Y:S02]  /*110e70*/  STL.64 [R1+0x1560], R12 ;  /* 0x0015600c01007387 */ /* 0x0001e40000100a00 */
[----:B0-----:R-:W-:Y:S02]  /*110e80*/  F2FP.SATFINITE.E5M2.F32.PACK_AB_MERGE_C R12, R25, R3, RZ ;  /* 0x00000003190c723e */ /* 0x001fe400048060ff */
[----:B------:R-:W-:Y:S02]  /*110e90*/  F2FP.SATFINITE.E5M2.F32.PACK_AB_MERGE_C R3, R17, R18, RZ ;  /* 0x000000121103723e */ /* 0x000fe400048060ff */
[----:B------:R-:W2:Y:S04]  /*110ea0*/  LDL.LU R18, [R1+0x1240] ;  /* 0x0012400001127983 */ /* 0x000ea80000300800 */
[----:B------:R-:W-:Y:S04]  /*110eb0*/  STL [R1+0x2890], R12 ;  /* 0x0028900c01007387 */ /* 0x000fe80000100800 */
[----:B------:R-:W2:Y:S04]  /*110ec0*/  LDL.LU R17, [R1+0x1244] ;  /* 0x0012440001117983 */ /* 0x000ea80000300800 */
[----:B------:R0:W-:Y:S04]  /*110ed0*/  STL [R1+0x2898], R3 ;  /* 0x0028980301007387 */ /* 0x0001e80000100800 */
[----:B------:R-:W-:Y:S04]  /*110ee0*/  STL.64 [R1+0x5ff8], R6 ;  /* 0x005ff80601007387 */ /* 0x000fe80000100a00 */
[----:B0-----:R-:W2:Y:S01]  /*110ef0*/  LDL.LU R3, [R1+0x1248] ;  /* 0x0012480001037983 */ /* 0x001ea20000300800 */
[----:B------:R-:W-:-:S05]  /*110f00*/  IADD3 R12, P6, PT, R16, R7, RZ ;  /* 0x00000007100c7210 */ /* 0x000fca0007fde0ff */
[----:B------:R-:W-:Y:S01]  /*110f10*/  IMAD.X R13, R22, 0x1, R8, P6 ;  /* 0x00000001160d7824 */ /* 0x000fe200030e0608 */
[----:B--2---:R0:W-:Y:S04]  /*110f20*/  STL.64 [R1+0x6008], R2 ;  /* 0x0060080201007387 */ /* 0x0041e80000100a00 */
[----:B0-----:R-:W2:Y:S04]  /*110f30*/  LDL.LU R2, [R1+0x1268] ;  /* 0x0012680001027983 */ /* 0x001ea80000300800 */
[----:B------:R3:W-:Y:S04]  /*110f40*/  STL.64 [R1+0x1558], R12 ;  /* 0x0015580c01007387 */ /* 0x0007e80000100a00 */
[----:B------:R-:W2:Y:S04]  /*110f50*/  LDL.LU R3, [R1+0x126c] ;  /* 0x00126c0001037983 */ /* 0x000ea80000300800 */
[----:B------:R-:W2:Y:S01]  /*110f60*/  LDL.LU R6, [R1+0x124c] ;  /* 0x00124c0001067983 */ /* 0x000ea20000300800 */
[----:B---3--:R-:W-:-:S03]  /*110f70*/  F2FP.SATFINITE.E5M2.F32.PACK_AB_MERGE_C R13, R24, R28, RZ ;  /* 0x0000001c180d723e */ /* 0x008fc600048060ff */
[----:B------:R-:W3:Y:S01]  /*110f80*/  LDL.LU R7, [R1+0x1230] ;  /* 0x0012300001077983 */ /* 0x000ee20000300800 */
[----:B----4-:R-:W-:-:S03]  /*110f90*/  F2FP.SATFINITE.E5M2.F32.PACK_AB_MERGE_C R12, R20, R21, RZ ;  /* 0x00000015140c723e */ /* 0x010fc600048060ff */
[----:B------:R-:W3:Y:S04]  /*110fa0*/  LDL.LU R25, [R1+0x1234] ;  /* 0x0012340001197983 */ /* 0x000ee80000300800 */
[----:B------:R-:W4:Y:S04]  /*110fb0*/  LDL.LU R28, [R1+0x1238] ;  /* 0x00123800011c7983 */ /* 0x000f280000300800 */
[----:B------:R-:W-:Y:S04]  /*110fc0*/  STL [R1+0x268], R13 ;  /* 0x0002680d01007387 */ /* 0x000fe80000100800 */
[----:B------:R-:W4:Y:S04]  /*110fd0*/  LDL.LU R24, [R1+0x123c] ;  /* 0x00123c0001187983 */ /* 0x000f280000300800 */
[----:B------:R0:W-:Y:S04]  /*110fe0*/  STL [R1+0x270], R12 ;  /* 0x0002700c01007387 */ /* 0x0001e80000100800 */
[----:B------:R-:W2:Y:S04]  /*110ff0*/  LDL.LU R21, [R1+0x1220] ;  /* 0x0012200001157983 */ /* 0x000ea80000300800 */
[----:B------:R-:W2:Y:S01]  /*111000*/  LDL.LU R20, [R1+0x1224] ;  /* 0x0012240001147983 */ /* 0x000ea20000300800 */
[----:B0-----:R-:W-:-:S05]  /*111010*/  IADD3 R12, P6, PT, R16, R9, RZ ;  /* 0x00000009100c7210 */ /* 0x001fca0007fde0ff */
[----:B------:R-:W-:-:S05]  /*111020*/  IMAD.X R13, R22, 0x1, R10, P6 ;  /* 0x00000001160d7824 */ /* 0x000fca00030e060a */
[----:B------:R0:W-:Y:S04]  /*111030*/  STL.64 [R1+0x1550], R12 ;  /* 0x0015500c01007387 */ /* 0x0001e80000100a00 */
[----:B0-----:R-:W2:Y:S02]  /*111040*/  LDL.LU.64 R12, [R1+0x6020] ;  /* 0x00602000010c7983 */ /* 0x001ea40000300a00 */
[----:B--2---:R-:W-:Y:S02]  /*111050*/  F2FP.SATFINITE.E5M2.F32.PACK_AB_MERGE_C R11, R11, R12, RZ ;  /* 0x0000000c0b0b723e */ /* 0x004fe400048060ff */
[----:B------:R-:W2:Y:S04]  /*111060*/  LDL.LU R12, [R1+0x6018] ;  /* 0x00601800010c7983 */ /* 0x000ea80000300800 */
[----:B------:R0:W-:Y:S04]  /*111070*/  STL [R1+0x44c], R11 ;  /* 0x00044c0b01007387 */ /* 0x0001e80000100800 */
[----:B0-----:R-:W2:Y:S01]  /*111080*/  LDL.LU R11, [R1+0x6014] ;  /* 0x00601400010b7983 */ /* 0x001ea20000300800 */
[----:B------:R-:W-:-:S05]  /*111090*/  F2FP.SATFINITE.E5M2.F32.PACK_AB_MERGE_C R3, R3, R2, RZ ;  /* 0x000000020303723e */ /* 0x000fca00048060ff */
[----:B------:R0:W-:Y:S01]  /*1110a0*/  STL [R1+0x458], R3 ;  /* 0x0004580301007387 */ /* 0x0001e20000100800 */
[----:B--2---:R-:W-:-:S03]  /*1110b0*/  IADD3 R2, P6, PT, R16, R11, RZ ;  /* 0x0000000b10027210 */ /* 0x004fc60007fde0ff */
[----:B------:R-:W-:Y:S02]  /*1110c0*/  STL.64 [R1+0x5ff0], R10 ;  /* 0x005ff00a01007387 */ /* 0x000fe40000100a00 */
[----:B0-----:R-:W-:-:S05]  /*1110d0*/  IMAD.X R3, R22, 0x1, R12, P6 ;  /* 0x0000000116037824 */ /* 0x001fca00030e060c */
[----:B------:R0:W-:Y:S02]  /*1110e0*/  STL.64 [R1+0x1548], R2 ;  /* 0x0015480201007387 */ /* 0x0001e40000100a00 */
[----:B0-----:R-:W-:Y:S02]  /*1110f0*/  IADD3 R2, P6, PT, R16, R13, RZ ;  /* 0x0000000d10027210 */ /* 0x001fe40007fde0ff */
[----:B------:R-:W2:Y:S03]  /*111100*/  LDL.LU R16, [R1+0x6010] ;  /* 0x0060100001107983 */ /* 0x000ea60000300800 */
[----:B------:R-:W-:-:S05]  /*111110*/  IMAD.X R3, R22, 0x1, R14, P6 ;  /* 0x0000000116037824 */ /* 0x000fca00030e060e */
[----:B------:R0:W-:Y:S04]  /*111120*/  STL.64 [R1+0x1540], R2 ;  /* 0x0015400201007387 */ /* 0x0001e80000100a00 */
[----:B------:R-:W3:Y:S04]  /*111130*/  LDL.LU R10, [R1+0x1210] ;  /* 0x00121000010a7983 */ /* 0x000ee80000300800 */
[----:B------:R-:W3:Y:S01]  /*111140*/  LDL.LU R11, [R1+0x1214] ;  /* 0x00121400010b7983 */ /* 0x000ee20000300800 */
[----:B0-----:R-:W-:-:S05]  /*111150*/  F2FP.SATFINITE.E5M2.F32.PACK_AB_MERGE_C R2, R15, R26, RZ ;  /* 0x0000001a0f02723e */ /* 0x001fca00048060ff */
[----:B------:R0:W-:Y:S04]  /*111160*/  STL [R1+0x3f0], R2 ;  /* 0x0003f00201007387 */ /* 0x0001e80000100800 */
[----:B------:R-:W3:Y:S04]  /*111170*/  LDL.LU R22, [R1+0x1218] ;  /* 0x0012180001167983 */ /* 0x000ee80000300800 */
[----:B------:R-:W3:Y:S01]  /*111180*/  LDL.LU R26, [R1+0x121c] ;  /* 0x00121c00011a7983 */ /* 0x000ee20000300800 */
[----:B0-----:R-:W-:-:S05]  /*111190*/  F2FP.SATFINITE.E5M2.F32.PACK_AB_MERGE_C R2, R27, R29, RZ ;  /* 0x0000001d1b02723e */ /* 0x001fca00048060ff */
[----:B------:R0:W-:Y:S04]  /*1111a0*/  STL [R1+0x3fc], R2 ;  /* 0x0003fc0201007387 */ /* 0x0001e80000100800 */
[----:B------:R-:W3:Y:S04]  /*1111b0*/  LDL.LU R29, [R1+0x1200] ;  /* 0x00120000011d7983 */ /* 0x000ee80000300800 */
[----:B------:R-:W3:Y:S01]  /*1111c0*/  LDL.LU R27, [R1+0x1204] ;  /* 0x00120400011b7983 */ /* 0x000ee20000300800 */
[----:B0-----:R-:W-:-:S03]  /*1111d0*/  F2FP.SATFINITE.E5M2.F32.PACK_AB_MERGE_C R2, R17, R18, RZ ;  /* 0x000000121102723e */ /* 0x001fc600048060ff */
[----:B------:R-:W3:Y:S04]  /*1111e0*/  LDL.LU R18, [R1+0x1208] ;  /* 0x0012080001127983 */ /* 0x000ee80000300800 */
[----:B------:R-:W3:Y:S04]  /*1111f0*/  LDL.LU R17, [R1+0x120c] ;  /* 0x00120c0001117983 */ /* 0x000ee80000300800 */
[----:B------:R0:W-:Y:S01]  /*111200*/  STL [R1+0x354], R2 ;  /* 0x0003540201007387 */ /* 0x0001e20000100800 */
[----:B--2---:R-:W-:Y:S02]  /*111210*/  SHF.R.S32.HI R15, RZ, 0x1f, R16 ;  /* 0x0000001fff0f7819 */ /* 0x004fe40000011410 */
[----:B0-----:R-:W-:-:S05]  /*111220*/  IADD3 R2, P6, PT, R16, R4, RZ ;  /* 0x0000000410027210 */ /* 0x001fca0007fde0ff */
[----:B------:R-:W-:-:S05]  /*111230*/  IMAD.X R3, R15, 0x1, R23, P6 ;  /* 0x000000010f037824 */ /* 0x000fca00030e0617 */
[----:B------:R0:W-:Y:S04]  /*111240*/  STL.64 [R1+0x1538], R2 ;  /* 0x0015380201007387 */ /* 0x0001e80000100a00 */
[----:B0-----:R-:W2:Y:S02]  /*111250*/  LDL.LU.64 R2, [R1+0x6008] ;  /* 0x0060080001027983 */ /* 0x001ea40000300a00 */
[----:B--2---:R-:W-:Y:S02]  /*111260*/  F2FP.SATFINITE.E5M2.F32.PACK_AB_MERGE_C R6, R6, R3, RZ ;  /* 0x000000030606723e */ /* 0x004fe400048060ff */
[----:B------:R-:W2:Y:S01]  /*111270*/  LDL.LU R3, [R1+0x6000] ;  /* 0x0060000001037983 */ /* 0x000ea20000300800 */
[----:B---3--:R-:W-:-:S03]  /*111280*/  F2FP.SATFINITE.E5M2.F32.PACK_AB_MERGE_C R25, R25, R7, RZ ;  /* 0x000000071919723e */ /* 0x008fc600048060ff */
[----:B------:R-:W-:Y:S01]  /*111290*/  STL [R1+0x358], R6 ;  /* 0x0003580601007387 */ /* 0x000fe20000100800 */
[----:B------:R-:W-:-:S03]  /*1112a0*/  F2FP.SATFINITE.E5M2.F32.PACK_AB_MERGE_C R20, R20, R21, RZ ;  /* 0x000000151414723e */ /* 0x000fc600048060ff */
[----:B------:R0:W-:Y:S04]  /*1112b0*/  STL [R1+0x300], R25 ;  /* 0x0003001901007387 */ /* 0x0001e80000100800 */
[----:B0-----:R-:W3:Y:S01]  /*1112c0*/  LDL.LU R25, [R1+0x11f4] ;  /* 0x0011f40001197983 */ /* 0x001ee20000300800 */
[----:B--2---:R-:W-:-:S03]  /*1112d0*/  IADD3 R6, P6, PT, R16, R3, RZ ;  /* 0x0000000310067210 */ /* 0x004fc60007fde0ff */
[----:B------:R4:W-:Y:S02]  /*1112e0*/  STL.64 [R1+0x5fe0], R2 ;  /* 0x005fe00201007387 */ /* 0x0009e40000100a00 */
[----:B------:R-:W-:Y:S01]  /*1112f0*/  IMAD.X R7, R15, 0x1, R2, P6 ;  /* 0x000000010f077824 */ /* 0x000fe200030e0602 */
[----:B----4-:R-:W-:Y:S01]  /*111300*/  F2FP.SATFINITE.E5M2.F32.PACK_AB_MERGE_C R2, R24, R28, RZ ;  /* 0x0000001c1802723e */ /* 0x010fe200048060ff */
[----:B------:R-:W2:Y:S04]  /*111310*/  LDL.LU R3, [R1+0x122c] ;  /* 0x00122c0001037983 */ /* 0x000ea80000300800 */
[----:B------:R0:W-:Y:S04]  /*111320*/  STL.64 [R1+0x1530], R6 ;  /* 0x0015300601007387 */ /* 0x0001e80000100a00 */
[----:B------:R1:W-:Y:S04]  /*111330*/  STL [R1+0x5b0c], R20 ;  /* 0x005b0c1401007387 */ /* 0x0003e80000100800 */
[----:B------:R-:W-:Y:S01]  /*111340*/  STL [R1+0x318], R2 ;  /* 0x0003180201007387 */ /* 0x000fe20000100800 */
[----:B0-----:R-:W-:-:S03]  /*111350*/  IADD3 R6, P6, PT, R16, R0, RZ ;  /* 0x0000000010067210 */ /* 0x001fc60007fde0ff */
[----:B-1----:R-:W3:Y:S04]  /*111360*/  LDL.LU R20, [R1+0x11f0] ;  /* 0x0011f00001147983 */ /* 0x002ee80000300800 */
[----:B------:R0:W-:Y:S01]  /*111370*/  STL [R1+0x5fd0], R0 ;  /* 0x005fd00001007387 */ /* 0x0001e20000100800 */
[----:B------:R-:W-:-:S03]  /*111380*/  IMAD.X R7, R15, 0x1, R19, P6 ;  /* 0x000000010f077824 */ /* 0x000fc600030e0613 */
[----:B0-----:R-:W2:Y:S04]  /*111390*/  LDL.LU R0, [R1+0x1228] ;  /* 0x0012280001007983 */ /* 0x001ea80000300800 */
[----:B------:R0:W-:Y:S04]  /*1113a0*/  STL.64 [R1+0x1528], R6 ;  /* 0x0015280601007387 */ /* 0x0001e80000100a00 */
[----:B0-----:R-:W4:Y:S04]  /*1113b0*/  LDL.LU.64 R6, [R1+0x5ff8] ;  /* 0x005ff80001067983 */ /* 0x001f280000300a00 */
[----:B------:R-:W3:Y:S04]  /*1113c0*/  LDL.LU R2, [R1+0x11f8] ;  /* 0x0011f80001027983 */ /* 0x000ee80000300800 */
[----:B------:R-:W3:Y:S04]  /*1113d0*/  LDL.LU R24, [R1+0x11fc] ;  /* 0x0011fc0001187983 */ /* 0x000ee80000300800 */
[----:B------:R-:W3:Y:S04]  /*1113e0*/  LDL.LU R28, [R1+0x11e0] ;  /* 0x0011e000011c7983 */ /* 0x000ee80000300800 */
[----:B------:R-:W3:Y:S04]  /*1113f0*/  LDL.LU R21, [R1+0x11e4] ;  /* 0x0011e40001157983 */ /* 0x000ee80000300800 */
[----:B------:R-:W-:Y:S01]  /*111400*/  STL [R1+0x5fd4], R19 ;  /* 0x005fd41301007387 */ /* 0x000fe20000100800 */
[----:B--2---:R-:W-:-:S02]  /*111410*/  F2FP.SATFINITE.E5M2.F32.PACK_AB_MERGE_C R3, R3, R0, RZ ;  /* 0x000000000303723e */ /* 0x004fc400048060ff */
[----:B------:R-:W-:Y:S02]  /*111420*/  F2FP.SATFINITE.E5M2.F32.PACK_AB_MERGE_C R0, R11, R10, RZ ;  /* 0x0000000a0b00723e */ /* 0x000fe400048060ff */
[----:B------:R-:W-:Y:S01]  /*111430*/  IADD3 R10, P6, PT, R16, R5, RZ ;  /* 0x00000005100a7210 */ /* 0x000fe20007fde0ff */
[----:B------:R-:W-:Y:S04]  /*111440*/  STL [R1+0x2a8], R3 ;  /* 0x0002a80301007387 */ /* 0x000fe80000100800 */
[----:B------:R-:W-:Y:S01]  /*111450*/  STL.64 [R1+0x5fe8], R4 ;  /* 0x005fe80401007387 */ /* 0x000fe20000100a00 */
[----:B----4-:R-:W-:-:S03]  /*111460*/  IMAD.X R11, R15, 0x1, R6, P6 ;  /* 0x000000010f0b7824 */ /* 0x010fc600030e0606 */
[----:B------:R-:W-:Y:S04]  /*111470*/  STL [R1+0x288], R0 ;  /* 0x0002880001007387 */ /* 0x000fe80000100800 */
[----:B------:R0:W-:Y:S04]  /*111480*/  STL.64 [R1+0x1520], R10 ;  /* 0x0015200a01007387 */ /* 0x0001e80000100a00 */
[----:B0-----:R-:W2:Y:S01]  /*111490*/  LDL.LU.64 R10, [R1+0x5ff0] ;  /* 0x005ff000010a7983 */ /* 0x001ea20000300a00 */
[----:B------:R-:W-:Y:S02]  /*1114a0*/  F2FP.SATFINITE.E5M2.F32.PACK_AB_MERGE_C R0, R26, R22, RZ ;  /* 0x000000161a00723e */ /* 0x000fe400048060ff */
[----:B------:R-:W-:-:S02]  /*1114b0*/  F2FP.SATFINITE.E5M2.F32.PACK_AB_MERGE_C R22, R27, R29, RZ ;  /* 0x0000001d1b16723e */ /* 0x000fc400048060ff */
[----:B------:R-:W-:-:S03]  /*1114c0*/  IADD3 R4, P6, PT, R16, R7, RZ ;  /* 0x0000000710047210 */ /* 0x000fc60007fde0ff */
[----:B------:R-:W-:Y:S02]  /*1114d0*/  STL [R1+0x5b5c], R22 ;  /* 0x005b5c1601007387 */ /* 0x000fe40000100800 */
[----:B------:R-:W-:Y:S02]  /*1114e0*/  IMAD.X R5, R15, 0x1, R8, P6 ;  /* 0x000000010f057824 */ /* 0x000fe400030e0608 */
[----:B------:R0:W-:Y:S04]  /*1114f0*/  STL [R1+0x294], R0 ;  /* 0x0002940001007387 */ /* 0x0001e80000100800 */
[----:B------:R-:W-:Y:S01]  /*111500*/  STL.64 [R1+0x5fc8], R6 ;  /* 0x005fc80601007387 */ /* 0x000fe20000100a00 */
[----:B---3--:R-:W-:Y:S02]  /*111510*/  F2FP.SATFINITE.E5M2.F32.PACK_AB_MERGE_C R25, R25, R20, RZ ;  /* 0x000000141919723e */ /* 0x008fe400048060ff */
[----:B0-----:R-:W-:-:S02]  /*111520*/  F2FP.SATFINITE.E5M2.F32.PACK_AB_MERGE_C R0, R17, R18, RZ ;  /* 0x000000121100723e */ /* 0x001fc400048060ff */
[----:B------:R-:W3:Y:S04]  /*111530*/  LDL.LU R18, [R1+0x11e8] ;  /* 0x0011e80001127983 */ /* 0x000ee80000300800 */
[----:B------:R-:W3:Y:S04]  /*111540*/  LDL.LU R17, [R1+0x11ec] ;  /* 0x0011ec0001117983 */ /* 0x000ee80000300800 */
[----:B------:R0:W-:Y:S04]  /*111550*/  STL.64 [R1+0x1518], R4 ;  /* 0x0015180401007387 */ /* 0x0001e80000100a00 */
[----:B------:R-:W-:Y:S04]  /*111560*/  STL [R1+0x27c], R0 ;  /* 0x00027c0001007387 */ /* 0x000fe80000100800 */
[----:B------:R-:W4:Y:S01]  /*111570*/  LDL.LU R3, [R1+0x11d0] ;  /* 0x0011d00001037983 */ /* 0x000f220000300800 */
[----:B0-----:R-:W-:-:S03]  /*111580*/  IADD3 R4, P6, PT, R16, R9, RZ ;  /* 0x0000000910047210 */ /* 0x001fc60007fde0ff */
[----:B------:R-:W4:Y:S04]  /*111590*/  LDL.LU R26, [R1+0x11d4] ;  /* 0x0011d400011a7983 */ /* 0x000f280000300800 */
[----:B------:R-:W3:Y:S04]  /*1115a0*/  LDL.LU R29, [R1+0x11d8] ;  /* 0x0011d800011d7983 */ /* 0x000ee80000300800 */
[----:B------:R-:W3:Y:S01]  /*1115b0*/  LDL.LU R27, [R1+0x11dc] ;  /* 0x0011dc00011b7983 */ /* 0x000ee20000300800 */
[----:B------:R-:W-:-:S03]  /*1115c0*/  F2FP.SATFINITE.E5M2.F32.PACK_AB_MERGE_C R24, R24, R2, RZ ;  /* 0x000000021818723e */ /* 0x000fc600048060ff */
[----:B------:R0:W-:Y:S01]  /*1115d0*/  STL [R1+0x5b94], R25 ;  /* 0x005b941901007387 */ /* 0x0001e20000100800 */
[----:B------:R-:W-:-:S03]  /*1115e0*/  F2FP.SATFINITE.E5M2.F32.PACK_AB_MERGE_C R2, R21, R28, RZ ;  /* 0x0000001c1502723e */ /* 0x000fc600048060ff */
[----:B0-----:R-:W3:Y:S04]  /*1115f0*/  LDL.LU R25, [R1+0x10] ;  /* 0x0000100001197983 */ /* 0x001ee80000300800 */
[----:B------:R0:W-:Y:S04]  /*111600*/  STL.64 [R1+0x5fd8], R8 ;  /* 0x005fd80801007387 */ /* 0x0001e80000100a00 */
[----:B0-----:R-:W3:Y:S04]  /*111610*/  LDL.LU R8, [R1+0x11c0] ;  /* 0x0011c00001087983 */ /* 0x001ee80000300800 */
[----:B------:R-:W3:Y:S04]  /*111620*/  LDL.LU R9, [R1+0x11c4] ;  /* 0x0011c40001097983 */ /* 0x000ee80000300800 */
[----:B------:R-:W3:Y:S01]  /*111630*/  LDL.LU R22, [R1+0x11c8] ;  /* 0x0011c80001167983 */ /* 0x000ee20000300800 */
[----:B--2---:R-:W-:-:S05]  /*111640*/  IMAD.X R5, R15, 0x1, R10, P6 ;  /* 0x000000010f057824 */ /* 0x004fca00030e060a */
[----:B------:R0:W-:Y:S04]  /*111650*/  STL.64 [R1+0x1510], R4 ;  /* 0x0015100401007387 */ /* 0x0001e80000100a00 */
[----:B------:R-:W2:Y:S04]  /*111660*/  LDL.LU R20, [R1+0x11cc] ;  /* 0x0011cc0001147983 */ /* 0x000ea80000300800 */
[----:B------:R-:W-:Y:S04]  /*111670*/  STL [R1+0x5b98], R24 ;  /* 0x005b981801007387 */ /* 0x000fe80000100800 */
[----:B------:R-:W2:Y:S01]  /*111680*/  LDL.LU R19, [R1+0x11b0] ;  /* 0x0011b00001137983 */ /* 0x000ea20000300800 */
[----:B0-----:R-:W-:-:S03]  /*111690*/  IADD3 R4, P6, PT, R16, R11, RZ ;  /* 0x0000000b10047210 */ /* 0x001fc60007fde0ff */
[----:B------:R-:W2:Y:S04]  /*1116a0*/  LDL.LU R0, [R1+0x11b4] ;  /* 0x0011b40001007983 */ /* 0x000ea80000300800 */
[----:B------:R-:W-:Y:S01]  /*1116b0*/  STL [R1+0x2804], R2 ;  /* 0x0028040201007387 */ /* 0x000fe20000100800 */
[----:B------:R-:W-:-:S03]  /*1116c0*/  IMAD.X R5, R15, 0x1, R12, P6 ;  /* 0x000000010f057824 */ /* 0x000fc600030e060c */
[----:B------:R-:W2:Y:S04]  /*1116d0*/  LDL.LU R6, [R1+0x11b8] ;  /* 0x0011b80001067983 */ /* 0x000ea80000300800 */
[----:B------:R-:W2:Y:S04]  /*1116e0*/  LDL.LU R7, [R1+0x11bc] ;  /* 0x0011bc0001077983 */ /* 0x000ea80000300800 */
[----:B------:R-:W2:Y:S04]  /*1116f0*/  LDL.LU R28, [R1+0x11a8] ;  /* 0x0011a800011c7983 */ /* 0x000ea80000300800 */
[----:B------:R-:W2:Y:S04]  /*111700*/  LDL.LU R21, [R1+0x11ac] ;  /* 0x0011ac0001157983 */ /* 0x000ea80000300800 */
[----:B------:R0:W-:Y:S04]  /*111710*/  STL.64 [R1+0x5fc0], R10 ;  /* 0x005fc00a01007387 */ /* 0x0001e80000100a00 */
[----:B0-----:R-:W2:Y:S04]  /*111720*/  LDL.LU R10, [R1+0x11a0] ;  /* 0x0011a000010a7983 */ /* 0x001ea80000300800 */
[----:B------:R-:W2:Y:S04]  /*111730*/  LDL.LU R11, [R1+0x11a4] ;  /* 0x0011a400010b7983 */ /* 0x000ea80000300800 */
[----:B------:R0:W-:Y:S02]  /*111740*/  STL.64 [R1+0x1508], R4 ;  /* 0x0015080401007387 */ /* 0x0001e40000100a00 */
[----:B0-----:R-:W-:-:S05]  /*111750*/  IADD3 R4, P6, PT, R16, R13, RZ ;  /* 0x0000000d10047210 */ /* 0x001fca0007fde0ff */
[----:B------:R-:W-:-:S05]  /*111760*/  IMAD.X R5, R15, 0x1, R14, P6 ;  /* 0x000000010f057824 */ /* 0x000fca00030e060e */
[----:B------:R0:W-:Y:S04]  /*111770*/  STL.64 [R1+0x1500], R4 ;  /* 0x0015000401007387 */ /* 0x0001e80000100a00 */
[----:B0-----:R-:W2:Y:S01]  /*111780*/  LDL.LU.64 R4, [R1+0x5fe8] ;  /* 0x005fe80001047983 */ /* 0x001ea20000300a00 */
[----:B---3--:R-:W-:-:S03]  /*111790*/  F2FP.SATFINITE.E5M2.F32.PACK_AB_MERGE_C R2, R17, R18, RZ ;  /* 0x000000121102723e */ /* 0x008fc600048060ff */
[----:B------:R-:W3:Y:S01]  /*1117a0*/  LDL.LU R16, [R1+0x1190] ;  /* 0x0011900001107983 */ /* 0x000ee20000300800 */
[----:B----4-:R-:W-:-:S03]  /*1117b0*/  F2FP.SATFINITE.E5M2.F32.PACK_AB_MERGE_C R3, R26, R3, RZ ;  /* 0x000000031a03723e */ /* 0x010fc600048060ff */
[----:B------:R-:W3:Y:S04]  /*1117c0*/  LDL.LU R15, [R1+0x1194] ;  /* 0x00119400010f7983 */ /* 0x000ee80000300800 */
[----:B------:R-:W4:Y:S04]  /*1117d0*/  LDL.LU R18, [R1+0x1198] ;  /* 0x0011980001127983 */ /* 0x000f280000300800 */
[----:B------:R-:W4:Y:S04]  /*1117e0*/  LDL.LU R17, [R1+0x119c] ;  /* 0x00119c0001117983 */ /* 0x000f280000300800 */
[----:B------:R0:W-:Y:S04]  /*1117f0*/  STL [R1+0x2800], R2 ;  /* 0x0028000201007387 */ /* 0x0001e80000100800 */
[----:B------:R-:W3:Y:S01]  /*111800*/  LDL.LU R26, [R1+0xb48] ;  /* 0x000b4800011a7983 */ /* 0x000ee20000300800 */
[----:B0-----:R-:W-:-:S03]  /*111810*/  F2FP.SATFINITE.E5M2.F32.PACK_AB_MERGE_C R2, R27, R29, RZ ;  /* 0x0000001d1b02723e */ /* 0x001fc600048060ff */
[----:B------:R-:W-:Y:S01]  /*111820*/  STL [R1+0x2910], R3 ;  /* 0x0029100301007387 */ /* 0x000fe20000100800 */
[----:B------:R-:W-:-:S03]  /*111830*/  SHF.R.S32.HI R24, RZ, 0x1f, R25 ;  /* 0x0000001fff187819 */ /* 0x000fc60000011419 */
[----:B------:R-:W3:Y:S04]  /*111840*/  LDL.LU R29, [R1+0xb4c] ;  /* 0x000b4c00011d7983 */ /* 0x000ee80000300800 */
[----:B------:R2:W-:Y:S04]  /*111850*/  STL [R1+0x2914], R2 ;  /* 0x0029140201007387 */ /* 0x0005e80000100800 */
[----:B------:R-:W3:Y:S01]  /*111860*/  LDL.LU R27, [R1+0xc] ;  /* 0x00000c00011b7983 */ /* 0x000ee20000300800 */
[----:B--2---:R-:W-:-:S05]  /*111870*/  IADD3 R2, P6, PT, R25, R4, RZ ;  /* 0x0000000419027210 */ /* 0x004fca0007fde0ff */
[----:B------:R-:W-:-:S05]  /*111880*/  IMAD.X R3, R24, 0x1, R23, P6 ;  /* 0x0000000118037824 */ /* 0x000fca00030e0617 */
[----:B------:R0:W-:Y:S04]  /*111890*/  STL.64 [R1+0x14f8], R2 ;  /* 0x0014f80201007387 */ /* 0x0001e80000100a00 */
[----:B0-----:R-:W2:Y:S01]  /*1118a0*/  LDL.LU.64 R2, [R1+0x5fe0] ;  /* 0x005fe00001027983 */ /* 0x001ea20000300a00 */
[----:B------:R-:W-:Y:S02]  /*1118b0*/  F2FP.SATFINITE.E5M2.F32.PACK_AB_MERGE_C R9, R9, R8, RZ ;  /* 0x000000080909723e */ /* 0x000fe400048060ff */
[----:B------:R-:W-:-:S03]  /*1118c0*/  F2FP.SATFINITE.E5M2.F32.PACK_AB_MERGE_C R20, R20, R22, RZ ;  /* 0x000000161414723e */ /* 0x000fc600048060ff */
[----:B------:R0:W-:Y:S04]  /*1118d0*/  STL [R1+0x28e0], R9 ;  /* 0x0028e00901007387 */ /* 0x0001e80000100800 */
[----:B------:R-:W-:Y:S01]  /*1118e0*/  STL [R1+0x28f0], R20 ;  /* 0x0028f01401007387 */ /* 0x000fe20000100800 */
[----:B------:R-:W-:Y:S02]  /*1118f0*/  F2FP.SATFINITE.E5M2.F32.PACK_AB_MERGE_C R0, R0, R19, RZ ;  /* 0x000000130000723e */ /* 0x000fe400048060ff */
[----:B--2---:R-:W-:-:S05]  /*111900*/  IADD3 R8, P6, PT, R25, R3, RZ ;  /* 0x0000000319087210 */ /* 0x004fca0007fde0ff */
[----:B0-----:R-:W-:-:S05]  /*111910*/  IMAD.X R9, R24, 0x1, R2, P6 ;  /* 0x0000000118097824 */ /* 0x001fca00030e0602 */
[----:B------:R0:W-:Y:S04]  /*111920*/  STL.64 [R1+0x14f0], R8 ;  /* 0x0014f00801007387 */ /* 0x0001e80000100a00 */
[----:B0-----:R-:W2:Y:S04]  /*111930*/  LDL.LU.64 R8, [R1+0x5fd8] ;  /* 0x005fd80001087983 */ /* 0x001ea80000300a00 */
[----:B------:R-:W2:Y:S04]  /*111940*/  LDL.LU R22, [R1+0x1188] ;  /* 0x0011880001167983 */ /* 0x000ea80000300800 */
[----:B------:R-:W2:Y:S04]  /*111950*/  LDL.LU R20, [R1+0x118c] ;  /* 0x00118c0001147983 */ /* 0x000ea80000300800 */
[----:B------:R0:W-:Y:S04]  /*111960*/  STL.64 [R1+0x5fb8], R2 ;  /* 0x005fb80201007387 */ /* 0x0001e80000100a00 */
[----:B0-----:R-:W2:Y:S04]  /*111970*/  LDL.LU R2, [R1+0x1180] ;  /* 0x0011800001027983 */ /* 0x001ea80000300800 */
[----:B------:R-:W2:Y:S04]  /*111980*/  LDL.LU R3, [R1+0x1184] ;  /* 0x0011840001037983 */ /* 0x000ea80000300800 */
[----:B------:R-:W2:Y:S04]  /*111990*/  LDL.LU R19, [R1+0x5fd4] ;  /* 0x005fd40001137983 */ /* 0x000ea80000300800 */
[----:B------:R0:W-:Y:S04]  /*1119a0*/  STL [R1+0x28bc], R0 ;  /* 0x0028bc0001007387 */ /* 0x0001e80000100800 */
[----:B0-----:R-:W2:Y:S01]  /*1119b0*/  LDL.LU R0, [R1+0x5fd0] ;  /* 0x005fd00001007983 */ /* 0x001ea20000300800 */
[----:B------:R-:W-:-:S05]  /*1119c0*/  F2FP.SATFINITE.E5M2.F32.PACK_AB_MERGE_C R7, R7, R6, RZ ;  /* 0x000000060707723e */ /* 0x000fca00048060ff */
[----:B------:R0:W-:Y:S01]  /*1119d0*/  STL [R1+0x28c8], R7 ;  /* 0x0028c80701007387 */ /* 0x0001e20000100800 */
[----:B--2---:R-:W-:-:S05]  /*1119e0*/  IADD3 R6, P6, PT, R25, R0, RZ ;  /* 0x0000000019067210 */ /* 0x004fca0007fde0ff */
[----:B0-----:R-:W-:-:S05]  /*1119f0*/  IMAD.X R7, R24, 0x1, R19, P6 ;  /* 0x0000000118077824 */ /* 0x001fca00030e0613 */
[----:B------:R0:W-:Y:S04]  /*111a00*/  STL.64 [R1+0x13e8], R6 ;  /* 0x0013e80601007387 */ /* 0x0001e80000100a00 */
[----:B0-----:R-:W2:Y:S01]  /*111a10*/  LDL.LU.64 R6, [R1+0x5fc8] ;  /* 0x005fc80001067983 */ /* 0x001ea20000300a00 */
[----:B------:R-:W-:Y:S02]  /*111a20*/  F2FP.SATFINITE.E5M2.F32.PACK_AB_MERGE_C R11, R11, R10, RZ ;  /* 0x0000000a0b0b723e */ /* 0x000fe400048060ff */
[----:B------:R-:W-:Y:S02]  /*111a30*/  F2FP.SATFINITE.E5M2.F32.PACK_AB_MERGE_C R10, R21, R28, RZ ;  /* 0x0000001c150a723e */ /* 0x000fe400048060ff */
[----:B------:R-:W3:Y:S04]  /*111a40*/  LDL.LU R28, [R1+0x1170] ;  /* 0x00117000011c7983 */ /* 0x000ee80000300800 */
[----:B------:R-:W-:Y:S04]  /*111a50*/  STL [R1+0x2894], R11 ;  /* 0x0028940b01007387 */ /* 0x000fe80000100800 */
[----:B------:R-:W3:Y:S04]  /*111a60*/  LDL.LU R21, [R1+0x1174] ;  /* 0x0011740001157983 */ /* 0x000ee80000300800 */
[----:B------:R0:W-:Y:S02]  /*111a70*/  STL [R1+0x28a8], R10 ;  /* 0x0028a80a01007387 */ /* 0x0001e40000100800 */
[----:B0-----:R-:W-:-:S05]  /*111a80*/  IADD3 R10, P6, PT, R25, R5, RZ ;  /* 0x00000005190a7210 */ /* 0x001fca0007fde0ff */
[----:B--2---:R-:W-:-:S05]  /*111a90*/  IMAD.X R11, R24, 0x1, R6, P6 ;  /* 0x00000001180b7824 */ /* 0x004fca00030e0606 */
[----:B------:R3:W-:Y:S02]  /*111aa0*/  STL.64 [R1+0x13e0], R10 ;  /* 0x0013e00a01007387 */ /* 0x0007e40000100a00 */
[----:B---3--:R-:W-:Y:S02]  /*111ab0*/  F2FP.SATFINITE.E5M2.F32.PACK_AB_MERGE_C R10, R15, R16, RZ ;  /* 0x000000100f0a723e */ /* 0x008fe400048060ff */
[----:B------:R-:W2:Y:S04]  /*111ac0*/  LDL.LU R16, [R1+0x1178] ;  /* 0x0011780001107983 */ /* 0x000ea80000300800 */
[----:B------:R-:W2:Y:S04]  /*111ad0*/  LDL.LU R15, [R1+0x117c] ;  /* 0x00117c00010f7983 */ /* 0x000ea80000300800 */
[----:B------:R4:W-:Y:S02]  /*111ae0*/  STL [R1+0x286c], R10 ;  /* 0x00286c0a01007387 */ /* 0x0009e40000100800 */
[----:B----4-:R-:W-:-:S02]  /*111af0*/  F2FP.SATFINITE.E5M2.F32.PACK_AB_MERGE_C R10, R17, R18, RZ ;  /* 0x00000012110a723e */ /* 0x010fc400048060ff */
[----:B------:R-:W3:Y:S04]  /*111b00*/  LDL.LU R18, [R1+0x1160] ;  /* 0x0011600001127983 */ /* 0x000ee80000300800 */
[----:B------:R-:W3:Y:S04]  /*111b10*/  LDL.LU R17, [R1+0x1164] ;  /* 0x0011640001117983 */ /* 0x000ee80000300800 */
[----:B------:R0:W-:Y:S04]  /*111b20*/  STL [R1+0x287c], R10 ;  /* 0x00287c0a01007387 */ /* 0x0001e80000100800 */
[----:B------:R1:W-:Y:S01]  /*111b30*/  STL.64 [R1+0x5fa8], R6 ;  /* 0x005fa80601007387 */ /* 0x0003e20000100a00 */
[----:B0-----:R-:W-:-:S03]  /*111b40*/  IADD3 R10, P6, PT, R25, R7, RZ ;  /* 0x00000007190a7210 */ /* 0x001fc60007fde0ff */
[----:B-1----:R-:W4:Y:S04]  /*111b50*/  LDL.LU R6, [R1+0xb40] ;  /* 0x000b400001067983 */ /* 0x002f280000300800 */
[----:B------:R-:W4:Y:S01]  /*111b60*/  LDL.LU R7, [R1+0xb44] ;  /* 0x000b440001077983 */ /* 0x000f220000300800 */
[----:B------:R-:W-:-:S05]  /*111b70*/  IMAD.X R11, R24, 0x1, R8, P6 ;  /* 0x00000001180b7824 */ /* 0x000fca00030e0608 */
[----:B------:R0:W-:Y:S04]  /*111b80*/  STL.64 [R1+0x13d8], R10 ;  /* 0x0013d80a01007387 */ /* 0x0001e80000100a00 */
[----:B0-----:R-:W2:Y:S01]  /*111b90*/  LDL.LU.64 R10, [R1+0x5fc0] ;  /* 0x005fc000010a7983 */ /* 0x001ea20000300a00 */
[----:B------:R-:W-:Y:S02]  /*111ba0*/  F2FP.SATFINITE.E5M2.F32.PACK_AB_MERGE_C R3, R3, R2, RZ ;  /* 0x000000020303723e */ /* 0x000fe400048060ff */
[----:B------:R-:W-:Y:S02]  /*111bb0*/  F2FP.SATFINITE.E5M2.F32.PACK_AB_MERGE_C R2, R20, R22, RZ ;  /* 0x000000161402723e */ /* 0x000fe400048060ff */
[----:B----4-:R-:W-:Y:S02]  /*111bc0*/  F2FP.SATFINITE.E5M2.F32.PACK_AB_MERGE_C R7, R7, R6, RZ ;  /* 0x000000060707723e */ /* 0x010fe400048060ff */
[----:B------:R-:W-:-:S02]  /*111bd0*/  F2FP.SATFINITE.E5M2.F32.PACK_AB_MERGE_C R6, R29, R26, RZ ;  /* 0x0000001a1d06723e */ /* 0x000fc400048060ff */
[----:B------:R-:W4:Y:S04]  /*111be0*/  LDL.LU R29, [R1+0x116c] ;  /* 0x00116c00011d7983 */ /* 0x000f280000300800 */
[----:B------:R-:W-:Y:S04]  /*111bf0*/  STL [R1+0x164], R7 ;  /* 0x0001640701007387 */ /* 0x000fe80000100800 */
[----:B------:R-:W4:Y:S04]  /*111c00*/  LDL.LU R26, [R1+0x1154] ;  /* 0x00115400011a7983 */ /* 0x000f280000300800 */
[----:B------:R0:W-:Y:S04]  /*111c10*/  STL [R1+0x168], R6 ;  /* 0x0001680601007387 */ /* 0x0001e80000100800 */
[----:B------:R1:W-:Y:S01]  /*111c20*/  STL.64 [R1+0x5fb0], R8 ;  /* 0x005fb00801007387 */ /* 0x0003e20000100a00 */
[----:B0-----:R-:W-:-:S05]  /*111c30*/  IADD3 R6, P6, PT, R25, R9, RZ ;  /* 0x0000000919067210 */ /* 0x001fca0007fde0ff */
[----:B--2---:R-:W-:Y:S01]  /*111c40*/  IMAD.X R7, R24, 0x1, R10, P6 ;  /* 0x0000000118077824 */ /* 0x004fe200030e060a */
[----:B-1----:R-:W4:Y:S04]  /*111c50*/  LDL.LU R8, [R1+0x1168] ;  /* 0x0011680001087983 */ /* 0x002f280000300800 */
[----:B------:R-:W2:Y:S04]  /*111c60*/  LDL.LU R9, [R1+0x1150] ;  /* 0x0011500001097983 */ /* 0x000ea80000300800 */
[----:B------:R-:W2:Y:S04]  /*111c70*/  LDL.LU R22, [R1+0x1158] ;  /* 0x0011580001167983 */ /* 0x000ea80000300800 */
[----:B------:R0:W-:Y:S04]  /*111c80*/  STL.64 [R1+0x13d0], R6 ;  /* 0x0013d00601007387 */ /* 0x0001e80000100a00 */
[----:B------:R-:W-:Y:S04]  /*111c90*/  STL [R1+0x414], R3 ;  /* 0x0004140301007387 */ /* 0x000fe80000100800 */
[----:B------:R-:W2:Y:S04]  /*111ca0*/  LDL.LU R20, [R1+0x115c] ;  /* 0x00115c0001147983 */ /* 0x000ea80000300800 */
[----:B------:R1:W-:Y:S04]  /*111cb0*/  STL [R1+0x448], R2 ;  /* 0x0004480201007387 */ /* 0x0003e80000100800 */
[----:B0-----:R-:W2:Y:S04]  /*111cc0*/  LDL.LU R6, [R1+0x1140] ;  /* 0x0011400001067983 */ /* 0x001ea80000300800 */
[----:B------:R-:W2:Y:S01]  /*111cd0*/  LDL.LU R7, [R1+0x1144] ;  /* 0x0011440001077983 */ /* 0x000ea20000300800 */
[----:B-1----:R-:W-:-:S05]  /*111ce0*/  IADD3 R2, P6, PT, R25, R11, RZ ;  /* 0x0000000b19027210 */ /* 0x002fca0007fde0ff */
[----:B------:R-:W-:Y:S01]  /*111cf0*/  IMAD.X R3, R24, 0x1, R12, P6 ;  /* 0x0000000118037824 */ /* 0x000fe200030e060c */
[----:B------:R-:W-:Y:S04]  /*111d00*/  STL.64 [R1+0x5fa0], R10 ;  /* 0x005fa00a01007387 */ /* 0x000fe80000100a00 */
[----:B------:R0:W-:Y:S02]  /*111d10*/  STL.64 [R1+0x13c8], R2 ;  /* 0x0013c80201007387 */ /* 0x0001e40000100a00 */
[----:B0-----:R-:W-:-:S05]  /*111d20*/  IADD3 R2, P6, PT, R25, R13, RZ ;  /* 0x0000000d19027210 */ /* 0x001fca0007fde0ff */
        /* <DEDUP_REMOVED lines=10> */
[----:B------:R3:W-:Y:S04]  /*111dd0*/  STL [R1+0x3dc], R2 ;  /* 0x0003dc0201007387 */ /* 0x0007e80000100800 */
[----:B------:R-:W2:Y:S04]  /*111de0*/  LDL.LU R21, [R1+0x1120] ;  /* 0x0011200001157983 */ /* 0x000ea80000300800 */
[----:B------:R-:W2:Y:S01]  /*111df0*/  LDL.LU R16, [R1+0x1124] ;  /* 0x0011240001107983 */ /* 0x000ea20000300800 */
[----:B---3--:R-:W-:-:S03]  /*111e00*/  F2FP.SATFINITE.E5M2.F32.PACK_AB_MERGE_C R2, R17, R18, RZ ;  /* 0x000000121102723e */ /* 0x008fc600048060ff */
[----:B------:R-:W3:Y:S01]  /*111e10*/  LDL.LU R15, [R1+0x1128] ;  /* 0x00112800010f7983 */ /* 0x000ee20000300800 */
[----:B------:R-:W-:-:S03]  /*111e20*/  SHF.R.S32.HI R17, RZ, 0x1f, R27 ;  /* 0x0000001fff117819 */ /* 0x000fc6000001141b */
[----:B------:R-:W3:Y:S04]  /*111e30*/  LDL.LU R18, [R1+0x112c] ;  /* 0x00112c0001127983 */ /* 0x000ee80000300800 */
[----:B------:R0:W-:Y:S02]  /*111e40*/  STL [R1+0x344], R2 ;  /* 0x0003440201007387 */ /* 0x0001e40000100800 */
[----:B0-----:R-:W-:-:S05]  /*111e50*/  IADD3 R2, P6, PT, R27, R4, RZ ;  /* 0x000000041b027210 */ /* 0x001fca0007fde0ff */
[----:B------:R-:W-:-:S05]  /*111e60*/  IMAD.X R3, R17, 0x1, R23, P6 ;  /* 0x0000000111037824 */ /* 0x000fca00030e0617 */
[----:B------:R0:W-:Y:S04]  /*111e70*/  STL.64 [R1+0x13b8], R2 ;  /* 0x0013b80201007387 */ /* 0x0001e80000100a00 */
[----:B0-----:R-:W3:Y:S01]  /*111e80*/  LDL.LU.64 R2, [R1+0x5fb8] ;  /* 0x005fb80001027983 */ /* 0x001ee20000300a00 */
[----:B----4-:R-:W-:-:S03]  /*111e90*/  F2FP.SATFINITE.E5M2.F32.PACK_AB_MERGE_C R8, R29, R8, RZ ;  /* 0x000000081d08723e */ /* 0x010fc600048060ff */
[----:B------:R-:W4:Y:S04]  /*111ea0*/  LDL.LU R29, [R1+0x14] ;  /* 0x00001400011d7983 */ /* 0x000f280000300800 */
[----:B------:R3:W-:Y:S01]  /*111eb0*/  STL [R1+0x350], R8 ;  /* 0x0003500801007387 */ /* 0x0007e20000100800 */
[----:B--2---:R-:W-:-:S05]  /*111ec0*/  F2FP.SATFINITE.E5M2.F32.PACK_AB_MERGE_C R26, R26, R9, RZ ;  /* 0x000000091a1a723e */ /* 0x004fca00048060ff */
[----:B------:R-:W-:Y:S01]  /*111ed0*/  STL [R1+0x29c], R26 ;  /* 0x00029c1a01007387 */ /* 0x000fe20000100800 */
[----:B------:R-:W-:Y:S02]  /*111ee0*/  F2FP.SATFINITE.E5M2.F32.PACK_AB_MERGE_C R20, R20, R22, RZ ;  /* 0x000000161414723e */ /* 0x000fe400048060ff */
[----:B------:R-:W-:Y:S02]  /*111ef0*/  F2FP.SATFINITE.E5M2.F32.PACK_AB_MERGE_C R7, R7, R6, RZ ;  /* 0x000000060707723e */ /* 0x000fe400048060ff */
[----:B---3--:R-:W-:-:S05]  /*111f00*/  IADD3 R8, P6, PT, R27, R3, RZ ;  /* 0x000000031b087210 */ /* 0x008fca0007fde0ff */
[----:B------:R-:W-:-:S05]  /*111f10*/  IMAD.X R9, R17, 0x1, R2, P6 ;  /* 0x0000000111097824 */ /* 0x000fca00030e0602 */
[----:B------:R0:W-:Y:S01]  /*111f20*/  STL.64 [R1+0x13b0], R8 ;  /* 0x0013b00801007387 */ /* 0x0001e20000100a00 */
[----:B------:R-:W-:-:S03]  /*111f30*/  IADD3 R6, P6, PT, R27, R0, RZ ;  /* 0x000000001b067210 */ /* 0x000fc60007fde0ff */
[----:B0-----:R-:W2:Y:S04]  /*111f40*/  LDL.LU.64 R8, [R1+0x5fb0] ;  /* 0x005fb00001087983 */ /* 0x001ea80000300a00 */
[----:B------:R-:W3:Y:S04]  /*111f50*/  LDL.LU R26, [R1+0x1114] ;  /* 0x00111400011a7983 */ /* 0x000ee80000300800 */
[----:B------:R0:W-:Y:S04]  /*111f60*/  STL.64 [R1+0x5f90], R2 ;  /* 0x005f900201007387 */ /* 0x0001e80000100a00 */
[----:B0-----:R-:W2:Y:S04]  /*111f70*/  LDL.LU R3, [R1+0x1148] ;  /* 0x0011480001037983 */ /* 0x001ea80000300800 */
[----:B------:R-:W3:Y:S04]  /*111f80*/  LDL.LU R2, [R1+0x111c] ;  /* 0x00111c0001027983 */ /* 0x000ee80000300800 */
[----:B------:R-:W3:Y:S04]  /*111f90*/  LDL.LU R22, [R1+0x1100] ;  /* 0x0011000001167983 */ /* 0x000ee80000300800 */
[----:B------:R0:W-:Y:S04]  /*111fa0*/  STL [R1+0x5b0], R20 ;  /* 0x0005b01401007387 */ /* 0x0001e80000100800 */
[----:B0-----:R-:W3:Y:S04]  /*111fb0*/  LDL.LU R20, [R1+0x1104] ;  /* 0x0011040001147983 */ /* 0x001ee80000300800 */
[----:B------:R0:W-:Y:S04]  /*111fc0*/  STL [R1+0x280], R7 ;  /* 0x0002800701007387 */ /* 0x0001e80000100800 */
[----:B------:R1:W-:Y:S01]  /*111fd0*/  STL [R1+0x5f80], R0 ;  /* 0x005f800001007387 */ /* 0x0003e20000100800 */
[----:B0-----:R-:W-:-:S03]  /*111fe0*/  IMAD.X R7, R17, 0x1, R19, P6 ;  /* 0x0000000111077824 */ /* 0x001fc600030e0613 */
[----:B-1----:R-:W3:Y:S04]  /*111ff0*/  LDL.LU R0, [R1+0x1118] ;  /* 0x0011180001007983 */ /* 0x002ee80000300800 */
[----:B------:R0:W-:Y:S04]  /*112000*/  STL.64 [R1+0x13a8], R6 ;  /* 0x0013a80601007387 */ /* 0x0001e80000100a00 */
[----:B0-----:R-:W3:Y:S04]  /*112010*/  LDL.LU.64 R6, [R1+0x5fa8] ;  /* 0x005fa80001067983 */ /* 0x001ee80000300a00 */
[----:B------:R0:W-:Y:S04]  /*112020*/  STL [R1+0x5f84], R19 ;  /* 0x005f841301007387 */ /* 0x0001e80000100800 */
[----:B0-----:R-:W4:Y:S01]  /*112030*/  LDL.LU R19, [R1+0x1110] ;  /* 0x0011100001137983 */ /* 0x001f220000300800 */
[----:B--2---:R-:W-:-:S05]  /*112040*/  F2FP.SATFINITE.E5M2.F32.PACK_AB_MERGE_C R10, R10, R3, RZ ;  /* 0x000000030a0a723e */ /* 0x004fca00048060ff */
[----:B------:R0:W-:Y:S01]  /*112050*/  STL [R1+0x5f8], R10 ;  /* 0x0005f80a01007387 */ /* 0x0001e20000100800 */
[----:B------:R-:W-:Y:S02]  /*112060*/  F2FP.SATFINITE.E5M2.F32.PACK_AB_MERGE_C R3, R24, R11, RZ ;  /* 0x0000000b1803723e */ /* 0x000fe400048060ff */
[----:B0-----:R-:W-:Y:S01]  /*112070*/  IADD3 R10, P6, PT, R27, R5, RZ ;  /* 0x000000051b0a7210 */ /* 0x001fe20007fde0ff */
[----:B------:R-:W-:Y:S04]  /*112080*/  STL.64 [R1+0x5f98], R4 ;  /* 0x005f980401007387 */ /* 0x000fe80000100a00 */
[----:B------:R-:W-:Y:S01]  /*112090*/  STL [R1+0x26c], R3 ;  /* 0x00026c0301007387 */ /* 0x000fe20000100800 */
[----:B---3--:R-:W-:-:S05]  /*1120a0*/  IMAD.X R11, R17, 0x1, R6, P6 ;  /* 0x00000001110b7824 */ /* 0x008fca00030e0606 */
[----:B------:R0:W-:Y:S04]  /*1120b0*/  STL.64 [R1+0x13a0], R10 ;  /* 0x0013a00a01007387 */ /* 0x0001e80000100a00 */
[----:B0-----:R-:W2:Y:S01]  /*1120c0*/  LDL.LU.64 R10, [R1+0x5fa0] ;  /* 0x005fa000010a7983 */ /* 0x001ea20000300a00 */
[----:B------:R-:W-:Y:S02]  /*1120d0*/  F2FP.SATFINITE.E5M2.F32.PACK_AB_MERGE_C R24, R28, R25, RZ ;  /* 0x000000191c18723e */ /* 0x000fe400048060ff */
[----:B------:R-:W-:Y:S02]  /*1120e0*/  F2FP.SATFINITE.E5M2.F32.PACK_AB_MERGE_C R3, R16, R21, RZ ;  /* 0x000000151003723e */ /* 0x000fe400048060ff */
[----:B------:R-:W-:Y:S01]  /*1120f0*/  IADD3 R4, P6, PT, R27, R7, RZ ;  /* 0x000000071b047210 */ /* 0x000fe20007fde0ff */
[----:B------:R-:W-:Y:S04]  /*112100*/  STL [R1+0x274], R24 ;  /* 0x0002741801007387 */ /* 0x000fe80000100800 */
[----:B------:R-:W-:Y:S01]  /*112110*/  STL.64 [R1+0x5f78], R6 ;  /* 0x005f780601007387 */ /* 0x000fe20000100a00 */
[----:B------:R-:W-:-:S03]  /*112120*/  IMAD.X R5, R17, 0x1, R8, P6 ;  /* 0x0000000111057824 */ /* 0x000fc600030e0608 */
[----:B------:R0:W-:Y:S04]  /*112130*/  STL [R1+0x258], R3 ;  /* 0x0002580301007387 */ /* 0x0001e80000100800 */
[----:B------:R-:W3:Y:S01]  /*112140*/  LDL.LU R16, [R1+0x1108] ;  /* 0x0011080001107983 */ /* 0x000ee20000300800 */
[----:B0-----:R-:W-:-:S03]  /*112150*/  F2FP.SATFINITE.E5M2.F32.PACK_AB_MERGE_C R3, R18, R15, RZ ;  /* 0x0000000f1203723e */ /* 0x001fc600048060ff */
[----:B------:R-:W3:Y:S01]  /*112160*/  LDL.LU R18, [R1+0x110c] ;  /* 0x00110c0001127983 */ /* 0x000ee20000300800 */
[----:B----4-:R-:W-:-:S03]  /*112170*/  F2FP.SATFINITE.E5M2.F32.PACK_AB_MERGE_C R26, R26, R19, RZ ;  /* 0x000000131a1a723e */ /* 0x010fc600048060ff */
[----:B------:R0:W-:Y:S04]  /*112180*/  STL.64 [R1+0x1398], R4 ;  /* 0x0013980401007387 */ /* 0x0001e80000100a00 */
[----:B------:R1:W-:Y:S01]  /*112190*/  STL [R1+0x25c], R3 ;  /* 0x00025c0301007387 */ /* 0x0003e20000100800 */
[----:B0-----:R-:W-:-:S03]  /*1121a0*/  IADD3 R4, P6, PT, R27, R9, RZ ;  /* 0x000000091b047210 */ /* 0x001fc60007fde0ff */
[----:B-1----:R-:W4:Y:S04]  /*1121b0*/  LDL.LU R3, [R1+0x10f0] ;  /* 0x0010f00001037983 */ /* 0x002f280000300800 */
[----:B------:R-:W4:Y:S04]  /*1121c0*/  LDL.LU R28, [R1+0x10f4] ;  /* 0x0010f400011c7983 */ /* 0x000f280000300800 */
[----:B------:R-:W3:Y:S04]  /*1121d0*/  LDL.LU R21, [R1+0x10f8] ;  /* 0x0010f80001157983 */ /* 0x000ee80000300800 */
[----:B------:R-:W3:Y:S01]  /*1121e0*/  LDL.LU R15, [R1+0x10fc] ;  /* 0x0010fc00010f7983 */ /* 0x000ee20000300800 */
[----:B------:R-:W-:-:S03]  /*1121f0*/  F2FP.SATFINITE.E5M2.F32.PACK_AB_MERGE_C R2, R2, R0, RZ ;  /* 0x000000000202723e */ /* 0x000fc600048060ff */
[----:B------:R-:W3:Y:S04]  /*112200*/  LDL.LU R24, [R1+0x10e0] ;  /* 0x0010e00001187983 */ /* 0x000ee80000300800 */
[----:B------:R-:W3:Y:S01]  /*112210*/  LDL.LU R25, [R1+0x10e4] ;  /* 0x0010e40001197983 */ /* 0x000ee20000300800 */
[----:B------:R-:W-:-:S03]  /*112220*/  F2FP.SATFINITE.E5M2.F32.PACK_AB_MERGE_C R0, R20, R22, RZ ;  /* 0x000000161400723e */ /* 0x000fc600048060ff */
[----:B------:R-:W-:Y:S04]  /*112230*/  STL [R1+0x5b9c], R26 ;  /* 0x005b9c1a01007387 */ /* 0x000fe80000100800 */
[----:B------:R0:W-:Y:S04]  /*112240*/  STL.64 [R1+0x5f88], R8 ;  /* 0x005f880801007387 */ /* 0x0001e80000100a00 */
[----:B0-----:R-:W4:Y:S01]  /*112250*/  LDL.LU R8, [R1+0x10e8] ;  /* 0x0010e80001087983 */ /* 0x001f220000300800 */
[----:B--2---:R-:W-:-:S05]  /*112260*/  IMAD.X R5, R17, 0x1, R10, P6 ;  /* 0x0000000111057824 */ /* 0x004fca00030e060a */
[----:B------:R0:W-:Y:S04]  /*112270*/  STL.64 [R1+0x1390], R4 ;  /* 0x0013900401007387 */ /* 0x0001e80000100a00 */
[----:B------:R-:W-:Y:S04]  /*112280*/  STL [R1+0x254], R2 ;  /* 0x0002540201007387 */ /* 0x000fe80000100800 */
[----:B------:R-:W2:Y:S01]  /*112290*/  LDL.LU R9, [R1+0x10ec] ;  /* 0x0010ec0001097983 */ /* 0x000ea20000300800 */
[----:B0-----:R-:W-:-:S03]  /*1122a0*/  IADD3 R4, P6, PT, R27, R11, RZ ;  /* 0x0000000b1b047210 */ /* 0x001fc60007fde0ff */
[----:B------:R0:W-:Y:S04]  /*1122b0*/  STL [R1+0x27e4], R0 ;  /* 0x0027e40001007387 */ /* 0x0001e80000100800 */
[----:B------:R-:W2:Y:S01]  /*1122c0*/  LDL.LU R19, [R1+0x10d0] ;  /* 0x0010d00001137983 */ /* 0x000ea20000300800 */
[----:B------:R-:W-:-:S03]  /*1122d0*/  IMAD.X R5, R17, 0x1, R12, P6 ;  /* 0x0000000111057824 */ /* 0x000fc600030e060c */
[----:B0-----:R-:W2:Y:S04]  /*1122e0*/  LDL.LU R0, [R1+0x10d4] ;  /* 0x0010d40001007983 */ /* 0x001ea80000300800 */
[----:B------:R-:W2:Y:S04]  /*1122f0*/  LDL.LU R6, [R1+0x10d8] ;  /* 0x0010d80001067983 */ /* 0x000ea80000300800 */
[----:B------:R-:W2:Y:S04]  /*112300*/  LDL.LU R7, [R1+0x10dc] ;  /* 0x0010dc0001077983 */ /* 0x000ea80000300800 */
[----:B------:R-:W-:Y:S04]  /*112310*/  STL.64 [R1+0x5f70], R10 ;  /* 0x005f700a01007387 */ /* 0x000fe80000100a00 */
[----:B------:R0:W-:Y:S04]  /*112320*/  STL.64 [R1+0x1388], R4 ;  /* 0x0013880401007387 */ /* 0x0001e80000100a00 */
[----:B0-----:R-:W2:Y:S01]  /*112330*/  LDL.LU.64 R4, [R1+0x5f98] ;  /* 0x005f980001047983 */ /* 0x001ea20000300a00 */
[----:B------:R-:W-:-:S03]  /*112340*/  IADD3 R26, P6, PT, R27, R13, RZ ;  /* 0x0000000d1b1a7210 */ /* 0x000fc60007fde0ff */
[----:B------:R-:W2:Y:S02]  /*112350*/  LDL.LU R10, [R1+0x10c0] ;  /* 0x0010c000010a7983 */ /* 0x000ea40000300800 */
[----:B------:R-:W-:Y:S02]  /*112360*/  IMAD.X R27, R17, 0x1, R14, P6 ;  /* 0x00000001111b7824 */ /* 0x000fe400030e060e */
[----:B------:R-:W2:Y:S01]  /*112370*/  LDL.LU R11, [R1+0x10c4] ;  /* 0x0010c400010b7983 */ /* 0x000ea20000300800 */
[----:B---3--:R-:W-:-:S03]  /*112380*/  F2FP.SATFINITE.E5M2.F32.PACK_AB_MERGE_C R2, R18, R16, RZ ;  /* 0x000000101202723e */ /* 0x008fc600048060ff */
[----:B------:R-:W3:Y:S04]  /*112390*/  LDL.LU R22, [R1+0x10c8] ;  /* 0x0010c80001167983 */ /* 0x000ee80000300800 */
[----:B------:R-:W3:Y:S04]  /*1123a0*/  LDL.LU R20, [R1+0x10cc] ;  /* 0x0010cc0001147983 */ /* 0x000ee80000300800 */
[----:B------:R0:W-:Y:S01]  /*1123b0*/  STL.64 [R1+0x1380], R26 ;  /* 0x0013801a01007387 */ /* 0x0001e20000100a00 */
[----:B------:R-:W-:Y:S02]  /*1123c0*/  F2FP.SATFINITE.E5M2.F32.PACK_AB_MERGE_C R21, R15, R21, RZ ;  /* 0x000000150f15723e */ /* 0x000fe400048060ff */
[----:B------:R-:W-:Y:S01]  /*1123d0*/  SHF.R.S32.HI R15, RZ, 0x1f, R29 ;  /* 0x0000001fff0f7819 */ /* 0x000fe2000001141d */
[----:B0-----:R-:W3:Y:S04]  /*1123e0*/  LDL.LU R27, [R1+0x10b0] ;  /* 0x0010b000011b7983 */ /* 0x001ee80000300800 */
[----:B------:R-:W3:Y:S04]  /*1123f0*/  LDL.LU R17, [R1+0x10b4] ;  /* 0x0010b40001117983 */ /* 0x000ee80000300800 */
[----:B------:R-:W3:Y:S04]  /*112400*/  LDL.LU R16, [R1+0x10b8] ;  /* 0x0010b80001107983 */ /* 0x000ee80000300800 */
[----:B------:R-:W3:Y:S04]  /*112410*/  LDL.LU R18, [R1+0x10bc] ;  /* 0x0010bc0001127983 */ /* 0x000ee80000300800 */
[----:B------:R2:W-:Y:S01]  /*112420*/  STL [R1+0x27e0], R2 ;  /* 0x0027e00201007387 */ /* 0x0005e20000100800 */
[----:B----4-:R-:W-:-:S05]  /*112430*/  F2FP.SATFINITE.E5M2.F32.PACK_AB_MERGE_C R28, R28, R3, RZ ;  /* 0x000000031c1c723e */ /* 0x010fca00048060ff */
[----:B------:R-:W-:Y:S04]  /*112440*/  STL [R1+0x56f4], R28 ;  /* 0x0056f41c01007387 */ /* 0x000fe80000100800 */
[----:B------:R-:W-:Y:S01]  /*112450*/  STL [R1+0x2904], R21 ;  /* 0x0029041501007387 */ /* 0x000fe20000100800 */
[----:B--2---:R-:W-:-:S05]  /*112460*/  IADD3 R2, P6, PT, R29, R4, RZ ;  /* 0x000000041d027210 */ /* 0x004fca0007fde0ff */
[----:B------:R-:W-:-:S05]  /*112470*/  IMAD.X R3, R15, 0x1, R23, P6 ;  /* 0x000000010f037824 */ /* 0x000fca00030e0617 */
[----:B------:R0:W-:Y:S04]  /*112480*/  STL.64 [R1+0x1370], R2 ;  /* 0x0013700201007387 */ /* 0x0001e80000100a00 */
[----:B0-----:R-:W2:Y:S01]  /*112490*/  LDL.LU.64 R2, [R1+0x5f90] ;  /* 0x005f900001027983 */ /* 0x001ea20000300a00 */
[----:B------:R-:W-:Y:S02]  /*1124a0*/  F2FP.SATFINITE.E5M2.F32.PACK_AB_MERGE_C R24, R25, R24, RZ ;  /* 0x000000181918723e */ /* 0x000fe400048060ff */
[----:B------:R-:W-:Y:S01]  /*1124b0*/  F2FP.SATFINITE.E5M2.F32.PACK_AB_MERGE_C R9, R9, R8, RZ ;  /* 0x000000080909723e */ /* 0x000fe200048060ff */
[----:B------:R-:W4:Y:S04]  /*1124c0*/  LDL.LU R21, [R1+0x18] ;  /* 0x0000180001157983 */ /* 0x000f280000300800 */
[----:B------:R-:W3:Y:S04]  /*1124d0*/  LDL.LU R28, [R1+0x10a0] ;  /* 0x0010a000011c7983 */ /* 0x000ee80000300800 */
[----:B------:R-:W3:Y:S04]  /*1124e0*/  LDL.LU R26, [R1+0x10a4] ;  /* 0x0010a400011a7983 */ /* 0x000ee80000300800 */
[----:B------:R0:W-:Y:S01]  /*1124f0*/  STL [R1+0x28d8], R24 ;  /* 0x0028d81801007387 */ /* 0x0001e20000100800 */
[----:B------:R-:W-:-:S03]  /*112500*/  F2FP.SATFINITE.E5M2.F32.PACK_AB_MERGE_C R0, R0, R19, RZ ;  /* 0x000000130000723e */ /* 0x000fc600048060ff */
[----:B0-----:R-:W3:Y:S04]  /*112510*/  LDL.LU R24, [R1+0x10a8] ;  /* 0x0010a80001187983 */ /* 0x001ee80000300800 */
[----:B------:R-:W3:Y:S04]  /*112520*/  LDL.LU R25, [R1+0x10ac] ;  /* 0x0010ac0001197983 */ /* 0x000ee80000300800 */
[----:B------:R0:W-:Y:S01]  /*112530*/  STL [R1+0x28dc], R9 ;  /* 0x0028dc0901007387 */ /* 0x0001e20000100800 */
[----:B--2---:R-:W-:-:S03]  /*112540*/  IADD3 R8, P6, PT, R29, R3, RZ ;  /* 0x000000031d087210 */ /* 0x004fc60007fde0ff */
[----:B------:R1:W-:Y:S02]  /*112550*/  STL [R1+0x5f68], R3 ;  /* 0x005f680301007387 */ /* 0x0003e40000100800 */
[----:B0-----:R-:W-:Y:S02]  /*112560*/  IMAD.X R9, R15, 0x1, R2, P6 ;  /* 0x000000010f097824 */ /* 0x001fe400030e0602 */
[----:B-1----:R-:W2:Y:S04]  /*112570*/  LDL.LU R3, [R1+0xa4c] ;  /* 0x000a4c0001037983 */ /* 0x002ea80000300800 */
[----:B------:R0:W-:Y:S04]  /*112580*/  STL.64 [R1+0x1360], R8 ;  /* 0x0013600801007387 */ /* 0x0001e80000100a00 */
[----:B0-----:R-:W2:Y:S04]  /*112590*/  LDL.LU.64 R8, [R1+0x5f88] ;  /* 0x005f880001087983 */ /* 0x001ea80000300a00 */
[----:B------:R-:W2:Y:S04]  /*1125a0*/  LDL.LU R19, [R1+0x5f84] ;  /* 0x005f840001137983 */ /* 0x000ea80000300800 */
[----:B------:R0:W-:Y:S04]  /*1125b0*/  STL [R1+0x28b8], R0 ;  /* 0x0028b80001007387 */ /* 0x0001e80000100800 */
[----:B0-----:R-:W2:Y:S01]  /*1125c0*/  LDL.LU R0, [R1+0x5f80] ;  /* 0x005f800001007983 */ /* 0x001ea20000300800 */
[----:B------:R-:W-:-:S05]  /*1125d0*/  F2FP.SATFINITE.E5M2.F32.PACK_AB_MERGE_C R7, R7, R6, RZ ;  /* 0x000000060707723e */ /* 0x000fca00048060ff */
[----:B------:R0:W-:Y:S01]  /*1125e0*/  STL [R1+0x292c], R7 ;  /* 0x00292c0701007387 */ /* 0x0001e20000100800 */
[----:B--2---:R-:W-:-:S03]  /*1125f0*/  IADD3 R6, P6, PT, R29, R0, RZ ;  /* 0x000000001d067210 */ /* 0x004fc60007fde0ff */
[----:B------:R1:W-:Y:S02]  /*112600*/  STL [R1+0x5f58], R0 ;  /* 0x005f580001007387 */ /* 0x0003e40000100800 */
[----:B0-----:R-:W-:Y:S02]  /*112610*/  IMAD.X R7, R15, 0x1, R19, P6 ;  /* 0x000000010f077824 */ /* 0x001fe400030e0613 */
[----:B-1----:R-:W2:Y:S04]  /*112620*/  LDL.LU R0, [R1+0xa48] ;  /* 0x000a480001007983 */ /* 0x002ea80000300800 */
[----:B------:R0:W-:Y:S04]  /*112630*/  STL.64 [R1+0x1358], R6 ;  /* 0x0013580601007387 */ /* 0x0001e80000100a00 */
[----:B0-----:R-:W2:Y:S01]  /*112640*/  LDL.LU.64 R6, [R1+0x5f78] ;  /* 0x005f780001067983 */ /* 0x001ea20000300a00 */
[----:B------:R-:W-:-:S02]  /*112650*/  F2FP.SATFINITE.E5M2.F32.PACK_AB_MERGE_C R11, R11, R10, RZ ;  /* 0x0000000a0b0b723e */ /* 0x000fc400048060ff */
[----:B------:R-:W-:Y:S02]  /*112660*/  IADD3 R10, P6, PT, R29, R5, RZ ;  /* 0x000000051d0a7210 */ /* 0x000fe40007fde0ff */
[----:B---3--:R-:W-:Y:S01]  /*112670*/  F2FP.SATFINITE.E5M2.F32.PACK_AB_MERGE_C R20, R20, R22, RZ ;  /* 0x000000161414723e */ /* 0x008fe200048060ff */
[----:B------:R2:W-:Y:S04]  /*112680*/  STL [R1+0x2884], R11 ;  /* 0x0028840b01007387 */ /* 0x0005e80000100800 */
[----:B------:R0:W-:Y:S01]  /*112690*/  STL [R1+0x2934], R20 ;  /* 0x0029341401007387 */ /* 0x0001e20000100800 */
[----:B--2---:R-:W-:-:S05]  /*1126a0*/  IMAD.X R11, R15, 0x1, R6, P6 ;  /* 0x000000010f0b7824 */ /* 0x004fca00030e0606 */
[----:B------:R1:W-:Y:S04]  /*1126b0*/  STL.64 [R1+0x1350], R10 ;  /* 0x0013500a01007387 */ /* 0x0003e80000100a00 */
[----:B------:R-:W2:Y:S04]  /*1126c0*/  LDL.LU R22, [R1+0x1090] ;  /* 0x0010900001167983 */ /* 0x000ea80000300800 */
[----:B0-----:R-:W2:Y:S01]  /*1126d0*/  LDL.LU R20, [R1+0x1094] ;  /* 0x0010940001147983 */ /* 0x001ea20000300800 */
[----:B-1----:R-:W-:-:S05]  /*1126e0*/  F2FP.SATFINITE.E5M2.F32.PACK_AB_MERGE_C R10, R17, R27, RZ ;  /* 0x0000001b110a723e */ /* 0x002fca00048060ff */
[----:B------:R0:W-:Y:S04]  /*1126f0*/  STL [R1+0x2858], R10 ;  /* 0x0028580a01007387 */ /* 0x0001e80000100800 */
[----:B------:R-:W3:Y:S04]  /*112700*/  LDL.LU R27, [R1+0x1098] ;  /* 0x00109800011b7983 */ /* 0x000ee80000300800 */
[----:B------:R-:W3:Y:S01]  /*112710*/  LDL.LU R17, [R1+0x109c] ;  /* 0x00109c0001117983 */ /* 0x000ee20000300800 */
[----:B0-----:R-:W-:-:S03]  /*112720*/  F2FP.SATFINITE.E5M2.F32.PACK_AB_MERGE_C R10, R18, R16, RZ ;  /* 0x00000010120a723e */ /* 0x001fc600048060ff */
[----:B------:R-:W2:Y:S04]  /*112730*/  LDL.LU R16, [R1+0x1080] ;  /* 0x0010800001107983 */ /* 0x000ea80000300800 */
[----:B------:R-:W2:Y:S04]  /*112740*/  LDL.LU R18, [R1+0x1084] ;  /* 0x0010840001127983 */ /* 0x000ea80000300800 */
[----:B------:R0:W-:Y:S04]  /*112750*/  STL [R1+0x2864], R10 ;  /* 0x0028640a01007387 */ /* 0x0001e80000100800 */
[----:B------:R1:W-:Y:S01]  /*112760*/  STL.64 [R1+0x5f50], R6 ;  /* 0x005f500601007387 */ /* 0x0003e20000100a00 */
[----:B0-----:R-:W-:-:S05]  /*112770*/  IADD3 R10, P6, PT, R29, R7, RZ ;  /* 0x000000071d0a7210 */ /* 0x001fca0007fde0ff */
[----:B------:R-:W-:Y:S01]  /*112780*/  IMAD.X R11, R15, 0x1, R8, P6 ;  /* 0x000000010f0b7824 */ /* 0x000fe200030e0608 */
[----:B-1----:R-:W2:Y:S04]  /*112790*/  LDL.LU R6, [R1+0xa40] ;  /* 0x000a400001067983 */ /* 0x002ea80000300800 */
[----:B------:R-:W2:Y:S04]  /*1127a0*/  LDL.LU R7, [R1+0xa44] ;  /* 0x000a440001077983 */ /* 0x000ea80000300800 */
[----:B------:R0:W-:Y:S04]  /*1127b0*/  STL.64 [R1+0x1348], R10 ;  /* 0x0013480a01007387 */ /* 0x0001e80000100a00 */
[----:B0-----:R-:W3:Y:S01]  /*1127c0*/  LDL.LU.64 R10, [R1+0x5f70] ;  /* 0x005f7000010a7983 */ /* 0x001ee20000300a00 */
[----:B------:R-:W-:-:S02]  /*1127d0*/  F2FP.SATFINITE.E5M2.F32.PACK_AB_MERGE_C R0, R3, R0, RZ ;  /* 0x000000000300723e */ /* 0x000fc400048060ff */
[----:B--2---:R-:W-:Y:S02]  /*1127e0*/  F2FP.SATFINITE.E5M2.F32.PACK_AB_MERGE_C R7, R7, R6, RZ ;  /* 0x000000060707723e */ /* 0x004fe400048060ff */
[----:B------:R-:W-:-:S03]  /*1127f0*/  IADD3 R6, P6, PT, R29, R9, RZ ;  /* 0x000000091d067210 */ /* 0x000fc60007fde0ff */
[----:B------:R3:W-:Y:S04]  /*112800*/  STL [R1+0x160], R7 ;  /* 0x0001600701007387 */ /* 0x0007e80000100800 */
[----:B------:R-:W-:Y:S01]  /*112810*/  STL.64 [R1+0x5f48], R8 ;  /* 0x005f480801007387 */ /* 0x000fe20000100a00 */
[----:B---3--:R-:W-:-:S03]  /*112820*/  IMAD.X R7, R15, 0x1, R10, P6 ;  /* 0x000000010f077824 */ /* 0x008fc600030e060a */
[----:B------:R0:W-:Y:S04]  /*112830*/  STL [R1+0x27c8], R0 ;  /* 0x0027c80001007387 */ /* 0x0001e80000100800 */
[----:B------:R1:W-:Y:S04]  /*112840*/  STL.64 [R1+0x1340], R6 ;  /* 0x0013400601007387 */ /* 0x0003e80000100a00 */
[----:B------:R-:W2:Y:S01]  /*112850*/  LDL.LU R3, [R1+0x1088] ;  /* 0x0010880001037983 */ /* 0x000ea20000300800 */
[----:B0-----:R-:W-:Y:S02]  /*112860*/  F2FP.SATFINITE.E5M2.F32.PACK_AB_MERGE_C R0, R25, R24, RZ ;  /* 0x000000181900723e */ /* 0x001fe400048060ff */
[----:B-1----:R-:W-:-:S05]  /*112870*/  F2FP.SATFINITE.E5M2.F32.PACK_AB_MERGE_C R6, R26, R28, RZ ;  /* 0x0000001c1a06723e */ /* 0x002fca00048060ff */
[----:B------:R-:W-:Y:S04]  /*112880*/  STL [R1+0x27a0], R6 ;  /* 0x0027a00601007387 */ /* 0x000fe80000100800 */
[----:B------:R-:W3:Y:S04]  /*112890*/  LDL.LU R28, [R1+0x1074] ;  /* 0x00107400011c7983 */ /* 0x000ee80000300800 */
[----:B------:R0:W-:Y:S04]  /*1128a0*/  STL [R1+0x27a8], R0 ;  /* 0x0027a80001007387 */ /* 0x0001e80000100800 */
[----:B0-----:R-:W2:Y:S04]  /*1128b0*/  LDL.LU R0, [R1+0x1078] ;  /* 0x0010780001007983 */ /* 0x001ea80000300800 */
[----:B------:R-:W2:Y:S04]  /*1128c0*/  LDL.LU R6, [R1+0x1060] ;  /* 0x0010600001067983 */ /* 0x000ea80000300800 */
[----:B------:R-:W2:Y:S01]  /*1128d0*/  LDL.LU R7, [R1+0x1064] ;  /* 0x0010640001077983 */ /* 0x000ea20000300800 */
[----:B------:R-:W-:-:S05]  /*1128e0*/  IADD3 R8, P6, PT, R29, R11, RZ ;  /* 0x0000000b1d087210 */ /* 0x000fca0007fde0ff */
[----:B------:R-:W-:Y:S01]  /*1128f0*/  IMAD.X R9, R15, 0x1, R12, P6 ;  /* 0x000000010f097824 */ /* 0x000fe200030e060c */
[----:B------:R-:W-:Y:S02]  /*112900*/  F2FP.SATFINITE.E5M2.F32.PACK_AB_MERGE_C R20, R20, R22, RZ ;  /* 0x000000161414723e */ /* 0x000fe400048060ff */
[----:B------:R-:W-:Y:S01]  /*112910*/  F2FP.SATFINITE.E5M2.F32.PACK_AB_MERGE_C R17, R17, R27, RZ ;  /* 0x0000001b1111723e */ /* 0x000fe200048060ff */
[----:B--2---:R0:W-:Y:S04]  /*112920*/  STL.64 [R1+0x5f60], R6 ;  /* 0x005f600601007387 */ /* 0x0041e80000100a00 */
[----:B0-----:R-:W2:Y:S04]  /*112930*/  LDL.LU R6, [R1+0x108c] ;  /* 0x00108c0001067983 */ /* 0x001ea80000300800 */
[----:B------:R-:W3:Y:S04]  /*112940*/  LDL.LU R7, [R1+0x1070] ;  /* 0x0010700001077983 */ /* 0x000ee80000300800 */
[----:B------:R0:W-:Y:S02]  /*112950*/  STL.64 [R1+0x1378], R8 ;  /* 0x0013780801007387 */ /* 0x0001e40000100a00 */
[----:B0-----:R-:W-:-:S05]  /*112960*/  IADD3 R8, P6, PT, R29, R13, RZ ;  /* 0x0000000d1d087210 */ /* 0x001fca0007fde0ff */
[----:B------:R-:W-:-:S05]  /*112970*/  IMAD.X R9, R15, 0x1, R14, P6 ;  /* 0x000000010f097824 */ /* 0x000fca00030e060e */
[----:B------:R0:W-:Y:S04]  /*112980*/  STL.64 [R1+0x1368], R8 ;  /* 0x0013680801007387 */ /* 0x0001e80000100a00 */
[----:B0-----:R-:W3:Y:S04]  /*112990*/  LDL.LU R8, [R1+0x1068] ;  /* 0x0010680001087983 */ /* 0x001ee80000300800 */
[----:B------:R-:W3:Y:S04]  /*1129a0*/  LDL.LU R9, [R1+0x106c] ;  /* 0x00106c0001097983 */ /* 0x000ee80000300800 */
[----:B------:R-:W3:Y:S04]  /*1129b0*/  LDL.LU R15, [R1+0x1050] ;  /* 0x00105000010f7983 */ /* 0x000ee80000300800 */
[----:B------:R-:W3:Y:S04]  /*1129c0*/  LDL.LU R29, [R1+0x1054] ;  /* 0x00105400011d7983 */ /* 0x000ee80000300800 */
[----:B------:R-:W3:Y:S04]  /*1129d0*/  LDL.LU R26, [R1+0x105c] ;  /* 0x00105c00011a7983 */ /* 0x000ee80000300800 */
[----:B------:R-:W-:Y:S04]  /*1129e0*/  STL [R1+0x2788], R20 ;  /* 0x0027881401007387 */ /* 0x000fe80000100800 */
[----:B------:R-:W3:Y:S04]  /*1129f0*/  LDL.LU R27, [R1+0x1040] ;  /* 0x00104000011b7983 */ /* 0x000ee80000300800 */
[----:B------:R0:W-:Y:S04]  /*112a00*/  STL [R1+0x278c], R17 ;  /* 0x00278c1101007387 */ /* 0x0001e80000100800 */
[----:B0-----:R-:W3:Y:S04]  /*112a10*/  LDL.LU R17, [R1+0x1044] ;  /* 0x0010440001117983 */ /* 0x001ee80000300800 */
[----:B------:R-:W3:Y:S01]  /*112a20*/  LDL.LU R22, [R1+0x20] ;  /* 0x0000200001167983 */ /* 0x000ee20000300800 */
[----:B------:R-:W-:-:S02]  /*112a30*/  F2FP.SATFINITE.E5M2.F32.PACK_AB_MERGE_C R18, R18, R16, RZ ;  /* 0x000000101212723e */ /* 0x000fc400048060ff */
[----:B----4-:R-:W-:Y:S02]  /*112a40*/  SHF.R.S32.HI R16, RZ, 0x1f, R21 ;  /* 0x0000001fff107819 */ /* 0x010fe40000011415 */
[----:B------:R-:W-:Y:S01]  /*112a50*/  IADD3 R24, P6, PT, R21, R4, RZ ;  /* 0x0000000415187210 */ /* 0x000fe20007fde0ff */
[----:B------:R-:W-:Y:S04]  /*112a60*/  STL [R1+0x2770], R18 ;  /* 0x0027701201007387 */ /* 0x000fe80000100800 */
[----:B------:R-:W-:-:S05]  /*112a70*/  IMAD.X R25, R16, 0x1, R23, P6 ;  /* 0x0000000110197824 */ /* 0x000fca00030e0617 */
[----:B------:R0:W-:Y:S04]  /*112a80*/  STL.64 [R1+0x1338], R24 ;  /* 0x0013381801007387 */ /* 0x0001e80000100a00 */
[----:B0-----:R-:W4:Y:S04]  /*112a90*/  LDL.LU R24, [R1+0x1048] ;  /* 0x0010480001187983 */ /* 0x001f280000300800 */
[----:B------:R-:W4:Y:S04]  /*112aa0*/  LDL.LU R20, [R1+0x104c] ;  /* 0x00104c0001147983 */ /* 0x000f280000300800 */
[----:B------:R-:W4:Y:S04]  /*112ab0*/  LDL.LU R25, [R1+0x1030] ;  /* 0x0010300001197983 */ /* 0x000f280000300800 */
[----:B------:R-:W4:Y:S01]  /*112ac0*/  LDL.LU R18, [R1+0x1034] ;  /* 0x0010340001127983 */ /* 0x000f220000300800 */
[----:B--2---:R-:W-:-:S03]  /*112ad0*/  F2FP.SATFINITE.E5M2.F32.PACK_AB_MERGE_C R6, R6, R3, RZ ;  /* 0x000000030606723e */ /* 0x004fc600048060ff */
[----:B---3--:R0:W-:Y:S04]  /*112ae0*/  STL.64 [R1+0x5f40], R22 ;  /* 0x005f401601007387 */ /* 0x0081e80000100a00 */
[----:B0-----:R-:W2:Y:S04]  /*112af0*/  LDL.LU R22, [R1+0x107c] ;  /* 0x00107c0001167983 */ /* 0x001ea80000300800 */
[----:B------:R-:W3:Y:S04]  /*112b00*/  LDL.LU R23, [R1+0x1058] ;  /* 0x0010580001177983 */ /* 0x000ee80000300800 */
[----:B------:R-:W2:Y:S04]  /*112b10*/  LDL.LU R3, [R1+0x5f68] ;  /* 0x005f680001037983 */ /* 0x000ea80000300800 */
[----:B------:R2:W-:Y:S01]  /*112b20*/  STL [R1+0x276c], R6 ;  /* 0x00276c0601007387 */ /* 0x0005e20000100800 */
[----:B------:R-:W-:-:S05]  /*112b30*/  F2FP.SATFINITE.E5M2.F32.PACK_AB_MERGE_C R28, R28, R7, RZ ;  /* 0x000000071c1c723e */ /* 0x000fca00048060ff */
[----:B------:R-:W-:Y:S01]  /*112b40*/  STL [R1+0x2764], R28 ;  /* 0x0027641c01007387 */ /* 0x000fe20000100800 */
[----:B--2---:R-:W-:-:S05]  /*112b50*/  IADD3 R6, P6, PT, R21, R3, RZ ;  /* 0x0000000315067210 */ /* 0x004fca0007fde0ff */
[----:B------:R-:W-:Y:S01]  /*112b60*/  IMAD.X R7, R16, 0x1, R2, P6 ;  /* 0x0000000110077824 */ /* 0x000fe200030e0602 */
[----:B------:R-:W-:-:S04]  /*112b70*/  F2FP.SATFINITE.E5M2.F32.PACK_AB_MERGE_C R22, R22, R0, RZ ;  /* 0x000000001616723e */ /* 0x000fc800048060ff */
[----:B------:R0:W-:Y:S04]  /*112b80*/  STL.64 [R1+0x1330], R6 ;  /* 0x0013300601007387 */ /* 0x0001e80000100a00 */
[----:B0-----:R-:W2:Y:S04]  /*112b90*/  LDL.LU.64 R6, [R1+0x5f60] ;  /* 0x005f600001067983 */ /* 0x001ea80000300a00 */
[----:B------:R-:W3:Y:S04]  /*112ba0*/  LDL.LU R28, [R1+0x1024] ;  /* 0x00102400011c7983 */ /* 0x000ee80000300800 */
[----:B------:R-:W3:Y:S04]  /*112bb0*/  LDL.LU R0, [R1+0x5f58] ;  /* 0x005f580001007983 */ /* 0x000ee80000300800 */
[----:B------:R2:W-:Y:S02]  /*112bc0*/  STL [R1+0x2760], R22 ;  /* 0x0027601601007387 */ /* 0x0005e40000100800 */
[----:B--2---:R-:W-:-:S02]  /*112bd0*/  F2FP.SATFINITE.E5M2.F32.PACK_AB_MERGE_C R22, R7, R6, RZ ;  /* 0x000000060716723e */ /* 0x004fc400048060ff */
[----:B---3--:R-:W-:Y:S01]  /*112be0*/  IADD3 R6, P6, PT, R21, R0, RZ ;  /* 0x0000000015067210 */ /* 0x008fe20007fde0ff */
[----:B------:R0:W-:Y:S04]  /*112bf0*/  STL [R1+0x5f30], R0 ;  /* 0x005f300001007387 */ /* 0x0001e80000100800 */
[----:B------:R-:W-:Y:S01]  /*112c00*/  IMAD.X R7, R16, 0x1, R19, P6 ;  /* 0x0000000110077824 */ /* 0x000fe200030e0613 */
[----:B------:R-:W-:Y:S04]  /*112c10*/  STL [R1+0x2748], R22 ;  /* 0x0027481601007387 */ /* 0x000fe80000100800 */
[----:B0-----:R-:W2:Y:S04]  /*112c20*/  LDL.LU R0, [R1+0x1020] ;  /* 0x0010200001007983 */ /* 0x001ea80000300800 */
[----:B------:R0:W-:Y:S04]  /*112c30*/  STL.64 [R1+0x1328], R6 ;  /* 0x0013280601007387 */ /* 0x0001e80000100a00 */
[----:B0-----:R-:W3:Y:S01]  /*112c40*/  LDL.LU.64 R6, [R1+0x5f50] ;  /* 0x005f500001067983 */ /* 0x001ee20000300a00 */
[----:B------:R-:W-:-:S02]  /*112c50*/  F2FP.SATFINITE.E5M2.F32.PACK_AB_MERGE_C R9, R9, R8, RZ ;  /* 0x000000080909723e */ /* 0x000fc400048060ff */
[----:B------:R-:W-:Y:S01]  /*112c60*/  F2FP.SATFINITE.E5M2.F32.PACK_AB_MERGE_C R8, R29, R15, RZ ;  /* 0x0000000f1d08723e */ /* 0x000fe200048060ff */
[----:B------:R0:W-:Y:S04]  /*112c70*/  STL [R1+0x5f34], R19 ;  /* 0x005f341301007387 */ /* 0x0001e80000100800 */
[----:B0-----:R-:W2:Y:S04]  /*112c80*/  LDL.LU R19, [R1+0x103c] ;  /* 0x00103c0001137983 */ /* 0x001ea80000300800 */
[----:B------:R-:W2:Y:S04]  /*112c90*/  LDL.LU R15, [R1+0x1028] ;  /* 0x00102800010f7983 */ /* 0x000ea80000300800 */
[----:B------:R-:W-:Y:S04]  /*112ca0*/  STL [R1+0x2750], R9 ;  /* 0x0027500901007387 */ /* 0x000fe80000100800 */
[----:B------:R-:W2:Y:S04]  /*112cb0*/  LDL.LU R29, [R1+0x102c] ;  /* 0x00102c00011d7983 */ /* 0x000ea80000300800 */
[----:B------:R0:W-:Y:S02]  /*112cc0*/  STL [R1+0x2738], R8 ;  /* 0x0027380801007387 */ /* 0x0001e40000100800 */
[----:B0-----:R-:W-:-:S02]  /*112cd0*/  IADD3 R8, P6, PT, R21, R5, RZ ;  /* 0x0000000515087210 */ /* 0x001fc40007fde0ff */
[----:B------:R-:W-:Y:S02]  /*112ce0*/  F2FP.SATFINITE.E5M2.F32.PACK_AB_MERGE_C R23, R26, R23, RZ ;  /* 0x000000171a17723e */ /* 0x000fe400048060ff */
[----:B------:R-:W-:Y:S01]  /*112cf0*/  F2FP.SATFINITE.E5M2.F32.PACK_AB_MERGE_C R22, R17, R27, RZ ;  /* 0x0000001b1116723e */ /* 0x000fe200048060ff */
[----:B---3--:R-:W-:-:S05]  /*112d00*/  IMAD.X R9, R16, 0x1, R6, P6 ;  /* 0x0000000110097824 */ /* 0x008fca00030e0606 */
[----:B------:R0:W-:Y:S04]  /*112d10*/  STL.64 [R1+0x1320], R8 ;  /* 0x0013200801007387 */ /* 0x0001e80000100a00 */
[----:B0-----:R-:W3:Y:S04]  /*112d20*/  LDL.LU.64 R8, [R1+0x5f48] ;  /* 0x005f480001087983 */ /* 0x001ee80000300a00 */
[----:B------:R-:W3:Y:S04]  /*112d30*/  LDL.LU R27, [R1+0xed0] ;  /* 0x000ed000011b7983 */ /* 0x000ee80000300800 */
[----:B------:R-:W-:Y:S04]  /*112d40*/  STL [R1+0x2740], R23 ;  /* 0x0027401701007387 */ /* 0x000fe80000100800 */
[----:B------:R-:W3:Y:S04]  /*112d50*/  LDL.LU R17, [R1+0xed4] ;  /* 0x000ed40001117983 */ /* 0x000ee80000300800 */
[----:B------:R0:W-:Y:S04]  /*112d60*/  STL [R1+0x2730], R22 ;  /* 0x0027301601007387 */ /* 0x0001e80000100800 */
[----:B------:R1:W-:Y:S01]  /*112d70*/  STL.64 [R1+0x5f28], R6 ;  /* 0x005f280601007387 */ /* 0x0003e20000100a00 */
[----:B0-----:R-:W-:-:S03]  /*112d80*/  IADD3 R22, P6, PT, R21, R7, RZ ;  /* 0x0000000715167210 */ /* 0x001fc60007fde0ff */
[----:B-1----:R-:W3:Y:S01]  /*112d90*/  LDL.LU R7, [R1+0x1038] ;  /* 0x0010380001077983 */ /* 0x002ee20000300800 */
[----:B----4-:R-:W-:Y:S02]  /*112da0*/  F2FP.SATFINITE.E5M2.F32.PACK_AB_MERGE_C R6, R18, R25, RZ ;  /* 0x000000191206723e */ /* 0x010fe400048060ff */
[----:B--2---:R-:W-:Y:S01]  /*112db0*/  F2FP.SATFINITE.E5M2.F32.PACK_AB_MERGE_C R0, R28, R0, RZ ;  /* 0x000000001c00723e */ /* 0x004fe200048060ff */
[----:B---3--:R-:W-:-:S05]  /*112dc0*/  IMAD.X R23, R16, 0x1, R8, P6 ;  /* 0x0000000110177824 */ /* 0x008fca00030e0608 */
[----:B------:R0:W-:Y:S02]  /*112dd0*/  STL.64 [R1+0x1318], R22 ;  /* 0x0013181601007387 */ /* 0x0001e40000100a00 */
[----:B0-----:R-:W-:Y:S02]  /*112de0*/  F2FP.SATFINITE.E5M2.F32.PACK_AB_MERGE_C R22, R20, R24, RZ ;  /* 0x000000181416723e */ /* 0x001fe400048060ff */
[----:B------:R-:W2:Y:S04]  /*112df0*/  LDL.LU R20, [R1+0xedc] ;  /* 0x000edc0001147983 */ /* 0x000ea80000300800 */
[----:B------:R0:W-:Y:S04]  /*112e00*/  STL [R1+0x2734], R22 ;  /* 0x0027341601007387 */ /* 0x0001e80000100800 */
[----:B------:R-:W3:Y:S04]  /*112e10*/  LDL.LU R26, [R1+0xec0] ;  /* 0x000ec000011a7983 */ /* 0x000ee80000300800 */
[----:B------:R-:W3:Y:S01]  /*112e20*/  LDL.LU R24, [R1+0xec4] ;  /* 0x000ec40001187983 */ /* 0x000ee20000300800 */
[----:B0-----:R-:W-:-:S03]  /*112e30*/  IADD3 R22, P6, PT, R21, R9, RZ ;  /* 0x0000000915167210 */ /* 0x001fc60007fde0ff */
[----:B------:R0:W-:Y:S02]  /*112e40*/  STL [R1+0xc48], R6 ;  /* 0x000c480601007387 */ /* 0x0001e40000100800 */
[----:B------:R-:W-:Y:S02]  /*112e50*/  IMAD.X R23, R16, 0x1, R10, P6 ;  /* 0x0000000110177824 */ /* 0x000fe400030e060a */
[----:B------:R-:W4:Y:S04]  /*112e60*/  LDL.LU R25, [R1+0xec8] ;  /* 0x000ec80001197983 */ /* 0x000f280000300800 */
[----:B------:R-:W4:Y:S04]  /*112e70*/  LDL.LU R18, [R1+0xecc] ;  /* 0x000ecc0001127983 */ /* 0x000f280000300800 */
[----:B------:R1:W-:Y:S04]  /*112e80*/  STL.64 [R1+0x5f20], R8 ;  /* 0x005f200801007387 */ /* 0x0003e80000100a00 */
[----:B------:R1:W-:Y:S01]  /*112e90*/  STL.64 [R1+0x1300], R22 ;  /* 0x0013001601007387 */ /* 0x0003e20000100a00 */
[----:B0-----:R-:W-:-:S02]  /*112ea0*/  IADD3 R6, P6, PT, R21, R11, RZ ;  /* 0x0000000b15067210 */ /* 0x001fc40007fde0ff */
[----:B-1----:R-:W-:Y:S01]  /*112eb0*/  F2FP.SATFINITE.E5M2.F32.PACK_AB_MERGE_C R8, R19, R7, RZ ;  /* 0x000000071308723e */ /* 0x002fe200048060ff */
[----:B------:R-:W2:Y:S04]  /*112ec0*/  LDL.LU.64 R22, [R1+0x5f40] ;  /* 0x005f400001167983 */ /* 0x000ea80000300a00 */
[----:B------:R-:W-:Y:S04]  /*112ed0*/  STL [R1+0xc4c], R8 ;  /* 0x000c4c0801007387 */ /* 0x000fe80000100800 */
[----:B------:R0:W-:Y:S04]  /*112ee0*/  STL.64 [R1+0x5f38], R10 ;  /* 0x005f380a01007387 */ /* 0x0001e80000100a00 */
[----:B------:R1:W-:Y:S04]  /*112ef0*/  STL [R1+0x281c], R0 ;  /* 0x00281c0001007387 */ /* 0x0003e80000100800 */
[----:B0-----:R-:W3:Y:S04]  /*112f00*/  LDL.LU R11, [R1+0xed8] ;  /* 0x000ed800010b7983 */ /* 0x001ee80000300800 */
[----:B------:R-:W4:Y:S04]  /*112f10*/  LDL.LU R19, [R1+0xeb0] ;  /* 0x000eb00001137983 */ /* 0x000f280000300800 */
[----:B-1----:R-:W4:Y:S01]  /*112f20*/  LDL.LU R0, [R1+0xeb4] ;  /* 0x000eb40001007983 */ /* 0x002f220000300800 */
[----:B------:R-:W-:Y:S01]  /*112f30*/  IMAD.X R7, R16, 0x1, R12, P6 ;  /* 0x0000000110077824 */ /* 0x000fe200030e060c */
[----:B------:R-:W-:-:S02]  /*112f40*/  IADD3 R8, P6, PT, R21, R13, RZ ;  /* 0x0000000d15087210 */ /* 0x000fc40007fde0ff */
[----:B------:R-:W-:-:S03]  /*112f50*/  F2FP.SATFINITE.E5M2.F32.PACK_AB_MERGE_C R10, R29, R15, RZ ;  /* 0x0000000f1d0a723e */ /* 0x000fc600048060ff */
[----:B------:R-:W-:Y:S01]  /*112f60*/  IMAD.X R9, R16, 0x1, R14, P6 ;  /* 0x0000000110097824 */ /* 0x000fe200030e060e */
[----:B------:R0:W-:Y:S04]  /*112f70*/  STL.64 [R1+0x1310], R6 ;  /* 0x0013100601007387 */ /* 0x0001e80000100a00 */
[----:B0-----:R-:W4:Y:S04]  /*112f80*/  LDL.LU R6, [R1+0xeb8] ;  /* 0x000eb80001067983 */ /* 0x001f280000300800 */
[----:B------:R-:W4:Y:S04]  /*112f90*/  LDL.LU R7, [R1+0xebc] ;  /* 0x000ebc0001077983 */ /* 0x000f280000300800 */
[----:B------:R0:W-:Y:S04]  /*112fa0*/  STL.64 [R1+0x1308], R8 ;  /* 0x0013080801007387 */ /* 0x0001e80000100a00 */
[----:B0-----:R-:W4:Y:S04]  /*112fb0*/  LDL.LU R8, [R1+0xea8] ;  /* 0x000ea80001087983 */ /* 0x001f280000300800 */
[----:B------:R-:W4:Y:S04]  /*112fc0*/  LDL.LU R9, [R1+0xeac] ;  /* 0x000eac0001097983 */ /* 0x000f280000300800 */
[----:B------:R0:W-:Y:S04]  /*112fd0*/  STL [R1+0x2818], R10 ;  /* 0x0028180a01007387 */ /* 0x0001e80000100800 */
[----:B------:R-:W4:Y:S04]  /*112fe0*/  LDL.LU R28, [R1+0xe94] ;  /* 0x000e9400011c7983 */ /* 0x000f280000300800 */
[----:B------:R-:W4:Y:S01]  /*112ff0*/  LDL.LU R21, [R1+0xe98] ;  /* 0x000e980001157983 */ /* 0x000f220000300800 */
[----:B0-----:R-:W-:-:S03]  /*113000*/  F2FP.SATFINITE.E5M2.F32.PACK_AB_MERGE_C R10, R17, R27, RZ ;  /* 0x0000001b110a723e */ /* 0x001fc600048060ff */
[----:B------:R-:W4:Y:S04]  /*113010*/  LDL.LU R16, [R1+0xe9c] ;  /* 0x000e9c0001107983 */ /* 0x000f280000300800 */
[----:B------:R-:W4:Y:S04]  /*113020*/  LDL.LU R15, [R1+0x940] ;  /* 0x00094000010f7983 */ /* 0x000f280000300800 */
[----:B------:R-:W4:Y:S04]  /*113030*/  LDL.LU R29, [R1+0x944] ;  /* 0x00094400011d7983 */ /* 0x000f280000300800 */
[----:B------:R2:W-:Y:S04]  /*113040*/  STL [R1+0x2954], R10 ;  /* 0x0029540a01007387 */ /* 0x0005e80000100800 */
[----:B------:R-:W4:Y:S04]  /*113050*/  LDL.LU R27, [R1+0x948] ;  /* 0x00094800011b7983 */ /* 0x000f280000300800 */
[----:B------:R-:W4:Y:S01]  /*113060*/  LDL.LU R17, [R1+0x94c] ;  /* 0x00094c0001117983 */ /* 0x000f220000300800 */
[----:B--2---:R-:W-:-:S02]  /*113070*/  IADD3 R10, P6, PT, R22, R4, RZ ;  /* 0x00000004160a7210 */ /* 0x004fc40007fde0ff */
[----:B---3--:R-:W-:Y:S02]  /*113080*/  F2FP.SATFINITE.E5M2.F32.PACK_AB_MERGE_C R11, R20, R11, RZ ;  /* 0x0000000b140b723e */ /* 0x008fe400048060ff */
[----:B------:R-:W-:-:S03]  /*113090*/  SHF.R.S32.HI R20, RZ, 0x1f, R22 ;  /* 0x0000001fff147819 */ /* 0x000fc60000011416 */
[----:B------:R0:W-:Y:S02]  /*1130a0*/  STL [R1+0x2950], R11 ;  /* 0x0029500b01007387 */ /* 0x0001e40000100800 */
[----:B0-----:R-:W-:-:S05]  /*1130b0*/  IMAD.X R11, R20, 0x1, R23, P6 ;  /* 0x00000001140b7824 */ /* 0x001fca00030e0617 */
[----:B------:R0:W-:Y:S02]  /*1130c0*/  STL.64 [R1+0x12f0], R10 ;  /* 0x0012f00a01007387 */ /* 0x0001e40000100a00 */
[----:B0-----:R-:W-:Y:S02]  /*1130d0*/  F2FP.SATFINITE.E5M2.F32.PACK_AB_MERGE_C R11, R24, R26, RZ ;  /* 0x0000001a180b723e */ /* 0x001fe400048060ff */
[----:B----4-:R-:W-:Y:S01]  /*1130e0*/  F2FP.SATFINITE.E5M2.F32.PACK_AB_MERGE_C R10, R18, R25, RZ ;  /* 0x00000019120a723e */ /* 0x010fe200048060ff */
[----:B------:R-:W2:Y:S04]  /*1130f0*/  LDL.LU R26, [R1+0xe80] ;  /* 0x000e8000011a7983 */ /* 0x000ea80000300800 */
[----:B------:R-:W-:Y:S04]  /*113100*/  STL [R1+0x2974], R11 ;  /* 0x0029740b01007387 */ /* 0x000fe80000100800 */
[----:B------:R-:W2:Y:S04]  /*113110*/  LDL.LU R24, [R1+0xe84] ;  /* 0x000e840001187983 */ /* 0x000ea80000300800 */
[----:B------:R0:W-:Y:S04]  /*113120*/  STL [R1+0x2970], R10 ;  /* 0x0029700a01007387 */ /* 0x0001e80000100800 */
[----:B------:R-:W3:Y:S01]  /*113130*/  LDL.LU R25, [R1+0xe88] ;  /* 0x000e880001197983 */ /* 0x000ee20000300800 */
[----:B------:R-:W-:-:S03]  /*113140*/  F2FP.SATFINITE.E5M2.F32.PACK_AB_MERGE_C R0, R0, R19, RZ ;  /* 0x000000130000723e */ /* 0x000fc600048060ff */
[----:B------:R-:W3:Y:S01]  /*113150*/  LDL.LU R18, [R1+0xe8c] ;  /* 0x000e8c0001127983 */ /* 0x000ee20000300800 */
[----:B0-----:R-:W-:-:S03]  /*113160*/  IADD3 R10, P6, PT, R22, R3, RZ ;  /* 0x00000003160a7210 */ /* 0x001fc60007fde0ff */
[----:B------:R0:W-:Y:S02]  /*113170*/  STL [R1+0x5f10], R3 ;  /* 0x005f100301007387 */ /* 0x0001e40000100800 */
[----:B------:R-:W-:Y:S02]  /*113180*/  IMAD.X R11, R20, 0x1, R2, P6 ;  /* 0x00000001140b7824 */ /* 0x000fe400030e0602 */
[----:B0-----:R-:W4:Y:S04]  /*113190*/  LDL.LU R3, [R1+0xe90] ;  /* 0x000e900001037983 */ /* 0x001f280000300800 */
[----:B------:R0:W-:Y:S04]  /*1131a0*/  STL.64 [R1+0x12f8], R10 ;  /* 0x0012f80a01007387 */ /* 0x0001e80000100a00 */
[----:B0-----:R-:W2:Y:S04]  /*1131b0*/  LDL.LU.64 R10, [R1+0x5f38] ;  /* 0x005f3800010a7983 */ /* 0x001ea80000300a00 */
[----:B------:R0:W-:Y:S04]  /*1131c0*/  STL [R1+0x5f14], R2 ;  /* 0x005f140201007387 */ /* 0x0001e80000100800 */
[----:B0-----:R-:W2:Y:S04]  /*1131d0*/  LDL.LU R2, [R1+0xea4] ;  /* 0x000ea40001027983 */ /* 0x001ea80000300800 */
        /* <DEDUP_REMOVED lines=10> */
[----:B0-----:R-:W3:Y:S04]  /*113280*/  LDL.LU.64 R6, [R1+0x5f28] ;  /* 0x005f280001067983 */ /* 0x001ee80000300a00 */
[----:B------:R-:W-:Y:S01]  /*113290*/  STL [R1+0x5f18], R19 ;  /* 0x005f181301007387 */ /* 0x000fe20000100800 */
[----:B--2---:R-:W-:-:S02]  /*1132a0*/  F2FP.SATFINITE.E5M2.F32.PACK_AB_MERGE_C R2, R2, R0, RZ ;  /* 0x000000000202723e */ /* 0x004fc400048060ff */
[----:B------:R-:W-:Y:S02]  /*1132b0*/  F2FP.SATFINITE.E5M2.F32.PACK_AB_MERGE_C R0, R9, R8, RZ ;  /* 0x000000080900723e */ /* 0x000fe400048060ff */
[----:B------:R-:W-:Y:S01]  /*1132c0*/  IADD3 R8, P6, PT, R22, R5, RZ ;  /* 0x0000000516087210 */ /* 0x000fe20007fde0ff */
[----:B------:R-:W-:Y:S04]  /*1132d0*/  STL [R1+0x29a4], R2 ;  /* 0x0029a40201007387 */ /* 0x000fe80000100800 */
[----:B------:R-:W-:Y:S01]  /*1132e0*/  STL [R1+0x29a0], R0 ;  /* 0x0029a00001007387 */ /* 0x000fe20000100800 */
[----:B---3--:R-:W-:-:S05]  /*1132f0*/  IMAD.X R9, R20, 0x1, R6, P6 ;  /* 0x0000000114097824 */ /* 0x008fca00030e0606 */
[----:B------:R0:W-:Y:S04]  /*113300*/  STL.64 [R1+0x12d8], R8 ;  /* 0x0012d80801007387 */ /* 0x0001e80000100a00 */
[----:B0-----:R-:W2:Y:S01]  /*113310*/  LDL.LU.64 R8, [R1+0x5f20] ;  /* 0x005f200001087983 */ /* 0x001ea20000300a00 */
[----:B------:R-:W-:Y:S02]  /*113320*/  IADD3 R2, P6, PT, R22, R7, RZ ;  /* 0x0000000716027210 */ /* 0x000fe40007fde0ff */
[----:B----4-:R-:W-:Y:S02]  /*113330*/  F2FP.SATFINITE.E5M2.F32.PACK_AB_MERGE_C R19, R28, R3, RZ ;  /* 0x000000031c13723e */ /* 0x010fe400048060ff */
[----:B------:R-:W-:-:S03]  /*113340*/  F2FP.SATFINITE.E5M2.F32.PACK_AB_MERGE_C R0, R16, R21, RZ ;  /* 0x000000151000723e */ /* 0x000fc600048060ff */
[----:B------:R-:W-:Y:S04]  /*113350*/  STL [R1+0x29c0], R19 ;  /* 0x0029c01301007387 */ /* 0x000fe80000100800 */
[----:B------:R-:W-:Y:S04]  /*113360*/  STL.64 [R1+0x5ef8], R6 ;  /* 0x005ef80601007387 */ /* 0x000fe80000100a00 */
[----:B------:R0:W-:Y:S02]  /*113370*/  STL [R1+0x29bc], R0 ;  /* 0x0029bc0001007387 */ /* 0x0001e40000100800 */
[----:B0-----:R-:W-:Y:S01]  /*113380*/  F2FP.SATFINITE.E5M2.F32.PACK_AB_MERGE_C R0, R17, R27, RZ ;  /* 0x0000001b1100723e */ /* 0x001fe200048060ff */
[----:B--2---:R-:W-:-:S05]  /*113390*/  IMAD.X R3, R20, 0x1, R8, P6 ;  /* 0x0000000114037824 */ /* 0x004fca00030e0608 */
[----:B------:R0:W-:Y:S04]  /*1133a0*/  STL.64 [R1+0x12e0], R2 ;  /* 0x0012e00201007387 */ /* 0x0001e80000100a00 */
[----:B------:R-:W2:Y:S01]  /*1133b0*/  LDL.LU R21, [R1+0xe70] ;  /* 0x000e700001157983 */ /* 0x000ea20000300800 */
[----:B0-----:R-:W-:-:S05]  /*1133c0*/  F2FP.SATFINITE.E5M2.F32.PACK_AB_MERGE_C R2, R29, R15, RZ ;  /* 0x0000000f1d02723e */ /* 0x001fca00048060ff */
[----:B------:R0:W-:Y:S04]  /*1133d0*/  STL [R1+0x29c8], R2 ;  /* 0x0029c80201007387 */ /* 0x0001e80000100800 */
[----:B------:R-:W2:Y:S04]  /*1133e0*/  LDL.LU R16, [R1+0xe74] ;  /* 0x000e740001107983 */ /* 0x000ea80000300800 */
[----:B------:R1:W-:Y:S04]  /*1133f0*/  STL [R1+0x29c4], R0 ;  /* 0x0029c40001007387 */ /* 0x0003e80000100800 */
[----:B------:R-:W3:Y:S04]  /*113400*/  LDL.LU R15, [R1+0xe78] ;  /* 0x000e7800010f7983 */ /* 0x000ee80000300800 */
[----:B------:R-:W3:Y:S04]  /*113410*/  LDL.LU R29, [R1+0xe7c] ;  /* 0x000e7c00011d7983 */ /* 0x000ee80000300800 */
[----:B------:R-:W4:Y:S04]  /*113420*/  LDL.LU R27, [R1+0xe60] ;  /* 0x000e6000011b7983 */ /* 0x000f280000300800 */
[----:B------:R-:W4:Y:S01]  /*113430*/  LDL.LU R17, [R1+0xe64] ;  /* 0x000e640001117983 */ /* 0x000f220000300800 */
[----:B0-----:R-:W-:-:S05]  /*113440*/  IADD3 R2, P6, PT, R22, R9, RZ ;  /* 0x0000000916027210 */ /* 0x001fca0007fde0ff */
[----:B------:R-:W-:Y:S01]  /*113450*/  IMAD.X R3, R20, 0x1, R10, P6 ;  /* 0x0000000114037824 */ /* 0x000fe200030e060a */
[----:B------:R-:W-:Y:S04]  /*113460*/  STL.64 [R1+0x5ef0], R8 ;  /* 0x005ef00801007387 */ /* 0x000fe80000100a00 */
[----:B------:R0:W-:Y:S01]  /*113470*/  STL.64 [R1+0x12d0], R2 ;  /* 0x0012d00201007387 */ /* 0x0001e20000100a00 */
[----:B-1----:R-:W-:-:S03]  /*113480*/  F2FP.SATFINITE.E5M2.F32.PACK_AB_MERGE_C R0, R18, R25, RZ ;  /* 0x000000191200723e */ /* 0x002fc600048060ff */
[----:B------:R-:W4:Y:S01]  /*113490*/  LDL R18, [R1+0x24] ;  /* 0x0000240001127983 */ /* 0x000f220000100800 */
[----:B0-----:R-:W-:-:S05]  /*1134a0*/  F2FP.SATFINITE.E5M2.F32.PACK_AB_MERGE_C R2, R24, R26, RZ ;  /* 0x0000001a1802723e */ /* 0x001fca00048060ff */
[----:B------:R0:W-:Y:S02]  /*1134b0*/  STL [R1+0x2774], R2 ;  /* 0x0027740201007387 */ /* 0x0001e40000100800 */
[----:B0-----:R-:W-:Y:S02]  /*1134c0*/  IADD3 R2, P6, PT, R22, R11, RZ ;  /* 0x0000000b16027210 */ /* 0x001fe40007fde0ff */
[----:B------:R-:W-:Y:S03]  /*1134d0*/  STL [R1+0x2784], R0 ;  /* 0x0027840001007387 */ /* 0x000fe60000100800 */
[----:B------:R-:W-:Y:S01]  /*1134e0*/  IMAD.X R3, R20, 0x1, R12, P6 ;  /* 0x0000000114037824 */ /* 0x000fe200030e060c */
[----:B------:R-:W-:Y:S04]  /*1134f0*/  STL.64 [R1+0x5f08], R10 ;  /* 0x005f080a01007387 */ /* 0x000fe80000100a00 */
[----:B------:R0:W-:Y:S02]  /*113500*/  STL.64 [R1+0x12c8], R2 ;  /* 0x0012c80201007387 */ /* 0x0001e40000100a00 */
[----:B0-----:R-:W-:-:S02]  /*113510*/  IADD3 R2, P6, PT, R22, R13, RZ ;  /* 0x0000000d16027210 */ /* 0x001fc40007fde0ff */
[----:B------:R-:W-:Y:S03]  /*113520*/  STL.64 [R1+0x5ee8], R12 ;  /* 0x005ee80c01007387 */ /* 0x000fe60000100a00 */
[----:B------:R-:W-:-:S05]  /*113530*/  IMAD.X R3, R20, 0x1, R14, P6 ;  /* 0x0000000114037824 */ /* 0x000fca00030e060e */
[----:B------:R0:W-:Y:S04]  /*113540*/  STL.64 [R1+0x12c0], R2 ;  /* 0x0012c00201007387 */ /* 0x0001e80000100a00 */
        /* <DEDUP_REMOVED lines=14> */
[----:B------:R0:W-:Y:S04]  /*113630*/  STL [R1+0x5ee0], R14 ;  /* 0x005ee00e01007387 */ /* 0x0001e80000100800 */
[----:B0-----:R-:W4:Y:S01]  /*113640*/  LDL.LU R14, [R1+0xe28] ;  /* 0x000e2800010e7983 */ /* 0x001f220000300800 */
[----:B--2---:R-:W-:-:S05]  /*113650*/  F2FP.SATFINITE.E5M2.F32.PACK_AB_MERGE_C R19, R16, R21, RZ ;  /* 0x000000151013723e */ /* 0x004fca00048060ff */
[----:B------:R-:W-:Y:S04]  /*113660*/  STL [R1+0x275c], R19 ;  /* 0x00275c1301007387 */ /* 0x000fe80000100800 */
[----:B------:R-:W2:Y:S01]  /*113670*/  LDL.LU R24, [R1+0xe08] ;  /* 0x000e080001187983 */ /* 0x000ea20000300800 */
[----:B---3--:R-:W-:-:S05]  /*113680*/  F2FP.SATFINITE.E5M2.F32.PACK_AB_MERGE_C R16, R29, R15, RZ ;  /* 0x0000000f1d10723e */ /* 0x008fca00048060ff */
[----:B------:R0:W-:Y:S01]  /*113690*/  STL [R1+0x2790], R16 ;  /* 0x0027901001007387 */ /* 0x0001e20000100800 */
[----:B----4-:R-:W-:-:S03]  /*1136a0*/  F2FP.SATFINITE.E5M2.F32.PACK_AB_MERGE_C R15, R17, R27, RZ ;  /* 0x0000001b110f723e */ /* 0x010fc600048060ff */
[----:B------:R-:W2:Y:S04]  /*1136b0*/  LDL.LU R25, [R1+0xe0c] ;  /* 0x000e0c0001197983 */ /* 0x000ea80000300800 */
[----:B------:R-:W-:Y:S04]  /*1136c0*/  STL [R1+0x274c], R15 ;  /* 0x00274c0f01007387 */ /* 0x000fe80000100800 */
[----:B------:R-:W3:Y:S04]  /*1136d0*/  LDL.LU R21, [R1+0xdf0] ;  /* 0x000df00001157983 */ /* 0x000ee80000300800 */
[----:B0-----:R-:W3:Y:S04]  /*1136e0*/  LDL.LU R16, [R1+0xdf4] ;  /* 0x000df40001107983 */ /* 0x001ee80000300800 */
[----:B------:R-:W4:Y:S01]  /*1136f0*/  LDL.LU R22, [R1+0x28] ;  /* 0x0000280001167983 */ /* 0x000f220000300800 */
[----:B------:R-:W-:-:S02]  /*113700*/  SHF.R.S32.HI R17, RZ, 0x1f, R18 ;  /* 0x0000001fff117819 */ /* 0x000fc40000011412 */
[----:B------:R-:W-:-:S05]  /*113710*/  IADD3 R18, P6, PT, R18, R4, RZ ;  /* 0x0000000412127210 */ /* 0x000fca0007fde0ff */
[----:B------:R-:W-:-:S05]  /*113720*/  IMAD.X R19, R17, 0x1, R23, P6 ;  /* 0x0000000111137824 */ /* 0x000fca00030e0617 */
[----:B------:R0:W-:Y:S04]  /*113730*/  STL.64 [R1+0x12b8], R18 ;  /* 0x0012b81201007387 */ /* 0x0001e80000100a00 */
[----:B0-----:R-:W2:Y:S04]  /*113740*/  LDL.LU R19, [R1+0x5f18] ;  /* 0x005f180001137983 */ /* 0x001ea80000300800 */
[----:B------:R-:W2:Y:S04]  /*113750*/  LDL.LU R15, [R1+0xdf8] ;  /* 0x000df800010f7983 */ /* 0x000ea80000300800 */
[----:B------:R-:W2:Y:S04]  /*113760*/  LDL.LU R29, [R1+0xdfc] ;  /* 0x000dfc00011d7983 */ /* 0x000ea80000300800 */
[----:B------:R-:W2:Y:S04]  /*113770*/  LDL.LU R27, [R1+0xde0] ;  /* 0x000de000011b7983 */ /* 0x000ea80000300800 */
[----:B------:R-:W2:Y:S01]  /*113780*/  LDL.LU R18, [R1+0xde4] ;  /* 0x000de40001127983 */ /* 0x000ea20000300800 */
[----:B------:R-:W-:-:S03]  /*113790*/  F2FP.SATFINITE.E5M2.F32.PACK_AB_MERGE_C R3, R3, R2, RZ ;  /* 0x000000020303723e */ /* 0x000fc600048060ff */
[----:B----4-:R0:W-:Y:S04]  /*1137a0*/  STL.64 [R1+0x5ed8], R22 ;  /* 0x005ed81601007387 */ /* 0x0101e80000100a00 */
[----:B0-----:R-:W4:Y:S04]  /*1137b0*/  LDL.LU R22, [R1+0xe5c] ;  /* 0x000e5c0001167983 */ /* 0x001f280000300800 */
[----:B------:R-:W2:Y:S04]  /*1137c0*/  LDL.LU R23, [R1+0x24] ;  /* 0x0000240001177983 */ /* 0x000ea80000300800 */
[----:B------:R-:W2:Y:S04]  /*1137d0*/  LDL.LU R2, [R1+0x5f14] ;  /* 0x005f140001027983 */ /* 0x000ea80000300800 */
[----:B------:R0:W-:Y:S04]  /*1137e0*/  STL [R1+0x2794], R3 ;  /* 0x0027940301007387 */ /* 0x0001e80000100800 */
[----:B0-----:R-:W2:Y:S01]  /*1137f0*/  LDL.LU R3, [R1+0x5f10] ;  /* 0x005f100001037983 */ /* 0x001ea20000300800 */
[----:B------:R-:W-:-:S05]  /*113800*/  F2FP.SATFINITE.E5M2.F32.PACK_AB_MERGE_C R11, R11, R10, RZ ;  /* 0x0000000a0b0b723e */ /* 0x000fca00048060ff */
[----:B------:R0:W-:Y:S01]  /*113810*/  STL [R1+0x273c], R11 ;  /* 0x00273c0b01007387 */ /* 0x0001e20000100800 */
[----:B----4-:R-:W-:Y:S02]  /*113820*/  F2FP.SATFINITE.E5M2.F32.PACK_AB_MERGE_C R22, R22, R0, RZ ;  /* 0x000000001616723e */ /* 0x010fe400048060ff */
[----:B--2---:R-:W-:-:S05]  /*113830*/  IADD3 R10, P6, PT, R23, R3, RZ ;  /* 0x00000003170a7210 */ /* 0x004fca0007fde0ff */
[----:B0-----:R-:W-:-:S05]  /*113840*/  IMAD.X R11, R17, 0x1, R2, P6 ;  /* 0x00000001110b7824 */ /* 0x001fca00030e0602 */
[----:B------:R0:W-:Y:S04]  /*113850*/  STL.64 [R1+0x12b0], R10 ;  /* 0x0012b00a01007387 */ /* 0x0001e80000100a00 */
[----:B0-----:R-:W2:Y:S04]  /*113860*/  LDL.LU.64 R10, [R1+0x5f08] ;  /* 0x005f0800010a7983 */ /* 0x001ea80000300a00 */
[----:B------:R-:W4:Y:S04]  /*113870*/  LDL.LU R0, [R1+0x5f00] ;  /* 0x005f000001007983 */ /* 0x000f280000300800 */
[----:B------:R0:W-:Y:S02]  /*113880*/  STL [R1+0x2798], R22 ;  /* 0x0027981601007387 */ /* 0x0001e40000100800 */
[----:B0-----:R-:W-:-:S05]  /*113890*/  F2FP.SATFINITE.E5M2.F32.PACK_AB_MERGE_C R22, R7, R6, RZ ;  /* 0x000000060716723e */ /* 0x001fca00048060ff */
[----:B------:R-:W-:Y:S01]  /*1138a0*/  STL [R1+0x2728], R22 ;  /* 0x0027281601007387 */ /* 0x000fe20000100800 */
[----:B----4-:R-:W-:-:S05]  /*1138b0*/  IADD3 R6, P6, PT, R23, R0, RZ ;  /* 0x0000000017067210 */ /* 0x010fca0007fde0ff */
[----:B------:R-:W-:-:S05]  /*1138c0*/  IMAD.X R7, R17, 0x1, R19, P6 ;  /* 0x0000000111077824 */ /* 0x000fca00030e0613 */
[----:B------:R0:W-:Y:S04]  /*1138d0*/  STL.64 [R1+0x12a8], R6 ;  /* 0x0012a80601007387 */ /* 0x0001e80000100a00 */
[----:B0-----:R-:W4:Y:S01]  /*1138e0*/  LDL.LU.64 R6, [R1+0x5ef8] ;  /* 0x005ef80001067983 */ /* 0x001f220000300a00 */
[----:B------:R-:W-:Y:S02]  /*1138f0*/  F2FP.SATFINITE.E5M2.F32.PACK_AB_MERGE_C R14, R12, R14, RZ ;  /* 0x0000000e0c0e723e */ /* 0x000fe400048060ff */
[----:B------:R-:W-:Y:S02]  /*113900*/  F2FP.SATFINITE.E5M2.F32.PACK_AB_MERGE_C R12, R9, R8, RZ ;  /* 0x00000008090c723e */ /* 0x000fe400048060ff */
[----:B------:R-:W-:Y:S01]  /*113910*/  IADD3 R8, P6, PT, R23, R5, RZ ;  /* 0x0000000517087210 */ /* 0x000fe20007fde0ff */
[----:B------:R-:W-:Y:S04]  /*113920*/  STL [R1+0x279c], R14 ;  /* 0x00279c0e01007387 */ /* 0x000fe80000100800 */
[----:B------:R-:W-:Y:S01]  /*113930*/  STL [R1+0x2720], R12 ;  /* 0x0027200c01007387 */ /* 0x000fe20000100800 */
[----:B----4-:R-:W-:-:S05]  /*113940*/  IMAD.X R9, R17, 0x1, R6, P6 ;  /* 0x0000000111097824 */ /* 0x010fca00030e0606 */
[----:B------:R0:W-:Y:S04]  /*113950*/  STL.64 [R1+0x12a0], R8 ;  /* 0x0012a00801007387 */ /* 0x0001e80000100a00 */
[----:B0-----:R-:W4:Y:S01]  /*113960*/  LDL.LU.64 R8, [R1+0x5ef0] ;  /* 0x005ef00001087983 */ /* 0x001f220000300a00 */
[----:B------:R-:W-:Y:S02]  /*113970*/  F2FP.SATFINITE.E5M2.F32.PACK_AB_MERGE_C R12, R28, R13, RZ ;  /* 0x0000000d1c0c723e */ /* 0x000fe400048060ff */
[----:B------:R-:W-:Y:S02]  /*113980*/  F2FP.SATFINITE.E5M2.F32.PACK_AB_MERGE_C R14, R20, R26, RZ ;  /* 0x0000001a140e723e */ /* 0x000fe400048060ff */
[----:B------:R-:W2:Y:S04]  /*113990*/  LDL.LU R20, [R1+0xddc] ;  /* 0x000ddc0001147983 */ /* 0x000ea80000300800 */
[----:B------:R0:W-:Y:S04]  /*1139a0*/  STL [R1+0x27a4], R12 ;  /* 0x0027a40c01007387 */ /* 0x0001e80000100800 */
[----:B------:R-:W-:Y:S01]  /*1139b0*/  STL [R1+0xc44], R14 ;  /* 0x000c440e01007387 */ /* 0x000fe20000100800 */
[----:B0-----:R-:W-:-:S03]  /*1139c0*/  IADD3 R12, P6, PT, R23, R7, RZ ;  /* 0x00000007170c7210 */ /* 0x001fc60007fde0ff */
[----:B------:R0:W-:Y:S04]  /*1139d0*/  STL [R1+0x5ec0], R7 ;  /* 0x005ec00701007387 */ /* 0x0001e80000100800 */
[----:B0-----:R-:W2:Y:S01]  /*1139e0*/  LDL.LU R7, [R1+0xdd8] ;  /* 0x000dd80001077983 */ /* 0x001ea20000300800 */
[----:B----4-:R-:W-:-:S03]  /*1139f0*/  IMAD.X R13, R17, 0x1, R8, P6 ;  /* 0x00000001110d7824 */ /* 0x010fc600030e0608 */
[----:B------:R0:W-:Y:S04]  /*113a00*/  STL [R1+0x5ec4], R8 ;  /* 0x005ec40801007387 */ /* 0x0001e80000100800 */
[----:B0-----:R-:W4:Y:S04]  /*113a10*/  LDL.LU R8, [R1+0xdd4] ;  /* 0x000dd40001087983 */ /* 0x001f280000300800 */
[----:B------:R0:W-:Y:S04]  /*113a20*/  STL.64 [R1+0x1298], R12 ;  /* 0x0012980c01007387 */ /* 0x0001e80000100a00 */
[----:B------:R-:W4:Y:S01]  /*113a30*/  LDL.LU R28, [R1+0x880] ;  /* 0x00088000011c7983 */ /* 0x000f220000300800 */
[----:B0-----:R-:W-:-:S02]  /*113a40*/  F2FP.SATFINITE.E5M2.F32.PACK_AB_MERGE_C R13, R25, R24, RZ ;  /* 0x00000018190d723e */ /* 0x001fc400048060ff */
[----:B---3--:R-:W-:-:S03]  /*113a50*/  F2FP.SATFINITE.E5M2.F32.PACK_AB_MERGE_C R12, R16, R21, RZ ;  /* 0x00000015100c723e */ /* 0x008fc600048060ff */
[----:B------:R-:W-:Y:S04]  /*113a60*/  STL [R1+0x27b0], R13 ;  /* 0x0027b00d01007387 */ /* 0x000fe80000100800 */
[----:B------:R-:W3:Y:S04]  /*113a70*/  LDL.LU R26, [R1+0x884] ;  /* 0x00088400011a7983 */ /* 0x000ee80000300800 */
[----:B------:R0:W-:Y:S04]  /*113a80*/  STL [R1+0xc40], R12 ;  /* 0x000c400c01007387 */ /* 0x0001e80000100800 */
[----:B------:R-:W3:Y:S04]  /*113a90*/  LDL.LU R24, [R1+0x888] ;  /* 0x0008880001187983 */ /* 0x000ee80000300800 */
[----:B------:R-:W3:Y:S01]  /*113aa0*/  LDL.LU R25, [R1+0x88c] ;  /* 0x00088c0001197983 */ /* 0x000ee20000300800 */
[----:B0-----:R-:W-:-:S05]  /*113ab0*/  IADD3 R12, P6, PT, R23, R9, RZ ;  /* 0x00000009170c7210 */ /* 0x001fca0007fde0ff */
[----:B--2---:R-:W-:-:S05]  /*113ac0*/  IMAD.X R13, R17, 0x1, R10, P6 ;  /* 0x00000001110d7824 */ /* 0x004fca00030e060a */
[----:B------:R0:W-:Y:S04]  /*113ad0*/  STL.64 [R1+0x1290], R12 ;  /* 0x0012900c01007387 */ /* 0x0001e80000100a00 */
[----:B0-----:R-:W2:Y:S01]  /*113ae0*/  LDL.LU.64 R12, [R1+0x5ee8] ;  /* 0x005ee800010c7983 */ /* 0x001ea20000300a00 */
[----:B------:R-:W-:Y:S02]  /*113af0*/  F2FP.SATFINITE.E5M2.F32.PACK_AB_MERGE_C R21, R29, R15, RZ ;  /* 0x0000000f1d15723e */ /* 0x000fe400048060ff */
[----:B------:R-:W-:Y:S02]  /*113b00*/  IADD3 R14, P6, PT, R23, R11, RZ ;  /* 0x0000000b170e7210 */ /* 0x000fe40007fde0ff */
[----:B------:R-:W-:Y:S01]  /*113b10*/  F2FP.SATFINITE.E5M2.F32.PACK_AB_MERGE_C R16, R18, R27, RZ ;  /* 0x0000001b1210723e */ /* 0x000fe200048060ff */
[----:B------:R-:W-:Y:S04]  /*113b20*/  STL [R1+0x27ac], R21 ;  /* 0x0027ac1501007387 */ /* 0x000fe80000100800 */
[----:B------:R0:W-:Y:S04]  /*113b30*/  STL.64 [R1+0x5eb8], R10 ;  /* 0x005eb80a01007387 */ /* 0x0001e80000100a00 */
[----:B------:R-:W-:Y:S04]  /*113b40*/  STL [R1+0x27f4], R16 ;  /* 0x0027f41001007387 */ /* 0x000fe80000100800 */
[----:B0-----:R-:W3:Y:S04]  /*113b50*/  LDL.LU R10, [R1+0xdec] ;  /* 0x000dec00010a7983 */ /* 0x001ee80000300800 */
[----:B------:R-:W4:Y:S01]  /*113b60*/  LDL.LU R11, [R1+0xdd0] ;  /* 0x000dd000010b7983 */ /* 0x000f220000300800 */
[----:B--2---:R-:W-:-:S05]  /*113b70*/  IMAD.X R15, R17, 0x1, R12, P6 ;  /* 0x00000001110f7824 */ /* 0x004fca00030e060c */
[----:B------:R0:W-:Y:S04]  /*113b80*/  STL.64 [R1+0x1280], R14 ;  /* 0x0012800e01007387 */ /* 0x0001e80000100a00 */
[----:B0-----:R-:W2:Y:S04]  /*113b90*/  LDL.LU R14, [R1+0x5ee0] ;  /* 0x005ee000010e7983 */ /* 0x001ea80000300800 */
[----:B------:R-:W2:Y:S04]  /*113ba0*/  LDL.LU R21, [R1+0x894] ;  /* 0x0008940001157983 */ /* 0x000ea80000300800 */
[----:B------:R-:W2:Y:S04]  /*113bb0*/  LDL.LU R16, [R1+0x898] ;  /* 0x0008980001107983 */ /* 0x000ea80000300800 */
[----:B------:R-:W2:Y:S04]  /*113bc0*/  LDL.LU R15, [R1+0x89c] ;  /* 0x00089c00010f7983 */ /* 0x000ea80000300800 */
[----:B------:R-:W2:Y:S04]  /*113bd0*/  LDL.LU R29, [R1+0x8a0] ;  /* 0x0008a000011d7983 */ /* 0x000ea80000300800 */
[----:B------:R-:W2:Y:S04]  /*113be0*/  LDL.LU R27, [R1+0x8a4] ;  /* 0x0008a400011b7983 */ /* 0x000ea80000300800 */
[----:B------:R-:W2:Y:S01]  /*113bf0*/  LDL.LU R18, [R1+0x8a8] ;  /* 0x0008a80001127983 */ /* 0x000ea20000300800 */
[----:B------:R-:W-:-:S03]  /*113c00*/  IADD3 R22, P6, PT, R23, R13, RZ ;  /* 0x0000000d17167210 */ /* 0x000fc60007fde0ff */
[----:B--2---:R0:W-:Y:S02]  /*113c10*/  STL.64 [R1+0x5ed0], R18 ;  /* 0x005ed01201007387 */ /* 0x0041e40000100a00 */
[----:B0-----:R-:W-:Y:S02]  /*113c20*/  IMAD.MOV.U32 R18, RZ, RZ, R17 ;  /* 0x000000ffff127224 */ /* 0x001fe400078e0011 */
[----:B------:R-:W3:Y:S02]  /*113c30*/  LDL.LU R19, [R1+0xde8] ;  /* 0x000de80001137983 */ /* 0x000ee40000300800 */
[----:B------:R-:W-:Y:S02]  /*113c40*/  IMAD.X R23, R18, 0x1, R14, P6 ;  /* 0x0000000112177824 */ /* 0x000fe400030e060e */
[----:B------:R-:W2:Y:S04]  /*113c50*/  LDL.LU R17, [R1+0x8ac] ;  /* 0x0008ac0001117983 */ /* 0x000ea80000300800 */
[----:B------:R0:W-:Y:S04]  /*113c60*/  STL.64 [R1+0x5ec8], R12 ;  /* 0x005ec80c01007387 */ /* 0x0001e80000100a00 */
[----:B0-----:R-:W2:Y:S04]  /*113c70*/  LDL.LU R13, [R1+0x890] ;  /* 0x00089000010d7983 */ /* 0x001ea80000300800 */
[----:B------:R0:W-:Y:S04]  /*113c80*/  STL.64 [R1+0x1288], R22 ;  /* 0x0012881601007387 */ /* 0x0001e80000100a00 */
[----:B0-----:R-:W2:Y:S01]  /*113c90*/  LDL.LU.64 R22, [R1+0x5ed8] ;  /* 0x005ed80001167983 */ /* 0x001ea20000300a00 */
[----:B----4-:R-:W-:-:S02]  /*113ca0*/  F2FP.SATFINITE.E5M2.F32.PACK_AB_MERGE_C R11, R8, R11, RZ ;  /* 0x0000000b080b723e */ /* 0x010fc400048060ff */
[----:B---3--:R-:W-:Y:S02]  /*113cb0*/  F2FP.SATFINITE.E5M2.F32.PACK_AB_MERGE_C R12, R10, R19, RZ ;  /* 0x000000130a0c723e */ /* 0x008fe400048060ff */
[----:B------:R-:W-:-:S03]  /*113cc0*/  F2FP.SATFINITE.E5M2.F32.PACK_AB_MERGE_C R10, R20, R7, RZ ;  /* 0x00000007140a723e */ /* 0x000fc600048060ff */
[----:B------:R-:W-:Y:S04]  /*113cd0*/  STL [R1+0x27f0], R12 ;  /* 0x0027f00c01007387 */ /* 0x000fe80000100800 */
[----:B------:R-:W3:Y:S04]  /*113ce0*/  LDL.LU R8, [R1+0x8c0] ;  /* 0x0008c00001087983 */ /* 0x000ee80000300800 */
[----:B------:R-:W-:Y:S04]  /*113cf0*/  STL [R1+0x2930], R11 ;  /* 0x0029300b01007387 */ /* 0x000fe80000100800 */
[----:B------:R-:W3:Y:S04]  /*113d00*/  LDL.LU R7, [R1+0x8c4] ;  /* 0x0008c40001077983 */ /* 0x000ee80000300800 */
[----:B------:R0:W-:Y:S01]  /*113d10*/  STL [R1+0x2928], R10 ;  /* 0x0029280a01007387 */ /* 0x0001e20000100800 */
[----:B--2---:R-:W-:-:S03]  /*113d20*/  SHF.R.S32.HI R20, RZ, 0x1f, R22 ;  /* 0x0000001fff147819 */ /* 0x004fc60000011416 */
[----:B0-----:R-:W2:Y:S01]  /*113d30*/  LDL.LU R10, [R1+0x8c8] ;  /* 0x0008c800010a7983 */ /* 0x001ea20000300800 */
[----:B------:R-:W-:-:S03]  /*113d40*/  IADD3 R18, P6, PT, R22, R4, RZ ;  /* 0x0000000416127210 */ /* 0x000fc60007fde0ff */
[----:B------:R-:W2:Y:S02]  /*113d50*/  LDL.LU R11, [R1+0x8cc] ;  /* 0x0008cc00010b7983 */ /* 0x000ea40000300800 */
[----:B------:R-:W-:-:S05]  /*113d60*/  IMAD.X R19, R20, 0x1, R23, P6 ;  /* 0x0000000114137824 */ /* 0x000fca00030e0617 */
[----:B------:R0:W-:Y:S01]  /*113d70*/  STL.64 [R1+0x1278], R18 ;  /* 0x0012781201007387 */ /* 0x0001e20000100a00 */
[----:B------:R-:W-:Y:S02]  /*113d80*/  F2FP.SATFINITE.E5M2.F32.PACK_AB_MERGE_C R12, R25, R24, RZ ;  /* 0x00000018190c723e */ /* 0x000fe400048060ff */
[----:B0-----:R-:W-:Y:S02]  /*113d90*/  F2FP.SATFINITE.E5M2.F32.PACK_AB_MERGE_C R18, R26, R28, RZ ;  /* 0x0000001c1a12723e */ /* 0x001fe400048060ff */
[----:B------:R-:W4:Y:S04]  /*113da0*/  LDL.LU R28, [R1+0x8d0] ;  /* 0x0008d000011c7983 */ /* 0x000f280000300800 */
[----:B------:R0:W-:Y:S04]  /*113db0*/  STL [R1+0x2940], R18 ;  /* 0x0029401201007387 */ /* 0x0001e80000100800 */
[----:B------:R-:W4:Y:S01]  /*113dc0*/  LDL.LU R26, [R1+0x8d4] ;  /* 0x0008d400011a7983 */ /* 0x000f220000300800 */
[----:B0-----:R-:W-:-:S03]  /*113dd0*/  IADD3 R18, P6, PT, R22, R3, RZ ;  /* 0x0000000316127210 */ /* 0x001fc60007fde0ff */
[----:B------:R-:W-:Y:S02]  /*113de0*/  STL [R1+0x293c], R12 ;  /* 0x00293c0c01007387 */ /* 0x000fe40000100800 */
[----:B------:R-:W-:Y:S02]  /*113df0*/  IMAD.X R19, R20, 0x1, R2, P6 ;  /* 0x0000000114137824 */ /* 0x000fe400030e0602 */
[----:B------:R-:W2:Y:S04]  /*113e00*/  LDL.LU R24, [R1+0x8d8] ;  /* 0x0008d80001187983 */ /* 0x000ea80000300800 */
[----:B------:R-:W2:Y:S04]  /*113e10*/  LDL.LU R25, [R1+0x8dc] ;  /* 0x0008dc0001197983 */ /* 0x000ea80000300800 */
[----:B------:R0:W-:Y:S04]  /*113e20*/  STL [R1+0x5eb0], R3 ;  /* 0x005eb00301007387 */ /* 0x0001e80000100800 */
[----:B0-----:R-:W2:Y:S04]  /*113e30*/  LDL.LU R3, [R1+0x8bc] ;  /* 0x0008bc0001037983 */ /* 0x001ea80000300800 */
[----:B------:R0:W-:Y:S04]  /*113e40*/  STL.64 [R1+0x1270], R18 ;  /* 0x0012701201007387 */ /* 0x0001e80000100a00 */
[----:B0-----:R-:W2:Y:S01]  /*113e50*/  LDL.LU.64 R18, [R1+0x5ed0] ;  /* 0x005ed00001127983 */ /* 0x001ea20000300a00 */
[----:B------:R-:W-:-:S02]  /*113e60*/  IADD3 R12, P6, PT, R22, R0, RZ ;  /* 0x00000000160c7210 */ /* 0x000fc40007fde0ff */
[----:B------:R-:W-:Y:S02]  /*113e70*/  F2FP.SATFINITE.E5M2.F32.PACK_AB_MERGE_C R21, R21, R13, RZ ;  /* 0x0000000d1515723e */ /* 0x000fe400048060ff */
[----:B------:R-:W-:Y:S01]  /*113e80*/  F2FP.SATFINITE.E5M2.F32.PACK_AB_MERGE_C R15, R15, R16, RZ ;  /* 0x000000100f0f723e */ /* 0x000fe200048060ff */
[----:B------:R0:W-:Y:S04]  /*113e90*/  STL [R1+0x5eb4], R2 ;  /* 0x005eb40201007387 */ /* 0x0001e80000100800 */
[----:B0-----:R-:W4:Y:S04]  /*113ea0*/  LDL.LU R2, [R1+0x8b8] ;  /* 0x0008b80001027983 */ /* 0x001f280000300800 */
[----:B------:R0:W-:Y:S04]  /*113eb0*/  STL [R1+0x2964], R21 ;  /* 0x0029641501007387 */ /* 0x0001e80000100800 */
[----:B------:R-:W-:Y:S01]  /*113ec0*/  STL [R1+0x2960], R15 ;  /* 0x0029600f01007387 */ /* 0x000fe20000100800 */
[----:B---3--:R-:W-:Y:S01]  /*113ed0*/  F2FP.SATFINITE.E5M2.F32.PACK_AB_MERGE_C R7, R7, R8, RZ ;  /* 0x000000080707723e */ /* 0x008fe200048060ff */
[----:B--2---:R-:W-:-:S05]  /*113ee0*/  IMAD.X R13, R20, 0x1, R19, P6 ;  /* 0x00000001140d7824 */ /* 0x004fca00030e0613 */
[----:B------:R1:W-:Y:S04]  /*113ef0*/  STL.64 [R1+0x1260], R12 ;  /* 0x0012600c01007387 */ /* 0x0003e80000100a00 */
[----:B0-----:R-:W2:Y:S01]  /*113f00*/  LDL.LU R21, [R1+0x8e0] ;  /* 0x0008e00001157983 */ /* 0x001ea20000300800 */
[----:B-1----:R-:W-:Y:S02]  /*113f10*/  F2FP.SATFINITE.E5M2.F32.PACK_AB_MERGE_C R13, R27, R29, RZ ;  /* 0x0000001d1b0d723e */ /* 0x002fe400048060ff */
[----:B------:R-:W-:-:S03]  /*113f20*/  F2FP.SATFINITE.E5M2.F32.PACK_AB_MERGE_C R12, R17, R18, RZ ;  /* 0x00000012110c723e */ /* 0x000fc600048060ff */
[----:B------:R-:W-:Y:S04]  /*113f30*/  STL [R1+0x2980], R13 ;  /* 0x0029800d01007387 */ /* 0x000fe80000100800 */
[----:B------:R-:W2:Y:S04]  /*113f40*/  LDL.LU R16, [R1+0x8e4] ;  /* 0x0008e40001107983 */ /* 0x000ea80000300800 */
[----:B------:R0:W-:Y:S04]  /*113f50*/  STL [R1+0x297c], R12 ;  /* 0x00297c0c01007387 */ /* 0x0001e80000100800 */
[----:B------:R-:W3:Y:S04]  /*113f60*/  LDL.LU R15, [R1+0x8e8] ;  /* 0x0008e800010f7983 */ /* 0x000ee80000300800 */
[----:B------:R-:W3:Y:S01]  /*113f70*/  LDL.LU R29, [R1+0x8ec] ;  /* 0x0008ec00011d7983 */ /* 0x000ee20000300800 */
[----:B0-----:R-:W-:-:S03]  /*113f80*/  IADD3 R12, P6, PT, R22, R5, RZ ;  /* 0x00000005160c7210 */ /* 0x001fc60007fde0ff */
[----:B------:R-:W2:Y:S02]  /*113f90*/  LDL.LU R27, [R1+0x8f0] ;  /* 0x0008f000011b7983 */ /* 0x000ea40000300800 */
[----:B------:R-:W-:Y:S02]  /*113fa0*/  IMAD.X R13, R20, 0x1, R6, P6 ;  /* 0x00000001140d7824 */ /* 0x000fe400030e0606 */
[----:B------:R-:W2:Y:S04]  /*113fb0*/  LDL.LU R18, [R1+0x8f4] ;  /* 0x0008f40001127983 */ /* 0x000ea80000300800 */
[----:B------:R-:W2:Y:S04]  /*113fc0*/  LDL R17, [R1+0x2c] ;  /* 0x00002c0001117983 */ /* 0x000ea80000100800 */
        /* <DEDUP_REMOVED lines=8> */
[----:B------:R1:W-:Y:S02]  /*114050*/  STL.64 [R1+0x5ea8], R6 ;  /* 0x005ea80601007387 */ /* 0x0003e40000100a00 */
[----:B0-----:R-:W-:Y:S02]  /*114060*/  IMAD.X R11, R20, 0x1, R8, P6 ;  /* 0x00000001140b7824 */ /* 0x001fe400030e0608 */
[----:B-1----:R-:W2:Y:S04]  /*114070*/  LDL.LU R6, [R1+0x8b0] ;  /* 0x0008b00001067983 */ /* 0x002ea80000300800 */
[----:B------:R-:W2:Y:S04]  /*114080*/  LDL.LU R7, [R1+0x8b4] ;  /* 0x0008b40001077983 */ /* 0x000ea80000300800 */
[----:B------:R0:W-:Y:S04]  /*114090*/  STL.64 [R1+0x1258], R10 ;  /* 0x0012580a01007387 */ /* 0x0001e80000100a00 */
[----:B0-----:R-:W4:Y:S01]  /*1140a0*/  LDL.LU.64 R10, [R1+0x5eb8] ;  /* 0x005eb800010a7983 */ /* 0x001f220000300a00 */
[----:B---3--:R-:W-:-:S02]  /*1140b0*/  F2FP.SATFINITE.E5M2.F32.PACK_AB_MERGE_C R15, R29, R15, RZ ;  /* 0x0000000f1d0f723e */ /* 0x008fc400048060ff */
[----:B--2---:R-:W-:Y:S02]  /*1140c0*/  F2FP.SATFINITE.E5M2.F32.PACK_AB_MERGE_C R7, R7, R6, RZ ;  /* 0x000000060707723e */ /* 0x004fe400048060ff */
[----:B----4-:R-:W-:Y:S02]  /*1140d0*/  F2FP.SATFINITE.E5M2.F32.PACK_AB_MERGE_C R6, R3, R2, RZ ;  /* 0x000000020306723e */ /* 0x010fe400048060ff */
[----:B------:R-:W-:Y:S01]  /*1140e0*/  IADD3 R2, P6, PT, R22, R9, RZ ;  /* 0x0000000916027210 */ /* 0x000fe20007fde0ff */
[----:B------:R0:W-:Y:S04]  /*1140f0*/  STL [R1+0x29b0], R7 ;  /* 0x0029b00701007387 */ /* 0x0001e80000100800 */
[----:B------:R-:W-:Y:S01]  /*114100*/  STL.64 [R1+0x5ea0], R8 ;  /* 0x005ea00801007387 */ /* 0x000fe20000100a00 */
[----:B------:R-:W-:-:S03]  /*114110*/  IMAD.X R3, R20, 0x1, R10, P6 ;  /* 0x0000000114037824 */ /* 0x000fc600030e060a */
[----:B------:R1:W-:Y:S01]  /*114120*/  STL [R1+0x29ac], R6 ;  /* 0x0029ac0601007387 */ /* 0x0003e20000100800 */
[----:B0-----:R-:W-:-:S03]  /*114130*/  F2FP.SATFINITE.E5M2.F32.PACK_AB_MERGE_C R7, R26, R28, RZ ;  /* 0x0000001c1a07723e */ /* 0x001fc600048060ff */
[----:B------:R0:W-:Y:S01]  /*114140*/  STL.64 [R1+0x1250], R2 ;  /* 0x0012500201007387 */ /* 0x0001e20000100a00 */
[----:B-1----:R-:W-:Y:S02]  /*114150*/  F2FP.SATFINITE.E5M2.F32.PACK_AB_MERGE_C R6, R25, R24, RZ ;  /* 0x000000181906723e */ /* 0x002fe400048060ff */
[----:B0-----:R-:W-:Y:S01]  /*114160*/  IADD3 R2, P6, PT, R22, R11, RZ ;  /* 0x0000000b16027210 */ /* 0x001fe20007fde0ff */
[----:B------:R-:W-:Y:S04]  /*114170*/  STL [R1+0x3b8], R7 ;  /* 0x0003b80701007387 */ /* 0x000fe80000100800 */
[----:B------:R-:W-:Y:S01]  /*114180*/  IMAD.X R3, R20, 0x1, R12, P6 ;  /* 0x0000000114037824 */ /* 0x000fe200030e060c */
[----:B------:R-:W-:Y:S01]  /*114190*/  IADD3 R8, P6, PT, R22, R13, RZ ;  /* 0x0000000d16087210 */ /* 0x000fe20007fde0ff */
[----:B------:R0:W-:Y:S04]  /*1141a0*/  STL.64 [R1+0x5e98], R10 ;  /* 0x005e980a01007387 */ /* 0x0001e80000100a00 */
[----:B------:R-:W-:Y:S01]  /*1141b0*/  STL [R1+0x3c4], R6 ;  /* 0x0003c40601007387 */ /* 0x000fe20000100800 */
[----:B------:R-:W-:-:S03]  /*1141c0*/  IMAD.X R9, R20, 0x1, R14, P6 ;  /* 0x0000000114097824 */ /* 0x000fc600030e060e */
[----:B------:R1:W-:Y:S01]  /*1141d0*/  STL.64 [R1+0x1240], R2 ;  /* 0x0012400201007387 */ /* 0x0003e20000100a00 */
[----:B0-----:R-:W-:-:S03]  /*1141e0*/  F2FP.SATFINITE.E5M2.F32.PACK_AB_MERGE_C R10, R16, R21, RZ ;  /* 0x00000015100a723e */ /* 0x001fc600048060ff */
[----:B-1----:R-:W2:Y:S04]  /*1141f0*/  LDL.LU R2, [R1+0x8f8] ;  /* 0x0008f80001027983 */ /* 0x002ea80000300800 */
[----:B------:R-:W2:Y:S04]  /*114200*/  LDL.LU R3, [R1+0x8fc] ;  /* 0x0008fc0001037983 */ /* 0x000ea80000300800 */
[----:B------:R-:W3:Y:S04]  /*114210*/  LDL.LU R6, [R1+0x900] ;  /* 0x0009000001067983 */ /* 0x000ee80000300800 */
[----:B------:R-:W3:Y:S04]  /*114220*/  LDL.LU R7, [R1+0x904] ;  /* 0x0009040001077983 */ /* 0x000ee80000300800 */
[----:B------:R-:W4:Y:S01]  /*114230*/  LDL.LU R28, [R1+0x908] ;  /* 0x00090800011c7983 */ /* 0x000f220000300800 */
[----:B------:R-:W-:-:S03]  /*114240*/  F2FP.SATFINITE.E5M2.F32.PACK_AB_MERGE_C R11, R18, R27, RZ ;  /* 0x0000001b120b723e */ /* 0x000fc600048060ff */
[----:B------:R-:W4:Y:S04]  /*114250*/  LDL.LU R24, [R1+0x90c] ;  /* 0x00090c0001187983 */ /* 0x000f280000300800 */
[----:B------:R0:W-:Y:S04]  /*114260*/  STL.64 [R1+0x1248], R8 ;  /* 0x0012480801007387 */ /* 0x0001e80000100a00 */
[----:B0-----:R-:W3:Y:S04]  /*114270*/  LDL.LU R8, [R1+0x910] ;  /* 0x0009100001087983 */ /* 0x001ee80000300800 */
[----:B------:R-:W3:Y:S04]  /*114280*/  LDL.LU R9, [R1+0x914] ;  /* 0x0009140001097983 */ /* 0x000ee80000300800 */
[----:B------:R0:W-:Y:S04]  /*114290*/  STL [R1+0x320], R10 ;  /* 0x0003200a01007387 */ /* 0x0001e80000100800 */
[----:B------:R1:W-:Y:S04]  /*1142a0*/  STL [R1+0x32c], R15 ;  /* 0x00032c0f01007387 */ /* 0x0003e80000100800 */
[----:B------:R-:W3:Y:S01]  /*1142b0*/  LDL.LU R26, [R1+0x918] ;  /* 0x00091800011a7983 */ /* 0x000ee20000300800 */
[----:B0-----:R-:W-:-:S03]  /*1142c0*/  SHF.R.S32.HI R10, RZ, 0x1f, R17 ;  /* 0x0000001fff0a7819 */ /* 0x001fc60000011411 */
[----:B------:R-:W-:Y:S04]  /*1142d0*/  STL [R1+0x248], R11 ;  /* 0x0002480b01007387 */ /* 0x000fe80000100800 */
[----:B------:R-:W3:Y:S04]  /*1142e0*/  LDL.LU R25, [R1+0x91c] ;  /* 0x00091c0001197983 */ /* 0x000ee80000300800 */
[----:B------:R0:W-:Y:S04]  /*1142f0*/  STL [R1+0xc], R10 ;  /* 0x00000c0a01007387 */ /* 0x0001e80000100800 */
[----:B------:R-:W3:Y:S04]  /*114300*/  LDL.LU R20, [R1+0xdc0] ;  /* 0x000dc00001147983 */ /* 0x000ee80000300800 */
[----:B-1----:R-:W3:Y:S01]  /*114310*/  LDL.LU R15, [R1+0xdc4] ;  /* 0x000dc400010f7983 */ /* 0x002ee20000300800 */
[----:B0-----:R-:W-:-:S03]  /*114320*/  IADD3 R10, P6, PT, R17, R4, RZ ;  /* 0x00000004110a7210 */ /* 0x001fc60007fde0ff */
[----:B------:R-:W3:Y:S04]  /*114330*/  LDL.LU R29, [R1+0xdc8] ;  /* 0x000dc800011d7983 */ /* 0x000ee80000300800 */
[----:B------:R-:W3:Y:S04]  /*114340*/  LDL.LU R17, [R1+0xdcc] ;  /* 0x000dcc0001117983 */ /* 0x000ee80000300800 */
[----:B------:R0:W-:Y:S04]  /*114350*/  STL [R1+0x5e90], R4 ;  /* 0x005e900401007387 */ /* 0x0001e80000100800 */
[----:B0-----:R-:W3:Y:S01]  /*114360*/  LDL.LU R4, [R1+0xc] ;  /* 0x00000c0001047983 */ /* 0x001ee20000300800 */
[----:B--2---:R-:W-:Y:S01]  /*114370*/  F2FP.SATFINITE.E5M2.F32.PACK_AB_MERGE_C R3, R3, R2, RZ ;  /* 0x000000020303723e */ /* 0x004fe200048060ff */
[----:B---3--:R-:W-:-:S05]  /*114380*/  IMAD.X R11, R4, 0x1, R23, P6 ;  /* 0x00000001040b7824 */ /* 0x008fca00030e0617 */
[----:B------:R0:W-:Y:S04]  /*114390*/  STL.64 [R1+0x1238], R10 ;  /* 0x0012380a01007387 */ /* 0x0001e80000100a00 */
[----:B0-----:R-:W2:Y:S04]  /*1143a0*/  LDL.LU R10, [R1+0xdb0] ;  /* 0x000db000010a7983 */ /* 0x001ea80000300800 */
[----:B------:R-:W2:Y:S04]  /*1143b0*/  LDL.LU R11, [R1+0xdb4] ;  /* 0x000db400010b7983 */ /* 0x000ea80000300800 */
[----:B------:R-:W3:Y:S04]  /*1143c0*/  LDL.LU R22, [R1+0xdb8] ;  /* 0x000db80001167983 */ /* 0x000ee80000300800 */
[----:B------:R-:W3:Y:S04]  /*1143d0*/  LDL.LU R21, [R1+0xdbc] ;  /* 0x000dbc0001157983 */ /* 0x000ee80000300800 */
[----:B------:R-:W2:Y:S04]  /*1143e0*/  LDL.LU R16, [R1+0xda0] ;  /* 0x000da00001107983 */ /* 0x000ea80000300800 */
[----:B------:R-:W2:Y:S04]  /*1143f0*/  LDL.LU R27, [R1+0xda4] ;  /* 0x000da400011b7983 */ /* 0x000ea80000300800 */
[----:B------:R0:W-:Y:S04]  /*114400*/  STL [R1+0x5e94], R23 ;  /* 0x005e941701007387 */ /* 0x0001e80000100800 */
[----:B0-----:R-:W2:Y:S04]  /*114410*/  LDL.LU R23, [R1+0x2c] ;  /* 0x00002c0001177983 */ /* 0x001ea80000300800 */
        /* <DEDUP_REMOVED lines=10> */
[----:B0-----:R-:W2:Y:S01]  /*1144c0*/  LDL.LU.64 R6, [R1+0x5ea8] ;  /* 0x005ea80001067983 */ /* 0x001ea20000300a00 */
[----:B------:R-:W-:Y:S02]  /*1144d0*/  F2FP.SATFINITE.E5M2.F32.PACK_AB_MERGE_C R9, R9, R8, RZ ;  /* 0x000000080909723e */ /* 0x000fe400048060ff */
[----:B------:R-:W-:Y:S01]  /*1144e0*/  IADD3 R8, P6, PT, R23, R0, RZ ;  /* 0x0000000017087210 */ /* 0x000fe20007fde0ff */
[----:B------:R-:W4:Y:S04]  /*1144f0*/  LDL.LU R28, [R1+0x950] ;  /* 0x00095000011c7983 */ /* 0x000f280000300800 */
[----:B------:R0:W-:Y:S04]  /*114500*/  STL [R1+0x23c], R24 ;  /* 0x00023c1801007387 */ /* 0x0001e80000100800 */
[----:B0-----:R-:W4:Y:S04]  /*114510*/  LDL.LU R24, [R1+0x954] ;  /* 0x0009540001187983 */ /* 0x001f280000300800 */
[----:B------:R0:W-:Y:S04]  /*114520*/  STL [R1+0x22c], R9 ;  /* 0x00022c0901007387 */ /* 0x0001e80000100800 */
[----:B------:R1:W-:Y:S01]  /*114530*/  STL [R1+0x5e80], R0 ;  /* 0x005e800001007387 */ /* 0x0003e20000100800 */
[----:B0-----:R-:W-:-:S03]  /*114540*/  IMAD.X R9, R4, 0x1, R19, P6 ;  /* 0x0000000104097824 */ /* 0x001fc600030e0613 */
[----:B-1----:R-:W3:Y:S04]  /*114550*/  LDL.LU R0, [R1+0xdac] ;  /* 0x000dac0001007983 */ /* 0x002ee80000300800 */
[----:B------:R0:W-:Y:S01]  /*114560*/  STL [R1+0x5e84], R19 ;  /* 0x005e841301007387 */ /* 0x0001e20000100800 */
[----:B------:R-:W-:Y:S02]  /*114570*/  F2FP.SATFINITE.E5M2.F32.PACK_AB_MERGE_C R25, R25, R26, RZ ;  /* 0x0000001a1919723e */ /* 0x000fe400048060ff */
[----:B------:R-:W-:Y:S01]  /*114580*/  F2FP.SATFINITE.E5M2.F32.PACK_AB_MERGE_C R15, R15, R20, RZ ;  /* 0x000000140f0f723e */ /* 0x000fe200048060ff */
[----:B0-----:R-:W3:Y:S04]  /*114590*/  LDL.LU R19, [R1+0xda8] ;  /* 0x000da80001137983 */ /* 0x001ee80000300800 */
[----:B------:R0:W-:Y:S04]  /*1145a0*/  STL.64 [R1+0x1228], R8 ;  /* 0x0012280801007387 */ /* 0x0001e80000100a00 */
[----:B------:R-:W-:Y:S01]  /*1145b0*/  STL [R1+0x230], R25 ;  /* 0x0002301901007387 */ /* 0x000fe20000100800 */
[----:B0-----:R-:W-:-:S03]  /*1145c0*/  IADD3 R8, P6, PT, R23, R5, RZ ;  /* 0x0000000517087210 */ /* 0x001fc60007fde0ff */
[----:B------:R-:W-:Y:S02]  /*1145d0*/  STL [R1+0x220], R15 ;  /* 0x0002200f01007387 */ /* 0x000fe40000100800 */
[----:B--2---:R-:W-:-:S05]  /*1145e0*/  IMAD.X R9, R4, 0x1, R6, P6 ;  /* 0x0000000104097824 */ /* 0x004fca00030e0606 */
[----:B------:R0:W-:Y:S04]  /*1145f0*/  STL.64 [R1+0x1220], R8 ;  /* 0x0012200801007387 */ /* 0x0001e80000100a00 */
[----:B0-----:R-:W2:Y:S01]  /*114600*/  LDL.LU.64 R8, [R1+0x5ea0] ;  /* 0x005ea00001087983 */ /* 0x001ea20000300a00 */
[----:B------:R-:W-:-:S03]  /*114610*/  F2FP.SATFINITE.E5M2.F32.PACK_AB_MERGE_C R15, R17, R29, RZ ;  /* 0x0000001d110f723e */ /* 0x000fc600048060ff */
[----:B------:R-:W3:Y:S01]  /*114620*/  LDL.LU R29, [R1+0x958] ;  /* 0x00095800011d7983 */ /* 0x000ee20000300800 */
[----:B------:R-:W-:-:S03]  /*114630*/  F2FP.SATFINITE.E5M2.F32.PACK_AB_MERGE_C R11, R11, R10, RZ ;  /* 0x0000000a0b0b723e */ /* 0x000fc600048060ff */
[----:B------:R-:W3:Y:S01]  /*114640*/  LDL.LU R17, [R1+0x95c] ;  /* 0x00095c0001117983 */ /* 0x000ee20000300800 */
[----:B------:R-:W-:-:S03]  /*114650*/  IADD3 R10, P6, PT, R23, R7, RZ ;  /* 0x00000007170a7210 */ /* 0x000fc60007fde0ff */
[----:B------:R0:W-:Y:S04]  /*114660*/  STL [R1+0x21c], R15 ;  /* 0x00021c0f01007387 */ /* 0x0001e80000100800 */
[----:B------:R-:W3:Y:S04]  /*114670*/  LDL.LU R26, [R1+0x960] ;  /* 0x00096000011a7983 */ /* 0x000ee80000300800 */
[----:B------:R-:W4:Y:S04]  /*114680*/  LDL.LU R25, [R1+0x964] ;  /* 0x0009640001197983 */ /* 0x000f280000300800 */
[----:B------:R-:W4:Y:S04]  /*114690*/  LDL.LU R20, [R1+0x968] ;  /* 0x0009680001147983 */ /* 0x000f280000300800 */
[----:B0-----:R-:W4:Y:S04]  /*1146a0*/  LDL.LU R15, [R1+0x96c] ;  /* 0x00096c00010f7983 */ /* 0x001f280000300800 */
[----:B------:R2:W-:Y:S04]  /*1146b0*/  STL [R1+0x204], R11 ;  /* 0x0002040b01007387 */ /* 0x0005e80000100800 */
[----:B------:R-:W-:Y:S01]  /*1146c0*/  STL.64 [R1+0x5e78], R6 ;  /* 0x005e780601007387 */ /* 0x000fe20000100a00 */
[----:B--2---:R-:W-:-:S05]  /*1146d0*/  IMAD.X R11, R4, 0x1, R8, P6 ;  /* 0x00000001040b7824 */ /* 0x004fca00030e0608 */
[----:B------:R0:W-:Y:S04]  /*1146e0*/  STL.64 [R1+0x1218], R10 ;  /* 0x0012180a01007387 */ /* 0x0001e80000100a00 */
[----:B0-----:R-:W2:Y:S01]  /*1146f0*/  LDL.LU.64 R10, [R1+0x5e98] ;  /* 0x005e9800010a7983 */ /* 0x001ea20000300a00 */
[----:B---3--:R-:W-:Y:S02]  /*114700*/  F2FP.SATFINITE.E5M2.F32.PACK_AB_MERGE_C R7, R21, R22, RZ ;  /* 0x000000161507723e */ /* 0x008fe400048060ff */
[----:B------:R-:W-:Y:S01]  /*114710*/  F2FP.SATFINITE.E5M2.F32.PACK_AB_MERGE_C R6, R27, R16, RZ ;  /* 0x000000101b06723e */ /* 0x000fe200048060ff */
[----:B------:R-:W3:Y:S04]  /*114720*/  LDL.LU R22, [R1+0x970] ;  /* 0x0009700001167983 */ /* 0x000ee80000300800 */
[----:B------:R-:W-:Y:S04]  /*114730*/  STL [R1+0x208], R7 ;  /* 0x0002080701007387 */ /* 0x000fe80000100800 */
[----:B------:R-:W3:Y:S04]  /*114740*/  LDL.LU R21, [R1+0x974] ;  /* 0x0009740001157983 */ /* 0x000ee80000300800 */
[----:B------:R0:W-:Y:S04]  /*114750*/  STL [R1+0x1e8], R6 ;  /* 0x0001e80601007387 */ /* 0x0001e80000100800 */
[----:B------:R-:W3:Y:S04]  /*114760*/  LDL.LU R16, [R1+0x978] ;  /* 0x0009780001107983 */ /* 0x000ee80000300800 */
[----:B------:R-:W3:Y:S01]  /*114770*/  LDL.LU R27, [R1+0x97c] ;  /* 0x00097c00011b7983 */ /* 0x000ee20000300800 */
[----:B0-----:R-:W-:-:S03]  /*114780*/  IADD3 R6, P6, PT, R23, R9, RZ ;  /* 0x0000000917067210 */ /* 0x001fc60007fde0ff */
[----:B------:R0:W-:Y:S02]  /*114790*/  STL.64 [R1+0x5e88], R8 ;  /* 0x005e880801007387 */ /* 0x0001e40000100a00 */
[----:B0-----:R-:W-:Y:S02]  /*1147a0*/  F2FP.SATFINITE.E5M2.F32.PACK_AB_MERGE_C R8, R0, R19, RZ ;  /* 0x000000130008723e */ /* 0x001fe400048060ff */
[----:B----4-:R-:W-:Y:S01]  /*1147b0*/  F2FP.SATFINITE.E5M2.F32.PACK_AB_MERGE_C R0, R24, R28, RZ ;  /* 0x0000001c1800723e */ /* 0x010fe200048060ff */
[----:B--2---:R-:W-:-:S05]  /*1147c0*/  IMAD.X R7, R4, 0x1, R10, P6 ;  /* 0x0000000104077824 */ /* 0x004fca00030e060a */
[----:B------:R0:W-:Y:S04]  /*1147d0*/  STL.64 [R1+0x1210], R6 ;  /* 0x0012100601007387 */ /* 0x0001e80000100a00 */
[----:B------:R1:W-:Y:S01]  /*1147e0*/  STL [R1+0x1dc], R8 ;  /* 0x0001dc0801007387 */ /* 0x0003e20000100800 */
[----:B0-----:R-:W-:-:S03]  /*1147f0*/  IADD3 R6, P6, PT, R23, R11, RZ ;  /* 0x0000000b17067210 */ /* 0x001fc60007fde0ff */
[----:B------:R0:W-:Y:S02]  /*114800*/  STL [R1+0x158], R0 ;  /* 0x0001580001007387 */ /* 0x0001e40000100800 */
[----:B------:R-:W-:Y:S02]  /*114810*/  IMAD.X R7, R4, 0x1, R12, P6 ;  /* 0x0000000104077824 */ /* 0x000fe400030e060c */
[----:B------:R-:W2:Y:S01]  /*114820*/  LDL.LU R19, [R1+0x980] ;  /* 0x0009800001137983 */ /* 0x000ea20000300800 */
[----:B-1----:R-:W-:-:S03]  /*114830*/  IADD3 R8, P6, PT, R23, R13, RZ ;  /* 0x0000000d17087210 */ /* 0x002fc60007fde0ff */
[----:B0-----:R-:W2:Y:S04]  /*114840*/  LDL.LU R0, [R1+0x984] ;  /* 0x0009840001007983 */ /* 0x001ea80000300800 */
[----:B------:R0:W-:Y:S01]  /*114850*/  STL.64 [R1+0x1208], R6 ;  /* 0x0012080601007387 */ /* 0x0001e20000100a00 */
[----:B------:R-:W-:-:S03]  /*114860*/  IMAD.X R9, R4, 0x1, R14, P6 ;  /* 0x0000000104097824 */ /* 0x000fc600030e060e */
[----:B0-----:R-:W4:Y:S04]  /*114870*/  LDL.LU R6, [R1+0x988] ;  /* 0x0009880001067983 */ /* 0x001f280000300800 */
[----:B------:R-:W4:Y:S04]  /*114880*/  LDL.LU R7, [R1+0x98c] ;  /* 0x00098c0001077983 */ /* 0x000f280000300800 */
[----:B------:R-:W3:Y:S04]  /*114890*/  LDL.LU R28, [R1+0x998] ;  /* 0x00099800011c7983 */ /* 0x000ee80000300800 */
[----:B------:R-:W3:Y:S04]  /*1148a0*/  LDL.LU R24, [R1+0x99c] ;  /* 0x00099c0001187983 */ /* 0x000ee80000300800 */
[----:B------:R-:W3:Y:S04]  /*1148b0*/  LDL.LU R23, [R1+0x5e94] ;  /* 0x005e940001177983 */ /* 0x000ee80000300800 */
[----:B------:R-:W-:Y:S04]  /*1148c0*/  STL.64 [R1+0x5e70], R12 ;  /* 0x005e700c01007387 */ /* 0x000fe80000100a00 */
[----:B------:R-:W3:Y:S04]  /*1148d0*/  LDL.LU R4, [R1+0x5e90] ;  /* 0x005e900001047983 */ /* 0x000ee80000300800 */
[----:B------:R0:W-:Y:S02]  /*1148e0*/  STL.64 [R1+0x1200], R8 ;  /* 0x0012000801007387 */ /* 0x0001e40000100a00 */
[----:B0-----:R-:W-:-:S02]  /*1148f0*/  F2FP.SATFINITE.E5M2.F32.PACK_AB_MERGE_C R8, R17, R29, RZ ;  /* 0x0000001d1108723e */ /* 0x001fc400048060ff */
[----:B------:R-:W4:Y:S01]  /*114900*/  LDL.LU R29, [R1+0x9a0] ;  /* 0x0009a000011d7983 */ /* 0x000f220000300800 */
[----:B------:R-:W-:-:S03]  /*114910*/  F2FP.SATFINITE.E5M2.F32.PACK_AB_MERGE_C R9, R25, R26, RZ ;  /* 0x0000001a1909723e */ /* 0x000fc600048060ff */
[----:B------:R-:W4:Y:S04]  /*114920*/  LDL.LU R17, [R1+0x9a4] ;  /* 0x0009a40001117983 */ /* 0x000f280000300800 */
[----:B------:R0:W-:Y:S04]  /*114930*/  STL [R1+0x15c], R8 ;  /* 0x00015c0801007387 */ /* 0x0001e80000100800 */
[----:B------:R-:W4:Y:S01]  /*114940*/  LDL.LU R12, [R1+0x9a8] ;  /* 0x0009a800010c7983 */ /* 0x000f220000300800 */
[----:B0-----:R-:W-:-:S03]  /*114950*/  F2FP.SATFINITE.E5M2.F32.PACK_AB_MERGE_C R8, R15, R20, RZ ;  /* 0x000000140f08723e */ /* 0x001fc600048060ff */
[----:B------:R-:W-:Y:S01]  /*114960*/  STL [R1+0x277c], R9 ;  /* 0x00277c0901007387 */ /* 0x000fe20000100800 */
[----:B------:R-:W-:-:S03]  /*114970*/  SHF.R.S32.HI R15, RZ, 0x1f, R18 ;  /* 0x0000001fff0f7819 */ /* 0x000fc60000011412 */
[----:B------:R-:W4:Y:S04]  /*114980*/  LDL.LU R13, [R1+0x9ac] ;  /* 0x0009ac00010d7983 */ /* 0x000f280000300800 */
[----:B------:R3:W-:Y:S04]  /*114990*/  STL [R1+0x2780], R8 ;  /* 0x0027800801007387 */ /* 0x0007e80000100800 */
[----:B------:R-:W4:Y:S04]  /*1149a0*/  LDL.LU R20, [R1+0x34] ;  /* 0x0000340001147983 */ /* 0x000f280000300800 */
[----:B------:R-:W4:Y:S04]  /*1149b0*/  LDL.LU R26, [R1+0x9c8] ;  /* 0x0009c800011a7983 */ /* 0x000f280000300800 */
[----:B------:R-:W4:Y:S01]  /*1149c0*/  LDL.LU R25, [R1+0x9cc] ;  /* 0x0009cc0001197983 */ /* 0x000f220000300800 */
[----:B--2---:R-:W-:-:S02]  /*1149d0*/  F2FP.SATFINITE.E5M2.F32.PACK_AB_MERGE_C R0, R0, R19, RZ ;  /* 0x000000130000723e */ /* 0x004fc400048060ff */
[----:B---3--:R-:W-:-:S05]  /*1149e0*/  IADD3 R8, P6, PT, R18, R4, RZ ;  /* 0x0000000412087210 */ /* 0x008fca0007fde0ff */
[----:B------:R-:W-:-:S05]  /*1149f0*/  IMAD.X R9, R15, 0x1, R23, P6 ;  /* 0x000000010f097824 */ /* 0x000fca00030e0617 */
[----:B------:R0:W-:Y:S02]  /*114a00*/  STL.64 [R1+0x11f8], R8 ;  /* 0x0011f80801007387 */ /* 0x0001e40000100a00 */
[----:B0-----:R-:W-:Y:S02]  /*114a10*/  F2FP.SATFINITE.E5M2.F32.PACK_AB_MERGE_C R8, R21, R22, RZ ;  /* 0x000000161508723e */ /* 0x001fe400048060ff */
[----:B------:R-:W2:Y:S04]  /*114a20*/  LDL.LU R22, [R1+0x9b0] ;  /* 0x0009b00001167983 */ /* 0x000ea80000300800 */
[----:B------:R-:W2:Y:S04]  /*114a30*/  LDL.LU R21, [R1+0x9b4] ;  /* 0x0009b40001157983 */ /* 0x000ea80000300800 */
[----:B------:R0:W-:Y:S02]  /*114a40*/  STL [R1+0x289c], R8 ;  /* 0x00289c0801007387 */ /* 0x0001e40000100800 */
[----:B0-----:R-:W-:-:S02]  /*114a50*/  F2FP.SATFINITE.E5M2.F32.PACK_AB_MERGE_C R8, R27, R16, RZ ;  /* 0x000000101b08723e */ /* 0x001fc400048060ff */
[----:B------:R-:W3:Y:S04]  /*114a60*/  LDL.LU R16, [R1+0x9b8] ;  /* 0x0009b80001107983 */ /* 0x000ee80000300800 */
[----:B------:R-:W3:Y:S04]  /*114a70*/  LDL.LU R27, [R1+0x9bc] ;  /* 0x0009bc00011b7983 */ /* 0x000ee80000300800 */
[----:B------:R0:W-:Y:S02]  /*114a80*/  STL [R1+0x28a0], R8 ;  /* 0x0028a00801007387 */ /* 0x0001e40000100800 */
[----:B0-----:R-:W-:-:S05]  /*114a90*/  IADD3 R8, P6, PT, R18, R3, RZ ;  /* 0x0000000312087210 */ /* 0x001fca0007fde0ff */
[----:B------:R-:W-:-:S05]  /*114aa0*/  IMAD.X R9, R15, 0x1, R2, P6 ;  /* 0x000000010f097824 */ /* 0x000fca00030e0602 */
[----:B------:R0:W-:Y:S04]  /*114ab0*/  STL.64 [R1+0x11e8], R8 ;  /* 0x0011e80801007387 */ /* 0x0001e80000100a00 */
[----:B0-----:R-:W2:Y:S04]  /*114ac0*/  LDL.LU.64 R8, [R1+0x5e88] ;  /* 0x005e880001087983 */ /* 0x001ea80000300a00 */
[----:B------:R0:W-:Y:S04]  /*114ad0*/  STL.64 [R1+0x5e60], R2 ;  /* 0x005e600201007387 */ /* 0x0001e80000100a00 */
[----:B0-----:R-:W2:Y:S04]  /*114ae0*/  LDL.LU R2, [R1+0x990] ;  /* 0x0009900001027983 */ /* 0x001ea80000300800 */
[----:B------:R-:W2:Y:S04]  /*114af0*/  LDL.LU R3, [R1+0x994] ;  /* 0x0009940001037983 */ /* 0x000ea80000300800 */
[----:B------:R-:W2:Y:S04]  /*114b00*/  LDL.LU R19, [R1+0x5e84] ;  /* 0x005e840001137983 */ /* 0x000ea80000300800 */
[----:B------:R0:W-:Y:S04]  /*114b10*/  STL [R1+0x2870], R0 ;  /* 0x0028700001007387 */ /* 0x0001e80000100800 */
[----:B0-----:R-:W2:Y:S01]  /*114b20*/  LDL.LU R0, [R1+0x5e80] ;  /* 0x005e800001007983 */ /* 0x001ea20000300800 */
[----:B----4-:R-:W-:-:S05]  /*114b30*/  F2FP.SATFINITE.E5M2.F32.PACK_AB_MERGE_C R7, R7, R6, RZ ;  /* 0x000000060707723e */ /* 0x010fca00048060ff */
[----:B------:R0:W-:Y:S01]  /*114b40*/  STL [R1+0x2880], R7 ;  /* 0x0028800701007387 */ /* 0x0001e20000100800 */
[----:B--2---:R-:W-:-:S05]  /*114b50*/  IADD3 R6, P6, PT, R18, R0, RZ ;  /* 0x0000000012067210 */ /* 0x004fca0007fde0ff */
[----:B0-----:R-:W-:-:S05]  /*114b60*/  IMAD.X R7, R15, 0x1, R19, P6 ;  /* 0x000000010f077824 */ /* 0x001fca00030e0613 */
[----:B------:R0:W-:Y:S04]  /*114b70*/  STL.64 [R1+0x11f0], R6 ;  /* 0x0011f00601007387 */ /* 0x0001e80000100a00 */
[----:B0-----:R-:W2:Y:S01]  /*114b80*/  LDL.LU.64 R6, [R1+0x5e78] ;  /* 0x005e780001067983 */ /* 0x001ea20000300a00 */
[----:B------:R-:W-:Y:S02]  /*114b90*/  F2FP.SATFINITE.E5M2.F32.PACK_AB_MERGE_C R3, R3, R2, RZ ;  /* 0x000000020303723e */ /* 0x000fe400048060ff */
[----:B------:R-:W-:-:S03]  /*114ba0*/  F2FP.SATFINITE.E5M2.F32.PACK_AB_MERGE_C R24, R24, R28, RZ ;  /* 0x0000001c1818723e */ /* 0x000fc600048060ff */
[----:B------:R-:W-:Y:S01]  /*114bb0*/  STL [R1+0x2840], R3 ;  /* 0x0028400301007387 */ /* 0x000fe20000100800 */
[----:B------:R-:W-:-:S03]  /*114bc0*/  IADD3 R2, P6, PT, R18, R5, RZ ;  /* 0x0000000512027210 */ /* 0x000fc60007fde0ff */
[----:B------:R0:W-:Y:S04]  /*114bd0*/  STL.64 [R1+0x5e68], R4 ;  /* 0x005e680401007387 */ /* 0x0001e80000100a00 */
[----:B------:R-:W-:Y:S04]  /*114be0*/  STL [R1+0x283c], R24 ;  /* 0x00283c1801007387 */ /* 0x000fe80000100800 */
[----:B0-----:R-:W4:Y:S04]  /*114bf0*/  LDL.LU R4, [R1+0x9c0] ;  /* 0x0009c00001047983 */ /* 0x001f280000300800 */
[----:B------:R-:W4:Y:S01]  /*114c00*/  LDL.LU R5, [R1+0x9c4] ;  /* 0x0009c40001057983 */ /* 0x000f220000300800 */
[----:B------:R-:W-:-:S02]  /*114c10*/  F2FP.SATFINITE.E5M2.F32.PACK_AB_MERGE_C R17, R17, R29, RZ ;  /* 0x0000001d1111723e */ /* 0x000fc400048060ff */
[----:B------:R-:W-:Y:S01]  /*114c20*/  F2FP.SATFINITE.E5M2.F32.PACK_AB_MERGE_C R13, R13, R12, RZ ;  /* 0x0000000c0d0d723e */ /* 0x000fe200048060ff */
[----:B--2---:R-:W-:Y:S01]  /*114c30*/  IMAD.X R3, R15, 0x1, R6, P6 ;  /* 0x000000010f037824 */ /* 0x004fe200030e0606 */
[----:B------:R-:W-:-:S04]  /*114c40*/  IADD3 R12, P6, PT, R18, R7, RZ ;  /* 0x00000007120c7210 */ /* 0x000fc80007fde0ff */
[----:B------:R0:W-:Y:S04]  /*114c50*/  STL.64 [R1+0x11e0], R2 ;  /* 0x0011e00201007387 */ /* 0x0001e80000100a00 */
[----:B0-----:R-:W2:Y:S04]  /*114c60*/  LDL.LU R2, [R1+0x9d0] ;  /* 0x0009d00001027983 */ /* 0x001ea80000300800 */
[----:B------:R-:W2:Y:S04]  /*114c70*/  LDL.LU R3, [R1+0x9d4] ;  /* 0x0009d40001037983 */ /* 0x000ea80000300800 */
[----:B------:R0:W-:Y:S04]  /*114c80*/  STL [R1+0x27fc], R17 ;  /* 0x0027fc1101007387 */ /* 0x0001e80000100800 */
[----:B------:R-:W2:Y:S04]  /*114c90*/  LDL.LU R28, [R1+0x9d8] ;  /* 0x0009d800011c7983 */ /* 0x000ea80000300800 */
[----:B------:R-:W2:Y:S04]  /*114ca0*/  LDL.LU R24, [R1+0x9dc] ;  /* 0x0009dc0001187983 */ /* 0x000ea80000300800 */
[----:B------:R-:W2:Y:S04]  /*114cb0*/  LDL.LU R29, [R1+0x9e0] ;  /* 0x0009e000011d7983 */ /* 0x000ea80000300800 */
[----:B0-----:R-:W2:Y:S04]  /*114cc0*/  LDL.LU R17, [R1+0x9e4] ;  /* 0x0009e40001117983 */ /* 0x001ea80000300800 */
[----:B------:R0:W-:Y:S04]  /*114cd0*/  STL [R1+0x2808], R13 ;  /* 0x0028080d01007387 */ /* 0x0001e80000100800 */
[----:B------:R-:W-:Y:S01]  /*114ce0*/  STL.64 [R1+0x5e58], R6 ;  /* 0x005e580601007387 */ /* 0x000fe20000100a00 */
[----:B0-----:R-:W-:-:S05]  /*114cf0*/  IMAD.X R13, R15, 0x1, R8, P6 ;  /* 0x000000010f0d7824 */ /* 0x001fca00030e0608 */
[----:B------:R0:W-:Y:S04]  /*114d00*/  STL.64 [R1+0x11d8], R12 ;  /* 0x0011d80c01007387 */ /* 0x0001e80000100a00 */
[----:B0-----:R-:W2:Y:S01]  /*114d10*/  LDL.LU.64 R12, [R1+0x5e70] ;  /* 0x005e7000010c7983 */ /* 0x001ea20000300a00 */
[----:B----4-:R-:W-:Y:S02]  /*114d20*/  F2FP.SATFINITE.E5M2.F32.PACK_AB_MERGE_C R7, R5, R4, RZ ;  /* 0x000000040507723e */ /* 0x010fe400048060ff */
[----:B------:R-:W-:Y:S02]  /*114d30*/  IADD3 R4, P6, PT, R18, R9, RZ ;  /* 0x0000000912047210 */ /* 0x000fe40007fde0ff */
[----:B------:R-:W-:-:S03]  /*114d40*/  F2FP.SATFINITE.E5M2.F32.PACK_AB_MERGE_C R6, R25, R26, RZ ;  /* 0x0000001a1906723e */ /* 0x000fc600048060ff */
[----:B------:R-:W-:Y:S01]  /*114d50*/  IMAD.X R5, R15, 0x1, R10, P6 ;  /* 0x000000010f057824 */ /* 0x000fe200030e060a */
[----:B------:R-:W-:Y:S04]  /*114d60*/  STL [R1+0x148], R7 ;  /* 0x0001480701007387 */ /* 0x000fe80000100800 */
[----:B------:R0:W-:Y:S04]  /*114d70*/  STL [R1+0x2768], R6 ;  /* 0x0027680601007387 */ /* 0x0001e80000100800 */
[----:B------:R1:W-:Y:S04]  /*114d80*/  STL.64 [R1+0x11d0], R4 ;  /* 0x0011d00401007387 */ /* 0x0003e80000100a00 */
[----:B0-----:R-:W4:Y:S04]  /*114d90*/  LDL.LU R6, [R1+0x9f0] ;  /* 0x0009f00001067983 */ /* 0x001f280000300800 */
[----:B------:R-:W4:Y:S01]  /*114da0*/  LDL.LU R7, [R1+0x9f4] ;  /* 0x0009f40001077983 */ /* 0x000f220000300800 */
[----:B-1----:R-:W-:-:S05]  /*114db0*/  F2FP.SATFINITE.E5M2.F32.PACK_AB_MERGE_C R4, R21, R22, RZ ;  /* 0x000000161504723e */ /* 0x002fca00048060ff */
[----:B------:R3:W-:Y:S04]  /*114dc0*/  STL [R1+0x138], R4 ;  /* 0x0001380401007387 */ /* 0x0007e80000100800 */
[----:B------:R-:W4:Y:S04]  /*114dd0*/  LDL.LU R26, [R1+0x9f8] ;  /* 0x0009f800011a7983 */ /* 0x000f280000300800 */
[----:B------:R-:W4:Y:S01]  /*114de0*/  LDL.LU R25, [R1+0x9fc] ;  /* 0x0009fc0001197983 */ /* 0x000f220000300800 */
[----:B---3--:R-:W-:-:S05]  /*114df0*/  F2FP.SATFINITE.E5M2.F32.PACK_AB_MERGE_C R4, R27, R16, RZ ;  /* 0x000000101b04723e */ /* 0x008fca00048060ff */
[----:B------:R0:W-:Y:S04]  /*114e00*/  STL [R1+0x13c], R4 ;  /* 0x00013c0401007387 */ /* 0x0001e80000100800 */
[----:B------:R-:W3:Y:S04]  /*114e10*/  LDL.LU R22, [R1+0xa00] ;  /* 0x000a000001167983 */ /* 0x000ee80000300800 */
[----:B------:R-:W3:Y:S01]  /*114e20*/  LDL.LU R21, [R1+0xa04] ;  /* 0x000a040001157983 */ /* 0x000ee20000300800 */
[----:B0-----:R-:W-:-:S03]  /*114e30*/  IADD3 R4, P6, PT, R18, R11, RZ ;  /* 0x0000000b12047210 */ /* 0x001fc60007fde0ff */
[----:B------:R-:W-:Y:S02]  /*114e40*/  STL.64 [R1+0x5e50], R10 ;  /* 0x005e500a01007387 */ /* 0x000fe40000100a00 */
[----:B--2---:R-:W-:-:S05]  /*114e50*/  IMAD.X R5, R15, 0x1, R12, P6 ;  /* 0x000000010f057824 */ /* 0x004fca00030e060c */
[----:B------:R0:W-:Y:S04]  /*114e60*/  STL.64 [R1+0x11c8], R4 ;  /* 0x0011c80401007387 */ /* 0x0001e80000100a00 */
[----:B0-----:R-:W2:Y:S01]  /*114e70*/  LDL.LU.64 R4, [R1+0x5e68] ;  /* 0x005e680001047983 */ /* 0x001ea20000300a00 */
[----:B------:R-:W-:Y:S01]  /*114e80*/  IADD3 R10, P6, PT, R18, R13, RZ ;  /* 0x0000000d120a7210 */ /* 0x000fe20007fde0ff */
[----:B------:R-:W-:Y:S02]  /*114e90*/  IMAD.MOV.U32 R11, RZ, RZ, R15 ;  /* 0x000000ffff0b7224 */ /* 0x000fe400078e000f */
[----:B------:R-:W3:Y:S02]  /*114ea0*/  LDL.LU R16, [R1+0xa08] ;  /* 0x000a080001107983 */ /* 0x000ee40000300800 */
[----:B------:R-:W-:-:S02]  /*114eb0*/  IMAD.X R11, R11, 0x1, R14, P6 ;  /* 0x000000010b0b7824 */ /* 0x000fc400030e060e */
[----:B------:R-:W3:Y:S04]  /*114ec0*/  LDL.LU R15, [R1+0xa0c] ;  /* 0x000a0c00010f7983 */ /* 0x000ee80000300800 */
[----:B------:R-:W3:Y:S01]  /*114ed0*/  LDL.LU R27, [R1+0xa10] ;  /* 0x000a1000011b7983 */ /* 0x000ee20000300800 */
[----:B------:R-:W-:-:S03]  /*114ee0*/  F2FP.SATFINITE.E5M2.F32.PACK_AB_MERGE_C R2, R3, R2, RZ ;  /* 0x000000020302723e */ /* 0x000fc600048060ff */
[----:B------:R-:W3:Y:S04]  /*114ef0*/  LDL.LU R18, [R1+0xa14] ;  /* 0x000a140001127983 */ /* 0x000ee80000300800 */
[----:B------:R0:W-:Y:S01]  /*114f00*/  STL.64 [R1+0x5e48], R12 ;  /* 0x005e480c01007387 */ /* 0x0001e20000100a00 */
[----:B------:R-:W-:-:S03]  /*114f10*/  F2FP.SATFINITE.E5M2.F32.PACK_AB_MERGE_C R3, R17, R29, RZ ;  /* 0x0000001d1103723e */ /* 0x000fc600048060ff */
[----:B0-----:R-:W3:Y:S04]  /*114f20*/  LDL.LU R12, [R1+0x9e8] ;  /* 0x0009e800010c7983 */ /* 0x001ee80000300800 */
[----:B------:R-:W3:Y:S04]  /*114f30*/  LDL.LU R13, [R1+0x9ec] ;  /* 0x0009ec00010d7983 */ /* 0x000ee80000300800 */
[----:B------:R0:W-:Y:S04]  /*114f40*/  STL.64 [R1+0x11c0], R10 ;  /* 0x0011c00a01007387 */ /* 0x0001e80000100a00 */
[----:B------:R1:W-:Y:S01]  /*114f50*/  STL [R1+0x360], R2 ;  /* 0x0003600201007387 */ /* 0x0003e20000100800 */
[----:B0-----:R-:W-:-:S02]  /*114f60*/  F2FP.SATFINITE.E5M2.F32.PACK_AB_MERGE_C R10, R24, R28, RZ ;  /* 0x0000001c180a723e */ /* 0x001fc400048060ff */
[----:B-1----:R-:W-:-:S03]  /*114f70*/  SHF.R.S32.HI R2, RZ, 0x1f, R20 ;  /* 0x0000001fff027819 */ /* 0x002fc60000011414 */
[----:B------:R0:W-:Y:S04]  /*114f80*/  STL [R1+0x368], R10 ;  /* 0x0003680a01007387 */ /* 0x0001e80000100800 */
[----:B0-----:R-:W3:Y:S04]  /*114f90*/  LDL.LU R10, [R1+0xa18] ;  /* 0x000a1800010a7983 */ /* 0x001ee80000300800 */
[----:B------:R-:W-:Y:S04]  /*114fa0*/  STL [R1+0x244], R3 ;  /* 0x0002440301007387 */ /* 0x000fe80000100800 */
[----:B------:R-:W3:Y:S04]  /*114fb0*/  LDL.LU R11, [R1+0xa1c] ;  /* 0x000a1c00010b7983 */ /* 0x000ee80000300800 */
[----:B------:R2:W-:Y:S04]  /*114fc0*/  STL [R1+0xc], R2 ;  /* 0x00000c0201007387 */ /* 0x0005e80000100800 */
[----:B------:R-:W3:Y:S04]  /*114fd0*/  LDL.LU R28, [R1+0xa20] ;  /* 0x000a2000011c7983 */ /* 0x000ee80000300800 */
[----:B------:R-:W3:Y:S01]  /*114fe0*/  LDL.LU R24, [R1+0xa24] ;  /* 0x000a240001187983 */ /* 0x000ee20000300800 */
[----:B--2---:R-:W-:-:S03]  /*114ff0*/  IADD3 R2, P6, PT, R20, R4, RZ ;  /* 0x0000000414027210 */ /* 0x004fc60007fde0ff */
[----:B------:R0:W-:Y:S04]  /*115000*/  STL [R1+0x5e40], R4 ;  /* 0x005e400401007387 */ /* 0x0001e80000100800 */
[----:B0-----:R-:W2:Y:S02]  /*115010*/  LDL.LU R4, [R1+0xc] ;  /* 0x00000c0001047983 */ /* 0x001ea40000300800 */
[----:B--2---:R-:W-:-:S05]  /*115020*/  IMAD.X R3, R4, 0x1, R23, P6 ;  /* 0x0000000104037824 */ /* 0x004fca00030e0617 */
[----:B------:R0:W-:Y:S04]  /*115030*/  STL.64 [R1+0x11b8], R2 ;  /* 0x0011b80201007387 */ /* 0x0001e80000100a00 */
[----:B0-----:R-:W2:Y:S01]  /*115040*/  LDL.LU.64 R2, [R1+0x5e60] ;  /* 0x005e600001027983 */ /* 0x001ea20000300a00 */
[----:B---3--:R-:W-:Y:S02]  /*115050*/  F2FP.SATFINITE.E5M2.F32.PACK_AB_MERGE_C R13, R13, R12, RZ ;  /* 0x0000000c0d0d723e */ /* 0x008fe400048060ff */
[----:B----4-:R-:W-:Y:S01]  /*115060*/  F2FP.SATFINITE.E5M2.F32.PACK_AB_MERGE_C R6, R7, R6, RZ ;  /* 0x000000060706723e */ /* 0x010fe200048060ff */
[----:B------:R-:W3:Y:S04]  /*115070*/  LDL.LU R29, [R1+0xa28] ;  /* 0x000a2800011d7983 */ /* 0x000ee80000300800 */
[----:B------:R-:W3:Y:S04]  /*115080*/  LDL.LU R17, [R1+0xa2c] ;  /* 0x000a2c0001117983 */ /* 0x000ee80000300800 */
[----:B------:R-:W4:Y:S04]  /*115090*/  LDL.LU R12, [R1+0xd90] ;  /* 0x000d9000010c7983 */ /* 0x000f280000300800 */
[----:B------:R0:W-:Y:S04]  /*1150a0*/  STL [R1+0x31c], R13 ;  /* 0x00031c0d01007387 */ /* 0x0001e80000100800 */
[----:B0-----:R-:W4:Y:S04]  /*1150b0*/  LDL.LU R13, [R1+0xd94] ;  /* 0x000d9400010d7983 */ /* 0x001f280000300800 */
[----:B------:R2:W-:Y:S02]  /*1150c0*/  STL [R1+0x234], R6 ;  /* 0x0002340601007387 */ /* 0x0005e40000100800 */
[----:B--2---:R-:W-:-:S05]  /*1150d0*/  IADD3 R6, P6, PT, R20, R3, RZ ;  /* 0x0000000314067210 */ /* 0x004fca0007fde0ff */
[----:B------:R-:W-:-:S05]  /*1150e0*/  IMAD.X R7, R4, 0x1, R2, P6 ;  /* 0x0000000104077824 */ /* 0x000fca00030e0602 */
[----:B------:R0:W-:Y:S02]  /*1150f0*/  STL.64 [R1+0x11b0], R6 ;  /* 0x0011b00601007387 */ /* 0x0001e40000100a00 */
[----:B0-----:R-:W-:Y:S02]  /*115100*/  F2FP.SATFINITE.E5M2.F32.PACK_AB_MERGE_C R7, R25, R26, RZ ;  /* 0x0000001a1907723e */ /* 0x001fe400048060ff */
[----:B------:R-:W-:Y:S02]  /*115110*/  F2FP.SATFINITE.E5M2.F32.PACK_AB_MERGE_C R6, R21, R22, RZ ;  /* 0x000000161506723e */ /* 0x000fe400048060ff */
[----:B------:R-:W2:Y:S04]  /*115120*/  LDL.LU R21, [R1+0xd9c] ;  /* 0x000d9c0001157983 */ /* 0x000ea80000300800 */
[----:B------:R-:W-:Y:S04]  /*115130*/  STL [R1+0x238], R7 ;  /* 0x0002380701007387 */ /* 0x000fe80000100800 */
[----:B------:R-:W2:Y:S04]  /*115140*/  LDL.LU R22, [R1+0xd84] ;  /* 0x000d840001167983 */ /* 0x000ea80000300800 */
[----:B------:R0:W-:Y:S02]  /*115150*/  STL [R1+0x224], R6 ;  /* 0x0002240601007387 */ /* 0x0001e40000100800 */
[----:B0-----:R-:W-:-:S05]  /*115160*/  IADD3 R6, P6, PT, R20, R0, RZ ;  /* 0x0000000014067210 */ /* 0x001fca0007fde0ff */
[----:B------:R-:W-:-:S05]  /*115170*/  IMAD.X R7, R4, 0x1, R19, P6 ;  /* 0x0000000104077824 */ /* 0x000fca00030e0613 */
[----:B------:R0:W-:Y:S04]  /*115180*/  STL.64 [R1+0x11a8], R6 ;  /* 0x0011a80601007387 */ /* 0x0001e80000100a00 */
[----:B0-----:R-:W2:Y:S01]  /*115190*/  LDL.LU.64 R6, [R1+0x5e58] ;  /* 0x005e580001067983 */ /* 0x001ea20000300a00 */
[----:B------:R-:W-:Y:S02]  /*1151a0*/  IADD3 R26, P6, PT, R20, R5, RZ ;  /* 0x00000005141a7210 */ /* 0x000fe40007fde0ff */
[----:B------:R-:W-:Y:S02]  /*1151b0*/  F2FP.SATFINITE.E5M2.F32.PACK_AB_MERGE_C R15, R15, R16, RZ ;  /* 0x000000100f0f723e */ /* 0x000fe400048060ff */
[----:B------:R-:W-:Y:S01]  /*1151c0*/  F2FP.SATFINITE.E5M2.F32.PACK_AB_MERGE_C R18, R18, R27, RZ ;  /* 0x0000001b1212723e */ /* 0x000fe200048060ff */
[----:B------:R-:W3:Y:S01]  /*1151d0*/  LDL.LU R16, [R1+0xd8c] ;  /* 0x000d8c0001107983 */ /* 0x000ee20000300800 */
[----:B------:R-:W-:-:S03]  /*1151e0*/  F2FP.SATFINITE.E5M2.F32.PACK_AB_MERGE_C R11, R11, R10, RZ ;  /* 0x0000000a0b0b723e */ /* 0x000fc600048060ff */
[----:B------:R-:W-:Y:S04]  /*1151f0*/  STL [R1+0x228], R15 ;  /* 0x0002280f01007387 */ /* 0x000fe80000100800 */
[----:B------:R0:W-:Y:S01]  /*115200*/  STL [R1+0x5af0], R18 ;  /* 0x005af01201007387 */ /* 0x0001e20000100800 */
[----:B------:R-:W-:-:S03]  /*115210*/  F2FP.SATFINITE.E5M2.F32.PACK_AB_MERGE_C R24, R24, R28, RZ ;  /* 0x0000001c1818723e */ /* 0x000fc600048060ff */
[----:B0-----:R-:W3:Y:S01]  /*115220*/  LDL.LU R18, [R1+0xd88] ;  /* 0x000d880001127983 */ /* 0x001ee20000300800 */
[----:B--2---:R-:W-:Y:S01]  /*115230*/  IMAD.X R27, R4, 0x1, R6, P6 ;  /* 0x00000001041b7824 */ /* 0x004fe200030e0606 */
[----:B------:R-:W-:-:S04]  /*115240*/  IADD3 R10, P6, PT, R20, R7, RZ ;  /* 0x00000007140a7210 */ /* 0x000fc80007fde0ff */
[----:B------:R0:W-:Y:S04]  /*115250*/  STL.64 [R1+0x11a0], R26 ;  /* 0x0011a01a01007387 */ /* 0x0001e80000100a00 */
[----:B0-----:R-:W2:Y:S04]  /*115260*/  LDL.LU R26, [R1+0xa50] ;  /* 0x000a5000011a7983 */ /* 0x001ea80000300800 */
[----:B------:R-:W2:Y:S04]  /*115270*/  LDL.LU R25, [R1+0xa54] ;  /* 0x000a540001197983 */ /* 0x000ea80000300800 */
[----:B------:R-:W2:Y:S04]  /*115280*/  LDL.LU R15, [R1+0xa58] ;  /* 0x000a5800010f7983 */ /* 0x000ea80000300800 */
[----:B------:R-:W2:Y:S04]  /*115290*/  LDL.LU R27, [R1+0xa5c] ;  /* 0x000a5c00011b7983 */ /* 0x000ea80000300800 */
[----:B------:R0:W-:Y:S04]  /*1152a0*/  STL [R1+0x210], R11 ;  /* 0x0002100b01007387 */ /* 0x0001e80000100800 */
[----:B------:R1:W-:Y:S04]  /*1152b0*/  STL.64 [R1+0x5e30], R6 ;  /* 0x005e300601007387 */ /* 0x0003e80000100a00 */
[----:B------:R-:W-:Y:S01]  /*1152c0*/  STL [R1+0x1f0], R24 ;  /* 0x0001f01801007387 */ /* 0x000fe20000100800 */
[----:B0-----:R-:W-:-:S03]  /*1152d0*/  IMAD.X R11, R4, 0x1, R8, P6 ;  /* 0x00000001040b7824 */ /* 0x001fc600030e0608 */
[----:B-1----:R-:W2:Y:S04]  /*1152e0*/  LDL.LU R6, [R1+0xd80] ;  /* 0x000d800001067983 */ /* 0x002ea80000300800 */
[----:B------:R-:W2:Y:S04]  /*1152f0*/  LDL R7, [R1+0x38] ;  /* 0x0000380001077983 */ /* 0x000ea80000100800 */
[----:B------:R0:W-:Y:S04]  /*115300*/  STL.64 [R1+0x1198], R10 ;  /* 0x0011980a01007387 */ /* 0x0001e80000100a00 */
[----:B0-----:R-:W2:Y:S01]  /*115310*/  LDL.LU.64 R10, [R1+0x5e50] ;  /* 0x005e5000010a7983 */ /* 0x001ea20000300a00 */
[----:B---3--:R-:W-:-:S02]  /*115320*/  F2FP.SATFINITE.E5M2.F32.PACK_AB_MERGE_C R17, R17, R29, RZ ;  /* 0x0000001d1111723e */ /* 0x008fc400048060ff */
[----:B----4-:R-:W-:Y:S01]  /*115330*/  F2FP.SATFINITE.E5M2.F32.PACK_AB_MERGE_C R13, R13, R12, RZ ;  /* 0x0000000c0d0d723e */ /* 0x010fe200048060ff */
[----:B------:R-:W3:Y:S01]  /*115340*/  LDL.LU R28, [R1+0xa60] ;  /* 0x000a6000011c7983 */ /* 0x000ee20000300800 */
[----:B------:R-:W-:-:S03]  /*115350*/  IADD3 R12, P6, PT, R20, R9, RZ ;  /* 0x00000009140c7210 */ /* 0x000fc60007fde0ff */
[----:B------:R-:W3:Y:S04]  /*115360*/  LDL.LU R24, [R1+0xa64] ;  /* 0x000a640001187983 */ /* 0x000ee80000300800 */
[----:B------:R0:W-:Y:S04]  /*115370*/  STL [R1+0x1f8], R17 ;  /* 0x0001f81101007387 */ /* 0x0001e80000100800 */
[----:B------:R-:W4:Y:S04]  /*115380*/  LDL.LU R29, [R1+0xa68] ;  /* 0x000a6800011d7983 */ /* 0x000f280000300800 */
[----:B0-----:R-:W4:Y:S04]  /*115390*/  LDL.LU R17, [R1+0xa6c] ;  /* 0x000a6c0001117983 */ /* 0x001f280000300800 */
[----:B------:R-:W-:Y:S04]  /*1153a0*/  STL [R1+0x1d0], R13 ;  /* 0x0001d00d01007387 */ /* 0x000fe80000100800 */
[----:B------:R0:W-:Y:S04]  /*1153b0*/  STL.64 [R1+0x5e38], R8 ;  /* 0x005e380801007387 */ /* 0x0001e80000100a00 */
[----:B0-----:R-:W3:Y:S01]  /*1153c0*/  LDL.LU R9, [R1+0xd98] ;  /* 0x000d980001097983 */ /* 0x001ee20000300800 */
[----:B--2---:R-:W-:-:S05]  /*1153d0*/  IMAD.X R13, R4, 0x1, R10, P6 ;  /* 0x00000001040d7824 */ /* 0x004fca00030e060a */
[----:B------:R0:W-:Y:S04]  /*1153e0*/  STL.64 [R1+0x1190], R12 ;  /* 0x0011900c01007387 */ /* 0x0001e80000100a00 */
[----:B0-----:R-:W2:Y:S01]  /*1153f0*/  LDL.LU.64 R12, [R1+0x5e48] ;  /* 0x005e4800010c7983 */ /* 0x001ea20000300a00 */
[----:B------:R-:W-:Y:S02]  /*115400*/  IADD3 R8, P6, PT, R20, R11, RZ ;  /* 0x0000000b14087210 */ /* 0x000fe40007fde0ff */
[----:B------:R-:W-:Y:S02]  /*115410*/  F2FP.SATFINITE.E5M2.F32.PACK_AB_MERGE_C R6, R22, R6, RZ ;  /* 0x000000061606723e */ /* 0x000fe400048060ff */
[----:B---3--:R-:W-:-:S05]  /*115420*/  F2FP.SATFINITE.E5M2.F32.PACK_AB_MERGE_C R21, R21, R9, RZ ;  /* 0x000000091515723e */ /* 0x008fca00048060ff */
[----:B------:R-:W-:Y:S04]  /*115430*/  STL [R1+0x5ce8], R21 ;  /* 0x005ce81501007387 */ /* 0x000fe80000100800 */
[----:B------:R-:W-:Y:S01]  /*115440*/  STL [R1+0x1ac], R6 ;  /* 0x0001ac0601007387 */ /* 0x000fe20000100800 */
[----:B--2---:R-:W-:-:S05]  /*115450*/  IMAD.X R9, R4, 0x1, R12, P6 ;  /* 0x0000000104097824 */ /* 0x004fca00030e060c */
[----:B------:R0:W-:Y:S04]  /*115460*/  STL.64 [R1+0x1180], R8 ;  /* 0x0011800801007387 */ /* 0x0001e80000100a00 */
[----:B------:R-:W2:Y:S01]  /*115470*/  LDL.LU R22, [R1+0xa70] ;  /* 0x000a700001167983 */ /* 0x000ea20000300800 */
[----:B0-----:R-:W-:-:S03]  /*115480*/  IADD3 R8, P6, PT, R20, R13, RZ ;  /* 0x0000000d14087210 */ /* 0x001fc60007fde0ff */
[----:B------:R-:W2:Y:S02]  /*115490*/  LDL.LU R20, [R1+0xa74] ;  /* 0x000a740001147983 */ /* 0x000ea40000300800 */
[----:B------:R-:W-:Y:S02]  /*1154a0*/  IMAD.X R9, R4, 0x1, R14, P6 ;  /* 0x0000000104097824 */ /* 0x000fe400030e060e */
[----:B------:R-:W3:Y:S01]  /*1154b0*/  LDL.LU R4, [R1+0x5e40] ;  /* 0x005e400001047983 */ /* 0x000ee20000300800 */
[----:B------:R-:W-:-:S03]  /*1154c0*/  F2FP.SATFINITE.E5M2.F32.PACK_AB_MERGE_C R26, R25, R26, RZ ;  /* 0x0000001a191a723e */ /* 0x000fc600048060ff */
[----:B------:R-:W2:Y:S04]  /*1154d0*/  LDL.LU R6, [R1+0xa7c] ;  /* 0x000a7c0001067983 */ /* 0x000ea80000300800 */
[----:B------:R0:W-:Y:S01]  /*1154e0*/  STL.64 [R1+0x1188], R8 ;  /* 0x0011880801007387 */ /* 0x0001e20000100a00 */
[----:B------:R-:W-:Y:S02]  /*1154f0*/  F2FP.SATFINITE.E5M2.F32.PACK_AB_MERGE_C R25, R27, R15, RZ ;  /* 0x0000000f1b19723e */ /* 0x000fe400048060ff */
[----:B------:R-:W-:Y:S02]  /*115500*/  SHF.R.S32.HI R21, RZ, 0x1f, R7 ;  /* 0x0000001fff157819 */ /* 0x000fe40000011407 */
[----:B0-----:R-:W-:Y:S02]  /*115510*/  F2FP.SATFINITE.E5M2.F32.PACK_AB_MERGE_C R8, R16, R18, RZ ;  /* 0x000000121008723e */ /* 0x001fe400048060ff */
[----:B------:R-:W2:Y:S04]  /*115520*/  LDL.LU R18, [R1+0xa88] ;  /* 0x000a880001127983 */ /* 0x000ea80000300800 */
[----:B------:R-:W2:Y:S04]  /*115530*/  LDL.LU R16, [R1+0xa8c] ;  /* 0x000a8c0001107983 */ /* 0x000ea80000300800 */
[----:B------:R-:W-:Y:S04]  /*115540*/  STL [R1+0x14c], R8 ;  /* 0x00014c0801007387 */ /* 0x000fe80000100800 */
[----:B------:R-:W-:Y:S04]  /*115550*/  STL [R1+0x5d98], R26 ;  /* 0x005d981a01007387 */ /* 0x000fe80000100800 */
[----:B------:R-:W2:Y:S04]  /*115560*/  LDL.LU R15, [R1+0xa90] ;  /* 0x000a9000010f7983 */ /* 0x000ea80000300800 */
[----:B------:R-:W2:Y:S04]  /*115570*/  LDL.LU R27, [R1+0xa94] ;  /* 0x000a9400011b7983 */ /* 0x000ea80000300800 */
[----:B------:R0:W-:Y:S04]  /*115580*/  STL [R1+0x5ba0], R25 ;  /* 0x005ba01901007387 */ /* 0x0001e80000100800 */
[----:B0-----:R-:W2:Y:S04]  /*115590*/  LDL.LU R25, [R1+0xa84] ;  /* 0x000a840001197983 */ /* 0x001ea80000300800 */
[----:B------:R-:W-:Y:S04]  /*1155a0*/  STL [R1+0xc], R21 ;  /* 0x00000c1501007387 */ /* 0x000fe80000100800 */
[----:B------:R0:W-:Y:S01]  /*1155b0*/  STL [R1+0x5e28], R23 ;  /* 0x005e281701007387 */ /* 0x0001e20000100800 */
[----:B---3--:R-:W-:-:S05]  /*1155c0*/  IADD3 R8, P6, PT, R7, R4, RZ ;  /* 0x0000000407087210 */ /* 0x008fca0007fde0ff */
[----:B------:R-:W-:Y:S02]  /*1155d0*/  IMAD.X R9, R21, 0x1, R23, P6 ;  /* 0x0000000115097824 */ /* 0x000fe400030e0617 */
[----:B0-----:R-:W3:Y:S04]  /*1155e0*/  LDL.LU R23, [R1+0xc] ;  /* 0x00000c0001177983 */ /* 0x001ee80000300800 */
[----:B------:R0:W-:Y:S04]  /*1155f0*/  STL.64 [R1+0x1168], R8 ;  /* 0x0011680801007387 */ /* 0x0001e80000100a00 */
[----:B------:R-:W2:Y:S01]  /*115600*/  LDL.LU R26, [R1+0xaa0] ;  /* 0x000aa000011a7983 */ /* 0x000ea20000300800 */
[----:B0-----:R-:W-:-:S02]  /*115610*/  F2FP.SATFINITE.E5M2.F32.PACK_AB_MERGE_C R9, R24, R28, RZ ;  /* 0x0000001c1809723e */ /* 0x001fc400048060ff */
[----:B----4-:R-:W-:-:S03]  /*115620*/  F2FP.SATFINITE.E5M2.F32.PACK_AB_MERGE_C R8, R17, R29, RZ ;  /* 0x0000001d1108723e */ /* 0x010fc600048060ff */
[----:B------:R-:W-:Y:S04]  /*115630*/  STL [R1+0x2754], R9 ;  /* 0x0027540901007387 */ /* 0x000fe80000100800 */
[----:B------:R-:W4:Y:S04]  /*115640*/  LDL.LU R21, [R1+0xaa4] ;  /* 0x000aa40001157983 */ /* 0x000f280000300800 */
[----:B------:R0:W-:Y:S04]  /*115650*/  STL [R1+0x2758], R8 ;  /* 0x0027580801007387 */ /* 0x0001e80000100800 */
[----:B------:R-:W2:Y:S04]  /*115660*/  LDL.LU R29, [R1+0xaa8] ;  /* 0x000aa800011d7983 */ /* 0x000ea80000300800 */
[----:B------:R-:W2:Y:S01]  /*115670*/  LDL.LU R17, [R1+0xaac] ;  /* 0x000aac0001117983 */ /* 0x000ea20000300800 */
[----:B0-----:R-:W-:-:S05]  /*115680*/  IADD3 R8, P6, PT, R7, R3, RZ ;  /* 0x0000000307087210 */ /* 0x001fca0007fde0ff */
[----:B---3--:R-:W-:-:S05]  /*115690*/  IMAD.X R9, R23, 0x1, R2, P6 ;  /* 0x0000000117097824 */ /* 0x008fca00030e0602 */
[----:B------:R0:W-:Y:S04]  /*1156a0*/  STL.64 [R1+0x1160], R8 ;  /* 0x0011600801007387 */ /* 0x0001e80000100a00 */
[----:B0-----:R-:W3:Y:S04]  /*1156b0*/  LDL.LU.64 R8, [R1+0x5e38] ;  /* 0x005e380001087983 */ /* 0x001ee80000300a00 */
[----:B------:R-:W3:Y:S04]  /*1156c0*/  LDL.LU R28, [R1+0xac0] ;  /* 0x000ac000011c7983 */ /* 0x000ee80000300800 */
[----:B------:R-:W3:Y:S04]  /*1156d0*/  LDL.LU R24, [R1+0xac4] ;  /* 0x000ac40001187983 */ /* 0x000ee80000300800 */
[----:B------:R0:W-:Y:S04]  /*1156e0*/  STL.64 [R1+0x5e18], R2 ;  /* 0x005e180201007387 */ /* 0x0001e80000100a00 */
[----:B0-----:R-:W3:Y:S01]  /*1156f0*/  LDL.LU R2, [R1+0xa78] ;  /* 0x000a780001027983 */ /* 0x001ee20000300800 */
[----:B--2---:R-:W-:-:S03]  /*115700*/  F2FP.SATFINITE.E5M2.F32.PACK_AB_MERGE_C R20, R20, R22, RZ ;  /* 0x000000161414723e */ /* 0x004fc600048060ff */
[----:B------:R-:W2:Y:S04]  /*115710*/  LDL.LU R3, [R1+0xa80] ;  /* 0x000a800001037983 */ /* 0x000ea80000300800 */
[----:B------:R-:W2:Y:S04]  /*115720*/  LDL.LU R22, [R1+0xac8] ;  /* 0x000ac80001167983 */ /* 0x000ea80000300800 */
[----:B------:R0:W-:Y:S04]  /*115730*/  STL [R1+0x2888], R20 ;  /* 0x0028881401007387 */ /* 0x0001e80000100800 */
[----:B0-----:R-:W4:Y:S04]  /*115740*/  LDL.LU R20, [R1+0xacc] ;  /* 0x000acc0001147983 */ /* 0x001f280000300800 */
[----:B------:R0:W-:Y:S01]  /*115750*/  STL [R1+0x5e2c], R0 ;  /* 0x005e2c0001007387 */ /* 0x0001e20000100800 */
[----:B---3--:R-:W-:-:S02]  /*115760*/  F2FP.SATFINITE.E5M2.F32.PACK_AB_MERGE_C R2, R6, R2, RZ ;  /* 0x000000020602723e */ /* 0x008fc400048060ff */
[----:B------:R-:W-:-:S03]  /*115770*/  IADD3 R6, P6, PT, R7, R0, RZ ;  /* 0x0000000007067210 */ /* 0x000fc60007fde0ff */
[----:B------:R-:W-:Y:S04]  /*115780*/  STL [R1+0x288c], R2 ;  /* 0x00288c0201007387 */ /* 0x000fe80000100800 */
[----:B0-----:R-:W3:Y:S01]  /*115790*/  LDL.LU R0, [R1+0x38] ;  /* 0x0000380001007983 */ /* 0x001ee20000300800 */
[----:B------:R-:W-:Y:S01]  /*1157a0*/  IMAD.X R7, R23, 0x1, R19, P6 ;  /* 0x0000000117077824 */ /* 0x000fe200030e0613 */
[----:B--2---:R-:W-:-:S04]  /*1157b0*/  F2FP.SATFINITE.E5M2.F32.PACK_AB_MERGE_C R25, R25, R3, RZ ;  /* 0x000000031919723e */ /* 0x004fc800048060ff */
[----:B------:R0:W-:Y:S01]  /*1157c0*/  STL.64 [R1+0x1148], R6 ;  /* 0x0011480601007387 */ /* 0x0001e20000100a00 */
[----:B------:R-:W-:-:S03]  /*1157d0*/  F2FP.SATFINITE.E5M2.F32.PACK_AB_MERGE_C R16, R16, R18, RZ ;  /* 0x000000121010723e */ /* 0x000fc600048060ff */
[----:B0-----:R-:W2:Y:S04]  /*1157e0*/  LDL.LU.64 R6, [R1+0x5e30] ;  /* 0x005e300001067983 */ /* 0x001ea80000300a00 */
[----:B------:R-:W-:Y:S04]  /*1157f0*/  STL [R1+0x2854], R25 ;  /* 0x0028541901007387 */ /* 0x000fe80000100800 */
[----:B------:R0:W-:Y:S04]  /*115800*/  STL.64 [R1+0x5e20], R4 ;  /* 0x005e200401007387 */ /* 0x0001e80000100a00 */
[----:B------:R-:W-:Y:S04]  /*115810*/  STL [R1+0x2868], R16 ;  /* 0x0028681001007387 */ /* 0x000fe80000100800 */
[----:B0-----:R-:W4:Y:S01]  /*115820*/  LDL.LU R4, [R1+0xa98] ;  /* 0x000a980001047983 */ /* 0x001f220000300800 */
[----:B---3--:R-:W-:-:S03]  /*115830*/  IADD3 R2, P6, PT, R0, R5, RZ ;  /* 0x0000000500027210 */ /* 0x008fc60007fde0ff */
[----:B------:R-:W3:Y:S01]  /*115840*/  LDL.LU R5, [R1+0xa9c] ;  /* 0x000a9c0001057983 */ /* 0x000ee20000300800 */
[----:B------:R-:W-:Y:S01]  /*115850*/  F2FP.SATFINITE.E5M2.F32.PACK_AB_MERGE_C R15, R27, R15, RZ ;  /* 0x0000000f1b0f723e */ /* 0x000fe200048060ff */
[----:B--2---:R-:W-:-:S05]  /*115860*/  IMAD.X R3, R23, 0x1, R6, P6 ;  /* 0x0000000117037824 */ /* 0x004fca00030e0606 */
        /* <DEDUP_REMOVED lines=8> */
[----:B------:R-:W2:Y:S01]  /*1158f0*/  LDL R27, [R1+0x3c] ;  /* 0x00003c00011b7983 */ /* 0x000ea20000100800 */
[----:B----4-:R-:W-:-:S02]  /*115900*/  F2FP.SATFINITE.E5M2.F32.PACK_AB_MERGE_C R20, R20, R22, RZ ;  /* 0x000000161414723e */ /* 0x010fc400048060ff */
[----:B---3--:R-:W-:Y:S02]  /*115910*/  F2FP.SATFINITE.E5M2.F32.PACK_AB_MERGE_C R5, R5, R4, RZ ;  /* 0x000000040505723e */ /* 0x008fe400048060ff */
[----:B------:R-:W-:-:S03]  /*115920*/  IADD3 R4, P6, PT, R0, R7, RZ ;  /* 0x0000000700047210 */ /* 0x000fc60007fde0ff */
[----:B------:R0:W-:Y:S02]  /*115930*/  STL [R1+0x2834], R5 ;  /* 0x0028340501007387 */ /* 0x0001e40000100800 */
[----:B0-----:R-:W-:-:S05]  /*115940*/  IMAD.X R5, R23, 0x1, R8, P6 ;  /* 0x0000000117057824 */ /* 0x001fca00030e0608 */
[----:B------:R0:W-:Y:S02]  /*115950*/  STL.64 [R1+0x1170], R4 ;  /* 0x0011700401007387 */ /* 0x0001e40000100a00 */
[----:B0-----:R-:W-:Y:S02]  /*115960*/  F2FP.SATFINITE.E5M2.F32.PACK_AB_MERGE_C R5, R21, R26, RZ ;  /* 0x0000001a1505723e */ /* 0x001fe400048060ff */
[----:B------:R-:W-:Y:S02]  /*115970*/  F2FP.SATFINITE.E5M2.F32.PACK_AB_MERGE_C R4, R17, R29, RZ ;  /* 0x0000001d1104723e */ /* 0x000fe400048060ff */
[----:B------:R-:W3:Y:S04]  /*115980*/  LDL.LU R29, [R1+0xae0] ;  /* 0x000ae000011d7983 */ /* 0x000ee80000300800 */
[----:B------:R-:W-:Y:S04]  /*115990*/  STL [R1+0x27dc], R5 ;  /* 0x0027dc0501007387 */ /* 0x000fe80000100800 */
[----:B------:R-:W3:Y:S04]  /*1159a0*/  LDL.LU R17, [R1+0xae4] ;  /* 0x000ae40001117983 */ /* 0x000ee80000300800 */
[----:B------:R0:W-:Y:S02]  /*1159b0*/  STL [R1+0x27f8], R4 ;  /* 0x0027f80401007387 */ /* 0x0001e40000100800 */
[----:B0-----:R-:W-:-:S05]  /*1159c0*/  IADD3 R4, P6, PT, R0, R9, RZ ;  /* 0x0000000900047210 */ /* 0x001fca0007fde0ff */
[----:B------:R-:W-:-:S05]  /*1159d0*/  IMAD.X R5, R23, 0x1, R10, P6 ;  /* 0x0000000117057824 */ /* 0x000fca00030e060a */
[----:B------:R0:W-:Y:S04]  /*1159e0*/  STL.64 [R1+0x1158], R4 ;  /* 0x0011580401007387 */ /* 0x0001e80000100a00 */
[----:B------:R-:W4:Y:S04]  /*1159f0*/  LDL.LU R26, [R1+0xaf0] ;  /* 0x000af000011a7983 */ /* 0x000f280000300800 */
[----:B------:R-:W4:Y:S01]  /*115a00*/  LDL.LU R21, [R1+0xaf4] ;  /* 0x000af40001157983 */ /* 0x000f220000300800 */
[----:B0-----:R-:W-:-:S05]  /*115a10*/  F2FP.SATFINITE.E5M2.F32.PACK_AB_MERGE_C R4, R24, R28, RZ ;  /* 0x0000001c1804723e */ /* 0x001fca00048060ff */
[----:B------:R0:W-:Y:S04]  /*115a20*/  STL [R1+0x2744], R4 ;  /* 0x0027440401007387 */ /* 0x0001e80000100800 */
[----:B------:R1:W-:Y:S01]  /*115a30*/  STL.64 [R1+0x5e08], R10 ;  /* 0x005e080a01007387 */ /* 0x0003e20000100a00 */
[----:B0-----:R-:W-:-:S03]  /*115a40*/  IADD3 R4, P6, PT, R0, R11, RZ ;  /* 0x0000000b00047210 */ /* 0x001fc60007fde0ff */
[----:B------:R0:W-:Y:S02]  /*115a50*/  STL [R1+0x27c0], R20 ;  /* 0x0027c01401007387 */ /* 0x0001e40000100800 */
[----:B------:R-:W-:Y:S02]  /*115a60*/  IMAD.X R5, R23, 0x1, R12, P6 ;  /* 0x0000000117057824 */ /* 0x000fe400030e060c */
[----:B-1----:R-:W3:Y:S04]  /*115a70*/  LDL.LU R10, [R1+0xae8] ;  /* 0x000ae800010a7983 */ /* 0x002ee80000300800 */
[----:B------:R-:W3:Y:S04]  /*115a80*/  LDL.LU R11, [R1+0xaec] ;  /* 0x000aec00010b7983 */ /* 0x000ee80000300800 */
[----:B------:R-:W3:Y:S04]  /*115a90*/  LDL.LU R28, [R1+0xaf8] ;  /* 0x000af800011c7983 */ /* 0x000ee80000300800 */
[----:B------:R-:W3:Y:S04]  /*115aa0*/  LDL.LU R24, [R1+0xafc] ;  /* 0x000afc0001187983 */ /* 0x000ee80000300800 */
[----:B------:R-:W3:Y:S04]  /*115ab0*/  LDL.LU R22, [R1+0xb00] ;  /* 0x000b000001167983 */ /* 0x000ee80000300800 */
[----:B------:R1:W-:Y:S04]  /*115ac0*/  STL.64 [R1+0x1150], R4 ;  /* 0x0011500401007387 */ /* 0x0003e80000100a00 */
[----:B0-----:R-:W3:Y:S01]  /*115ad0*/  LDL.LU R20, [R1+0xb04] ;  /* 0x000b040001147983 */ /* 0x001ee20000300800 */
[----:B-1----:R-:W-:Y:S01]  /*115ae0*/  IADD3 R4, P6, PT, R0, R13, RZ ;  /* 0x0000000d00047210 */ /* 0x002fe20007fde0ff */
[----:B------:R-:W-:-:S02]  /*115af0*/  IMAD.MOV.U32 R5, RZ, RZ, R23 ;  /* 0x000000ffff057224 */ /* 0x000fc400078e0017 */
[----:B------:R-:W3:Y:S02]  /*115b00*/  LDL.LU R0, [R1+0x5e2c] ;  /* 0x005e2c0001007983 */ /* 0x000ee40000300800 */
[----:B------:R-:W-:Y:S02]  /*115b10*/  IMAD.X R5, R5, 0x1, R14, P6 ;  /* 0x0000000105057824 */ /* 0x000fe400030e060e */
[----:B------:R-:W3:Y:S04]  /*115b20*/  LDL.LU R23, [R1+0x5e28] ;  /* 0x005e280001177983 */ /* 0x000ee80000300800 */
[----:B------:R0:W-:Y:S04]  /*115b30*/  STL.64 [R1+0x5e00], R12 ;  /* 0x005e000c01007387 */ /* 0x0001e80000100a00 */
[----:B0-----:R-:W3:Y:S04]  /*115b40*/  LDL.LU R12, [R1+0xad8] ;  /* 0x000ad800010c7983 */ /* 0x001ee80000300800 */
[----:B------:R-:W3:Y:S04]  /*115b50*/  LDL.LU R13, [R1+0xadc] ;  /* 0x000adc00010d7983 */ /* 0x000ee80000300800 */
[----:B------:R0:W-:Y:S04]  /*115b60*/  STL.64 [R1+0x1140], R4 ;  /* 0x0011400401007387 */ /* 0x0001e80000100a00 */
[----:B0-----:R-:W3:Y:S01]  /*115b70*/  LDL.LU.64 R4, [R1+0x5e20] ;  /* 0x005e200001047983 */ /* 0x001ee20000300a00 */
[----:B--2---:R-:W-:-:S02]  /*115b80*/  F2FP.SATFINITE.E5M2.F32.PACK_AB_MERGE_C R3, R3, R2, RZ ;  /* 0x000000020303723e */ /* 0x004fc400048060ff */
[----:B------:R-:W-:Y:S02]  /*115b90*/  F2FP.SATFINITE.E5M2.F32.PACK_AB_MERGE_C R2, R18, R25, RZ ;  /* 0x000000191202723e */ /* 0x000fe400048060ff */
[----:B------:R-:W-:Y:S01]  /*115ba0*/  F2FP.SATFINITE.E5M2.F32.PACK_AB_MERGE_C R15, R15, R16, RZ ;  /* 0x000000100f0f723e */ /* 0x000fe200048060ff */
[----:B------:R-:W-:Y:S01]  /*115bb0*/  STL [R1+0x10c], R3 ;  /* 0x00010c0301007387 */ /* 0x000fe20000100800 */
[----:B------:R-:W-:-:S03]  /*115bc0*/  SHF.R.S32.HI R25, RZ, 0x1f, R27 ;  /* 0x0000001fff197819 */ /* 0x000fc6000001141b */
[----:B------:R3:W-:Y:S04]  /*115bd0*/  STL [R1+0x110], R2 ;  /* 0x0001100201007387 */ /* 0x0007e80000100800 */
[----:B------:R0:W-:Y:S04]  /*115be0*/  STL [R1+0x310], R15 ;  /* 0x0003100f01007387 */ /* 0x0001e80000100800 */
[----:B------:R-:W2:Y:S01]  /*115bf0*/  LDL.LU R18, [R1+0xb08] ;  /* 0x000b080001127983 */ /* 0x000ea20000300800 */
[----:B---3--:R-:W-:-:S03]  /*115c00*/  IADD3 R2, P6, PT, R27, R4, RZ ;  /* 0x000000041b027210 */ /* 0x008fc60007fde0ff */
[----:B------:R-:W2:Y:S02]  /*115c10*/  LDL.LU R27, [R1+0xb0c] ;  /* 0x000b0c00011b7983 */ /* 0x000ea40000300800 */
[----:B------:R-:W-:Y:S02]  /*115c20*/  IMAD.X R3, R25, 0x1, R23, P6 ;  /* 0x0000000119037824 */ /* 0x000fe400030e0617 */
[----:B------:R-:W3:Y:S04]  /*115c30*/  LDL.LU R16, [R1+0xb10] ;  /* 0x000b100001107983 */ /* 0x000ee80000300800 */
[----:B0-----:R-:W3:Y:S04]  /*115c40*/  LDL.LU R15, [R1+0xb14] ;  /* 0x000b1400010f7983 */ /* 0x001ee80000300800 */
[----:B------:R0:W-:Y:S04]  /*115c50*/  STL [R1+0x5df8], R4 ;  /* 0x005df80401007387 */ /* 0x0001e80000100800 */
[----:B0-----:R-:W2:Y:S04]  /*115c60*/  LDL.LU R4, [R1+0x3c] ;  /* 0x00003c0001047983 */ /* 0x001ea80000300800 */
[----:B------:R0:W-:Y:S04]  /*115c70*/  STL.64 [R1+0x1138], R2 ;  /* 0x0011380201007387 */ /* 0x0001e80000100a00 */
[----:B0-----:R-:W2:Y:S01]  /*115c80*/  LDL.LU.64 R2, [R1+0x5e18] ;  /* 0x005e180001027983 */ /* 0x001ea20000300a00 */
[----:B------:R-:W-:-:S02]  /*115c90*/  F2FP.SATFINITE.E5M2.F32.PACK_AB_MERGE_C R13, R13, R12, RZ ;  /* 0x0000000c0d0d723e */ /* 0x000fc400048060ff */
[----:B------:R-:W-:-:S03]  /*115ca0*/  F2FP.SATFINITE.E5M2.F32.PACK_AB_MERGE_C R17, R17, R29, RZ ;  /* 0x0000001d1111723e */ /* 0x000fc600048060ff */
[----:B------:R-:W-:Y:S01]  /*115cb0*/  STL [R1+0x324], R13 ;  /* 0x0003240d01007387 */ /* 0x000fe20000100800 */
[----:B------:R-:W-:-:S03]  /*115cc0*/  F2FP.SATFINITE.E5M2.F32.PACK_AB_MERGE_C R11, R11, R10, RZ ;  /* 0x0000000a0b0b723e */ /* 0x000fc600048060ff */
[----:B------:R0:W-:Y:S01]  /*115cd0*/  STL [R1+0x214], R17 ;  /* 0x0002141101007387 */ /* 0x0001e20000100800 */
[----:B----4-:R-:W-:-:S03]  /*115ce0*/  F2FP.SATFINITE.E5M2.F32.PACK_AB_MERGE_C R10, R21, R26, RZ ;  /* 0x0000001a150a723e */ /* 0x010fc600048060ff */
[----:B------:R-:W4:Y:S04]  /*115cf0*/  LDL.LU R29, [R1+0xb18] ;  /* 0x000b1800011d7983 */ /* 0x000f280000300800 */
[----:B0-----:R-:W4:Y:S01]  /*115d00*/  LDL.LU R17, [R1+0xb1c] ;  /* 0x000b1c0001117983 */ /* 0x001f220000300800 */
[----:B--2---:R-:W-:-:S05]  /*115d10*/  IADD3 R12, P6, PT, R4, R3, RZ ;  /* 0x00000003040c7210 */ /* 0x004fca0007fde0ff */
[----:B------:R-:W-:-:S05]  /*115d20*/  IMAD.X R13, R25, 0x1, R2, P6 ;  /* 0x00000001190d7824 */ /* 0x000fca00030e0602 */
[----:B------:R0:W-:Y:S04]  /*115d30*/  STL.64 [R1+0x1130], R12 ;  /* 0x0011300c01007387 */ /* 0x0001e80000100a00 */
[----:B0-----:R-:W2:Y:S04]  /*115d40*/  LDL.LU R12, [R1+0xb20] ;  /* 0x000b2000010c7983 */ /* 0x001ea80000300800 */
[----:B------:R-:W-:Y:S04]  /*115d50*/  STL [R1+0x218], R11 ;  /* 0x0002180b01007387 */ /* 0x000fe80000100800 */
[----:B------:R-:W2:Y:S04]  /*115d60*/  LDL.LU R13, [R1+0xb24] ;  /* 0x000b2400010d7983 */ /* 0x000ea80000300800 */
[----:B------:R0:W-:Y:S04]  /*115d70*/  STL [R1+0x1fc], R10 ;  /* 0x0001fc0a01007387 */ /* 0x0001e80000100800 */
[----:B------:R1:W-:Y:S01]  /*115d80*/  STL [R1+0x5df0], R0 ;  /* 0x005df00001007387 */ /* 0x0003e20000100800 */
[----:B0-----:R-:W-:-:S03]  /*115d90*/  IADD3 R10, P6, PT, R4, R0, RZ ;  /* 0x00000000040a7210 */ /* 0x001fc60007fde0ff */
[----:B-1----:R-:W2:Y:S02]  /*115da0*/  LDL.LU R0, [R1+0xbe4] ;  /* 0x000be40001007983 */ /* 0x002ea40000300800 */
[----:B------:R-:W-:Y:S02]  /*115db0*/  IMAD.X R11, R25, 0x1, R19, P6 ;  /* 0x00000001190b7824 */ /* 0x000fe400030e0613 */
[----:B------:R-:W2:Y:S04]  /*115dc0*/  LDL.LU R19, [R1+0x5e10] ;  /* 0x005e100001137983 */ /* 0x000ea80000300800 */
[----:B------:R0:W-:Y:S04]  /*115dd0*/  STL.64 [R1+0x1128], R10 ;  /* 0x0011280a01007387 */ /* 0x0001e80000100a00 */
[----:B------:R-:W4:Y:S01]  /*115de0*/  LDL.LU R26, [R1+0xbe8] ;  /* 0x000be800011a7983 */ /* 0x000f220000300800 */
[----:B0-----:R-:W-:-:S02]  /*115df0*/  F2FP.SATFINITE.E5M2.F32.PACK_AB_MERGE_C R11, R24, R28, RZ ;  /* 0x0000001c180b723e */ /* 0x001fc400048060ff */
[----:B------:R-:W-:-:S03]  /*115e00*/  F2FP.SATFINITE.E5M2.F32.PACK_AB_MERGE_C R10, R20, R22, RZ ;  /* 0x00000016140a723e */ /* 0x000fc600048060ff */
[----:B------:R-:W-:Y:S04]  /*115e10*/  STL [R1+0x200], R11 ;  /* 0x0002000b01007387 */ /* 0x000fe80000100800 */
[----:B------:R-:W4:Y:S04]  /*115e20*/  LDL.LU R21, [R1+0xbec] ;  /* 0x000bec0001157983 */ /* 0x000f280000300800 */
[----:B------:R0:W-:Y:S04]  /*115e30*/  STL [R1+0x1e4], R10 ;  /* 0x0001e40a01007387 */ /* 0x0001e80000100800 */
[----:B------:R-:W4:Y:S04]  /*115e40*/  LDL.LU R28, [R1+0xb50] ;  /* 0x000b5000011c7983 */ /* 0x000f280000300800 */
[----:B------:R-:W4:Y:S01]  /*115e50*/  LDL.LU R24, [R1+0xb54] ;  /* 0x000b540001187983 */ /* 0x000f220000300800 */
[----:B0-----:R-:W-:-:S03]  /*115e60*/  IADD3 R10, P6, PT, R4, R5, RZ ;  /* 0x00000005040a7210 */ /* 0x001fc60007fde0ff */
[----:B------:R-:W4:Y:S02]  /*115e70*/  LDL.LU R22, [R1+0xb58] ;  /* 0x000b580001167983 */ /* 0x000f240000300800 */
[----:B------:R-:W-:Y:S02]  /*115e80*/  IMAD.X R11, R25, 0x1, R6, P6 ;  /* 0x00000001190b7824 */ /* 0x000fe400030e0606 */
[----:B------:R-:W4:Y:S04]  /*115e90*/  LDL.LU R20, [R1+0xb5c] ;  /* 0x000b5c0001147983 */ /* 0x000f280000300800 */
[----:B------:R0:W-:Y:S04]  /*115ea0*/  STL [R1+0x5df4], R5 ;  /* 0x005df40501007387 */ /* 0x0001e80000100800 */
[----:B0-----:R-:W4:Y:S04]  /*115eb0*/  LDL.LU R5, [R1+0xbe0] ;  /* 0x000be00001057983 */ /* 0x001f280000300800 */
[----:B------:R0:W-:Y:S02]  /*115ec0*/  STL.64 [R1+0x1120], R10 ;  /* 0x0011200a01007387 */ /* 0x0001e40000100a00 */
[----:B0-----:R-:W-:-:S02]  /*115ed0*/  F2FP.SATFINITE.E5M2.F32.PACK_AB_MERGE_C R10, R27, R18, RZ ;  /* 0x000000121b0a723e */ /* 0x001fc400048060ff */
[----:B------:R-:W4:Y:S01]  /*115ee0*/  LDL R27, [R1+0x40] ;  /* 0x00004000011b7983 */ /* 0x000f220000100800 */
[----:B---3--:R-:W-:-:S03]  /*115ef0*/  F2FP.SATFINITE.E5M2.F32.PACK_AB_MERGE_C R18, R15, R16, RZ ;  /* 0x000000100f12723e */ /* 0x008fc600048060ff */
[----:B------:R0:W-:Y:S02]  /*115f00*/  STL [R1+0x1e0], R10 ;  /* 0x0001e00a01007387 */ /* 0x0001e40000100800 */
[----:B0-----:R-:W-:-:S05]  /*115f10*/  IADD3 R10, P6, PT, R4, R7, RZ ;  /* 0x00000007040a7210 */ /* 0x001fca0007fde0ff */
[----:B------:R-:W-:Y:S01]  /*115f20*/  IMAD.X R11, R25, 0x1, R8, P6 ;  /* 0x00000001190b7824 */ /* 0x000fe200030e0608 */
[----:B--2---:R0:W-:Y:S04]  /*115f30*/  STL.64 [R1+0x5b00], R18 ;  /* 0x005b001201007387 */ /* 0x0041e80000100a00 */
[----:B0-----:R-:W2:Y:S04]  /*115f40*/  LDL.LU R19, [R1+0xb2c] ;  /* 0x000b2c0001137983 */ /* 0x001ea80000300800 */
[----:B------:R-:W3:Y:S04]  /*115f50*/  LDL R18, [R1] ;  /* 0x0000000001127983 */ /* 0x000ee80000100800 */
[----:B------:R0:W-:Y:S04]  /*115f60*/  STL.64 [R1+0x5de8], R6 ;  /* 0x005de80601007387 */ /* 0x0001e80000100a00 */
[----:B0-----:R-:W2:Y:S04]  /*115f70*/  LDL.LU R7, [R1+0xb28] ;  /* 0x000b280001077983 */ /* 0x001ea80000300800 */
[----:B------:R0:W-:Y:S04]  /*115f80*/  STL.64 [R1+0x1118], R10 ;  /* 0x0011180a01007387 */ /* 0x0001e80000100a00 */
[----:B0-----:R-:W2:Y:S01]  /*115f90*/  LDL.LU.64 R10, [R1+0x5e08] ;  /* 0x005e0800010a7983 */ /* 0x001ea20000300a00 */
[----:B----4-:R-:W-:-:S03]  /*115fa0*/  F2FP.SATFINITE.E5M2.F32.PACK_AB_MERGE_C R6, R17, R29, RZ ;  /* 0x0000001d1106723e */ /* 0x010fc600048060ff */
[----:B------:R-:W4:Y:S04]  /*115fb0*/  LDL.LU R16, [R1+0xb60] ;  /* 0x000b600001107983 */ /* 0x000f280000300800 */
[----:B------:R-:W4:Y:S04]  /*115fc0*/  LDL.LU R15, [R1+0xb64] ;  /* 0x000b6400010f7983 */ /* 0x000f280000300800 */
[----:B------:R0:W-:Y:S04]  /*115fd0*/  STL [R1+0x1c8], R6 ;  /* 0x0001c80601007387 */ /* 0x0001e80000100800 */
[----:B------:R-:W3:Y:S04]  /*115fe0*/  LDL.LU R29, [R1+0xb68] ;  /* 0x000b6800011d7983 */ /* 0x000ee80000300800 */
[----:B------:R-:W3:Y:S01]  /*115ff0*/  LDL.LU R17, [R1+0xb6c] ;  /* 0x000b6c0001117983 */ /* 0x000ee20000300800 */
[----:B0-----:R-:W-:-:S02]  /*116000*/  F2FP.SATFINITE.E5M2.F32.PACK_AB_MERGE_C R6, R13, R12, RZ ;  /* 0x0000000c0d06723e */ /* 0x001fc400048060ff */
[----:B------:R-:W-:-:S03]  /*116010*/  IADD3 R12, P6, PT, R4, R9, RZ ;  /* 0x00000009040c7210 */ /* 0x000fc60007fde0ff */
[----:B------:R-:W-:Y:S02]  /*116020*/  STL [R1+0x144], R6 ;  /* 0x0001440601007387 */ /* 0x000fe40000100800 */
[----:B--2---:R-:W-:-:S05]  /*116030*/  IMAD.X R13, R25, 0x1, R10, P6 ;  /* 0x00000001190d7824 */ /* 0x004fca00030e060a */
[----:B------:R0:W-:Y:S04]  /*116040*/  STL.64 [R1+0x1100], R12 ;  /* 0x0011000c01007387 */ /* 0x0001e80000100a00 */
[----:B0-----:R-:W2:Y:S01]  /*116050*/  LDL.LU.64 R12, [R1+0x5e00] ;  /* 0x005e0000010c7983 */ /* 0x001ea20000300a00 */
[----:B------:R-:W-:Y:S02]  /*116060*/  IADD3 R6, P6, PT, R4, R11, RZ ;  /* 0x0000000b04067210 */ /* 0x000fe40007fde0ff */
[----:B------:R-:W-:Y:S02]  /*116070*/  F2FP.SATFINITE.E5M2.F32.PACK_AB_MERGE_C R19, R19, R7, RZ ;  /* 0x000000071313723e */ /* 0x000fe400048060ff */
[----:B------:R-:W-:-:S03]  /*116080*/  F2FP.SATFINITE.E5M2.F32.PACK_AB_MERGE_C R0, R0, R5, RZ ;  /* 0x000000050000723e */ /* 0x000fc600048060ff */
[----:B------:R0:W-:Y:S04]  /*116090*/  STL [R1+0x140], R19 ;  /* 0x0001401301007387 */ /* 0x0001e80000100800 */
[----:B------:R1:W-:Y:S04]  /*1160a0*/  STL.64 [R1+0x5de0], R10 ;  /* 0x005de00a01007387 */ /* 0x0003e80000100a00 */
[----:B------:R-:W-:Y:S01]  /*1160b0*/  STL [R1+0x12c], R0 ;  /* 0x00012c0001007387 */ /* 0x000fe20000100800 */
[----:B0-----:R-:W-:Y:S02]  /*1160c0*/  F2FP.SATFINITE.E5M2.F32.PACK_AB_MERGE_C R19, R20, R22, RZ ;  /* 0x000000161413723e */ /* 0x001fe400048060ff */
[----:B-1----:R-:W-:Y:S01]  /*1160d0*/  F2FP.SATFINITE.E5M2.F32.PACK_AB_MERGE_C R11, R24, R28, RZ ;  /* 0x0000001c180b723e */ /* 0x002fe200048060ff */
[----:B--2---:R-:W-:-:S05]  /*1160e0*/  IMAD.X R7, R25, 0x1, R12, P6 ;  /* 0x0000000119077824 */ /* 0x004fca00030e060c */
        /* <DEDUP_REMOVED lines=9> */
[----:B0-----:R-:W3:Y:S04]  /*116180*/  LDL.LU R6, [R1+0xb78] ;  /* 0x000b780001067983 */ /* 0x001ee80000300800 */
[----:B------:R-:W3:Y:S04]  /*116190*/  LDL.LU R7, [R1+0xb7c] ;  /* 0x000b7c0001077983 */ /* 0x000ee80000300800 */
[----:B------:R-:W3:Y:S04]  /*1161a0*/  LDL.LU R10, [R1+0xb98] ;  /* 0x000b9800010a7983 */ /* 0x000ee80000300800 */
[----:B------:R0:W-:Y:S04]  /*1161b0*/  STL [R1+0x11c], R11 ;  /* 0x00011c0b01007387 */ /* 0x0001e80000100800 */
[----:B0-----:R-:W3:Y:S04]  /*1161c0*/  LDL.LU R11, [R1+0xb9c] ;  /* 0x000b9c00010b7983 */ /* 0x001ee80000300800 */
[----:B------:R0:W-:Y:S04]  /*1161d0*/  STL [R1+0x118], R19 ;  /* 0x0001181301007387 */ /* 0x0001e80000100800 */
[----:B0-----:R-:W3:Y:S04]  /*1161e0*/  LDL.LU R19, [R1+0xba4] ;  /* 0x000ba40001137983 */ /* 0x001ee80000300800 */
[----:B------:R-:W3:Y:S04]  /*1161f0*/  LDL.LU R21, [R1+0xba8] ;  /* 0x000ba80001157983 */ /* 0x000ee80000300800 */
[----:B------:R-:W3:Y:S04]  /*116200*/  LDL.LU R22, [R1+0xbac] ;  /* 0x000bac0001167983 */ /* 0x000ee80000300800 */
[----:B------:R-:W3:Y:S01]  /*116210*/  LDL.LU R26, [R1+0x44] ;  /* 0x00004400011a7983 */ /* 0x000ee20000300800 */
[----:B----4-:R-:W-:-:S02]  /*116220*/  F2FP.SATFINITE.E5M2.F32.PACK_AB_MERGE_C R15, R15, R16, RZ ;  /* 0x000000100f0f723e */ /* 0x010fc400048060ff */
[----:B--2---:R-:W-:Y:S01]  /*116230*/  IADD3 R24, P6, PT, R27, R4, RZ ;  /* 0x000000041b187210 */ /* 0x004fe20007fde0ff */
[----:B---3--:R0:W-:Y:S04]  /*116240*/  STL [R1+0x5dd8], R26 ;  /* 0x005dd81a01007387 */ /* 0x0081e80000100800 */
[----:B------:R-:W2:Y:S01]  /*116250*/  LDL.LU R20, [R1+0xbb0] ;  /* 0x000bb00001147983 */ /* 0x000ea20000300800 */
[----:B0-----:R-:W-:-:S03]  /*116260*/  SHF.R.S32.HI R26, RZ, 0x1f, R27 ;  /* 0x0000001fff1a7819 */ /* 0x001fc6000001141b */
[----:B------:R-:W2:Y:S02]  /*116270*/  LDL.LU R27, [R1+0xbb4] ;  /* 0x000bb400011b7983 */ /* 0x000ea40000300800 */
[----:B------:R-:W-:-:S05]  /*116280*/  IMAD.X R25, R26, 0x1, R23, P6 ;  /* 0x000000011a197824 */ /* 0x000fca00030e0617 */
[----:B------:R0:W-:Y:S04]  /*116290*/  STL.64 [R1+0x10f0], R24 ;  /* 0x0010f01801007387 */ /* 0x0001e80000100a00 */
[----:B------:R-:W3:Y:S04]  /*1162a0*/  LDL.LU R28, [R1+0xbb8] ;  /* 0x000bb800011c7983 */ /* 0x000ee80000300800 */
[----:B------:R-:W-:Y:S01]  /*1162b0*/  STL [R1+0xf8], R15 ;  /* 0x0000f80f01007387 */ /* 0x000fe20000100800 */
[----:B0-----:R-:W-:-:S03]  /*1162c0*/  F2FP.SATFINITE.E5M2.F32.PACK_AB_MERGE_C R25, R17, R29, RZ ;  /* 0x0000001d1119723e */ /* 0x001fc600048060ff */
[----:B------:R-:W3:Y:S04]  /*1162d0*/  LDL.LU R24, [R1+0xbbc] ;  /* 0x000bbc0001187983 */ /* 0x000ee80000300800 */
[----:B------:R0:W-:Y:S04]  /*1162e0*/  STL [R1+0x5da8], R25 ;  /* 0x005da81901007387 */ /* 0x0001e80000100800 */
[----:B0-----:R-:W4:Y:S01]  /*1162f0*/  LDL.LU R25, [R1+0x40] ;  /* 0x0000400001197983 */ /* 0x001f220000300800 */
[----:B------:R-:W-:Y:S02]  /*116300*/  F2FP.SATFINITE.E5M2.F32.PACK_AB_MERGE_C R0, R0, R5, RZ ;  /* 0x000000050000723e */ /* 0x000fe400048060ff */
[----:B----4-:R-:W-:-:S05]  /*116310*/  IADD3 R16, P6, PT, R25, R3, RZ ;  /* 0x0000000319107210 */ /* 0x010fca0007fde0ff */
[----:B------:R-:W-:-:S05]  /*116320*/  IMAD.X R17, R26, 0x1, R2, P6 ;  /* 0x000000011a117824 */ /* 0x000fca00030e0602 */
[----:B------:R0:W-:Y:S04]  /*116330*/  STL.64 [R1+0x10f8], R16 ;  /* 0x0010f81001007387 */ /* 0x0001e80000100a00 */
[----:B0-----:R-:W4:Y:S04]  /*116340*/  LDL.LU R16, [R1+0xbc0] ;  /* 0x000bc00001107983 */ /* 0x001f280000300800 */
[----:B------:R-:W4:Y:S04]  /*116350*/  LDL.LU R15, [R1+0xbc4] ;  /* 0x000bc400010f7983 */ /* 0x000f280000300800 */
        /* <DEDUP_REMOVED lines=21> */
[----:B------:R-:W-:Y:S01]  /*1164b0*/  STL.64 [R1+0x5dd0], R4 ;  /* 0x005dd00401007387 */ /* 0x000fe20000100a00 */
[----:B---3--:R-:W-:-:S03]  /*1164c0*/  IMAD.X R11, R26, 0x1, R6, P6 ;  /* 0x000000011a0b7824 */ /* 0x008fc600030e0606 */
[----:B------:R-:W-:Y:S04]  /*1164d0*/  STL [R1+0x2860], R0 ;  /* 0x0028600001007387 */ /* 0x000fe80000100800 */
[----:B------:R0:W-:Y:S04]  /*1164e0*/  STL.64 [R1+0x10d8], R10 ;  /* 0x0010d80a01007387 */ /* 0x0001e80000100a00 */
[----:B0-----:R-:W2:Y:S01]  /*1164f0*/  LDL.LU.64 R10, [R1+0x5de0] ;  /* 0x005de000010a7983 */ /* 0x001ea20000300a00 */
[----:B------:R-:W-:Y:S02]  /*116500*/  F2FP.SATFINITE.E5M2.F32.PACK_AB_MERGE_C R4, R19, R3, RZ ;  /* 0x000000031304723e */ /* 0x000fe400048060ff */
[----:B------:R-:W-:-:S02]  /*116510*/  IADD3 R2, P6, PT, R25, R7, RZ ;  /* 0x0000000719027210 */ /* 0x000fc40007fde0ff */
[----:B------:R-:W-:Y:S01]  /*116520*/  F2FP.SATFINITE.E5M2.F32.PACK_AB_MERGE_C R0, R22, R21, RZ ;  /* 0x000000151600723e */ /* 0x000fe200048060ff */
[----:B------:R-:W-:Y:S02]  /*116530*/  STL [R1+0x2824], R4 ;  /* 0x0028240401007387 */ /* 0x000fe40000100800 */
[----:B------:R-:W-:Y:S02]  /*116540*/  IMAD.X R3, R26, 0x1, R8, P6 ;  /* 0x000000011a037824 */ /* 0x000fe400030e0608 */
[----:B------:R-:W-:Y:S04]  /*116550*/  STL [R1+0x5dac], R7 ;  /* 0x005dac0701007387 */ /* 0x000fe80000100800 */
[----:B------:R0:W-:Y:S04]  /*116560*/  STL [R1+0x282c], R0 ;  /* 0x00282c0001007387 */ /* 0x0001e80000100800 */
[----:B------:R1:W-:Y:S01]  /*116570*/  STL.64 [R1+0x10e0], R2 ;  /* 0x0010e00201007387 */ /* 0x0003e20000100a00 */
[----:B0-----:R-:W-:-:S02]  /*116580*/  F2FP.SATFINITE.E5M2.F32.PACK_AB_MERGE_C R0, R27, R20, RZ ;  /* 0x000000141b00723e */ /* 0x001fc400048060ff */
[----:B------:R-:W-:Y:S01]  /*116590*/  IADD3 R4, P6, PT, R25, R9, RZ ;  /* 0x0000000919047210 */ /* 0x000fe20007fde0ff */
[----:B-1----:R-:W3:Y:S04]  /*1165a0*/  LDL.LU R3, [R1+0xbd0] ;  /* 0x000bd00001037983 */ /* 0x002ee80000300800 */
[----:B------:R-:W3:Y:S04]  /*1165b0*/  LDL.LU R19, [R1+0xbd4] ;  /* 0x000bd40001137983 */ /* 0x000ee80000300800 */
[----:B------:R0:W-:Y:S04]  /*1165c0*/  STL [R1+0x27ec], R0 ;  /* 0x0027ec0001007387 */ /* 0x0001e80000100800 */
[----:B------:R-:W3:Y:S04]  /*1165d0*/  LDL.LU R21, [R1+0xbd8] ;  /* 0x000bd80001157983 */ /* 0x000ee80000300800 */
[----:B------:R-:W3:Y:S01]  /*1165e0*/  LDL.LU R22, [R1+0xbdc] ;  /* 0x000bdc0001167983 */ /* 0x000ee20000300800 */
[----:B0-----:R-:W-:-:S03]  /*1165f0*/  F2FP.SATFINITE.E5M2.F32.PACK_AB_MERGE_C R0, R24, R28, RZ ;  /* 0x0000001c1800723e */ /* 0x001fc600048060ff */
[----:B------:R-:W3:Y:S04]  /*116600*/  LDL.LU R20, [R1+0x840] ;  /* 0x0008400001147983 */ /* 0x000ee80000300800 */
[----:B------:R-:W3:Y:S04]  /*116610*/  LDL.LU R27, [R1+0x844] ;  /* 0x00084400011b7983 */ /* 0x000ee80000300800 */
[----:B------:R-:W-:Y:S04]  /*116620*/  STL.64 [R1+0x5db0], R8 ;  /* 0x005db00801007387 */ /* 0x000fe80000100a00 */
[----:B------:R4:W-:Y:S01]  /*116630*/  STL [R1+0x27e8], R0 ;  /* 0x0027e80001007387 */ /* 0x0009e20000100800 */
[----:B------:R-:W-:-:S03]  /*116640*/  F2FP.SATFINITE.E5M2.F32.PACK_AB_MERGE_C R2, R17, R29, RZ ;  /* 0x0000001d1102723e */ /* 0x000fc600048060ff */
[----:B------:R-:W3:Y:S01]  /*116650*/  LDL.LU R24, [R1+0xbf0] ;  /* 0x000bf00001187983 */ /* 0x000ee20000300800 */
[----:B----4-:R-:W-:-:S03]  /*116660*/  F2FP.SATFINITE.E5M2.F32.PACK_AB_MERGE_C R0, R15, R16, RZ ;  /* 0x000000100f00723e */ /* 0x010fc600048060ff */
[----:B------:R-:W4:Y:S01]  /*116670*/  LDL.LU R16, [R1+0xbf4] ;  /* 0x000bf40001107983 */ /* 0x000f220000300800 */
[----:B--2---:R-:W-:-:S05]  /*116680*/  IMAD.X R5, R26, 0x1, R10, P6 ;  /* 0x000000011a057824 */ /* 0x004fca00030e060a */
[----:B------:R-:W-:Y:S04]  /*116690*/  STL.64 [R1+0x10d0], R4 ;  /* 0x0010d00401007387 */ /* 0x000fe80000100a00 */
[----:B------:R0:W-:Y:S04]  /*1166a0*/  STL [R1+0x27bc], R0 ;  /* 0x0027bc0001007387 */ /* 0x0001e80000100800 */
[----:B------:R-:W2:Y:S04]  /*1166b0*/  LDL.LU R18, [R1+0xbf8] ;  /* 0x000bf80001127983 */ /* 0x000ea80000300800 */
[----:B0-----:R-:W2:Y:S04]  /*1166c0*/  LDL.LU R0, [R1+0xbfc] ;  /* 0x000bfc0001007983 */ /* 0x001ea80000300800 */
[----:B------:R-:W-:Y:S04]  /*1166d0*/  STL [R1+0x27c4], R2 ;  /* 0x0027c40201007387 */ /* 0x000fe80000100800 */
[----:B------:R-:W2:Y:S04]  /*1166e0*/  LDL.LU R8, [R1+0xc00] ;  /* 0x000c000001087983 */ /* 0x000ea80000300800 */
[----:B------:R-:W2:Y:S01]  /*1166f0*/  LDL.LU R9, [R1+0xc04] ;  /* 0x000c040001097983 */ /* 0x000ea20000300800 */
[----:B------:R-:W-:-:S05]  /*116700*/  IADD3 R4, P6, PT, R25, R11, RZ ;  /* 0x0000000b19047210 */ /* 0x000fca0007fde0ff */
[----:B------:R-:W-:Y:S01]  /*116710*/  IMAD.X R5, R26, 0x1, R12, P6 ;  /* 0x000000011a057824 */ /* 0x000fe200030e060c */
[----:B--2---:R0:W-:Y:S04]  /*116720*/  STL.64 [R1+0x5dc0], R8 ;  /* 0x005dc00801007387 */ /* 0x0041e80000100a00 */
[----:B0-----:R-:W2:Y:S04]  /*116730*/  LDL.LU R8, [R1+0x848] ;  /* 0x0008480001087983 */ /* 0x001ea80000300800 */
[----:B------:R-:W2:Y:S04]  /*116740*/  LDL.LU R9, [R1+0x84c] ;  /* 0x00084c0001097983 */ /* 0x000ea80000300800 */
[----:B------:R-:W2:Y:S04]  /*116750*/  LDL.LU R28, [R1+0xc08] ;  /* 0x000c0800011c7983 */ /* 0x000ea80000300800 */
[----:B------:R-:W2:Y:S04]  /*116760*/  LDL.LU R15, [R1+0xc0c] ;  /* 0x000c0c00010f7983 */ /* 0x000ea80000300800 */
[----:B------:R-:W2:Y:S04]  /*116770*/  LDL.LU R29, [R1+0xc10] ;  /* 0x000c1000011d7983 */ /* 0x000ea80000300800 */
[----:B------:R-:W2:Y:S04]  /*116780*/  LDL.LU R17, [R1+0xc14] ;  /* 0x000c140001117983 */ /* 0x000ea80000300800 */
[----:B------:R0:W-:Y:S04]  /*116790*/  STL.64 [R1+0x10c8], R4 ;  /* 0x0010c80401007387 */ /* 0x0001e80000100a00 */
[----:B------:R-:W-:Y:S01]  /*1167a0*/  STL.64 [R1+0x5da0], R12 ;  /* 0x005da00c01007387 */ /* 0x000fe20000100a00 */
[----:B0-----:R-:W-:-:S05]  /*1167b0*/  IADD3 R4, P6, PT, R25, R13, RZ ;  /* 0x0000000d19047210 */ /* 0x001fca0007fde0ff */
[----:B------:R-:W-:Y:S02]  /*1167c0*/  IMAD.X R5, R26, 0x1, R14, P6 ;  /* 0x000000011a057824 */ /* 0x000fe400030e060e */
[----:B------:R-:W2:Y:S04]  /*1167d0*/  LDL.LU R26, [R1+0x5dd8] ;  /* 0x005dd800011a7983 */ /* 0x000ea80000300800 */
[----:B------:R0:W-:Y:S04]  /*1167e0*/  STL.64 [R1+0x10c0], R4 ;  /* 0x0010c00401007387 */ /* 0x0001e80000100a00 */
[----:B0-----:R-:W4:Y:S01]  /*1167f0*/  LDL.LU.64 R4, [R1+0x5dd0] ;  /* 0x005dd00001047983 */ /* 0x001f220000300a00 */
[----:B---3--:R-:W-:-:S02]  /*116800*/  F2FP.SATFINITE.E5M2.F32.PACK_AB_MERGE_C R19, R19, R3, RZ ;  /* 0x000000031313723e */ /* 0x008fc400048060ff */
[----:B------:R-:W-:Y:S01]  /*116810*/  F2FP.SATFINITE.E5M2.F32.PACK_AB_MERGE_C R3, R22, R21, RZ ;  /* 0x000000151603723e */ /* 0x000fe200048060ff */
[----:B------:R-:W3:Y:S01]  /*116820*/  LDL.LU R7, [R1+0xc18] ;  /* 0x000c180001077983 */ /* 0x000ee20000300800 */
[----:B------:R-:W-:-:S03]  /*116830*/  F2FP.SATFINITE.E5M2.F32.PACK_AB_MERGE_C R2, R27, R20, RZ ;  /* 0x000000141b02723e */ /* 0x000fc600048060ff */
[----:B------:R-:W3:Y:S04]  /*116840*/  LDL.LU R25, [R1+0xc1c] ;  /* 0x000c1c0001197983 */ /* 0x000ee80000300800 */
[----:B------:R-:W3:Y:S04]  /*116850*/  LDL.LU R12, [R1+0xc20] ;  /* 0x000c2000010c7983 */ /* 0x000ee80000300800 */
[----:B------:R-:W3:Y:S04]  /*116860*/  LDL.LU R13, [R1+0xc24] ;  /* 0x000c2400010d7983 */ /* 0x000ee80000300800 */
[----:B------:R0:W-:Y:S04]  /*116870*/  STL [R1+0xe4], R19 ;  /* 0x0000e41301007387 */ /* 0x0001e80000100800 */
[----:B0-----:R-:W3:Y:S04]  /*116880*/  LDL.LU R19, [R1+0xc28] ;  /* 0x000c280001137983 */ /* 0x001ee80000300800 */
[----:B------:R-:W-:Y:S04]  /*116890*/  STL [R1+0x271c], R3 ;  /* 0x00271c0301007387 */ /* 0x000fe80000100800 */
[----:B------:R-:W3:Y:S04]  /*1168a0*/  LDL.LU R21, [R1+0xc2c] ;  /* 0x000c2c0001157983 */ /* 0x000ee80000300800 */
[----:B------:R4:W-:Y:S04]  /*1168b0*/  STL [R1+0xd4], R2 ;  /* 0x0000d40201007387 */ /* 0x0009e80000100800 */
[----:B------:R-:W3:Y:S04]  /*1168c0*/  LDL.LU R22, [R1+0xd70] ;  /* 0x000d700001167983 */ /* 0x000ee80000300800 */
[----:B------:R-:W3:Y:S01]  /*1168d0*/  LDL.LU R20, [R1+0xd74] ;  /* 0x000d740001147983 */ /* 0x000ee20000300800 */
[----:B--2---:R-:W-:-:S02]  /*1168e0*/  SHF.R.S32.HI R27, RZ, 0x1f, R26 ;  /* 0x0000001fff1b7819 */ /* 0x004fc4000001141a */
[----:B----4-:R-:W-:-:S05]  /*1168f0*/  IADD3 R2, P6, PT, R26, R4, RZ ;  /* 0x000000041a027210 */ /* 0x010fca0007fde0ff */
[----:B------:R-:W-:-:S05]  /*116900*/  IMAD.X R3, R27, 0x1, R23, P6 ;  /* 0x000000011b037824 */ /* 0x000fca00030e0617 */
[----:B------:R0:W-:Y:S04]  /*116910*/  STL.64 [R1+0x10b8], R2 ;  /* 0x0010b80201007387 */ /* 0x0001e80000100a00 */
[----:B0-----:R-:W2:Y:S01]  /*116920*/  LDL.LU.64 R2, [R1+0x5dc8] ;  /* 0x005dc80001027983 */ /* 0x001ea20000300a00 */
[----:B------:R-:W-:Y:S02]  /*116930*/  F2FP.SATFINITE.E5M2.F32.PACK_AB_MERGE_C R9, R9, R8, RZ ;  /* 0x000000080909723e */ /* 0x000fe400048060ff */
[----:B------:R-:W-:Y:S02]  /*116940*/  F2FP.SATFINITE.E5M2.F32.PACK_AB_MERGE_C R8, R16, R24, RZ ;  /* 0x000000181008723e */ /* 0x000fe400048060ff */
[----:B------:R-:W4:Y:S04]  /*116950*/  LDL.LU R24, [R1+0xce0] ;  /* 0x000ce00001187983 */ /* 0x000f280000300800 */
[----:B------:R-:W-:Y:S04]  /*116960*/  STL [R1+0xdc], R9 ;  /* 0x0000dc0901007387 */ /* 0x000fe80000100800 */
[----:B------:R-:W4:Y:S04]  /*116970*/  LDL.LU R16, [R1+0xce4] ;  /* 0x000ce40001107983 */ /* 0x000f280000300800 */
[----:B------:R2:W-:Y:S01]  /*116980*/  STL [R1+0x2fc], R8 ;  /* 0x0002fc0801007387 */ /* 0x0005e20000100800 */
[----:B------:R-:W-:-:S02]  /*116990*/  F2FP.SATFINITE.E5M2.F32.PACK_AB_MERGE_C R0, R0, R18, RZ ;  /* 0x000000120000723e */ /* 0x000fc400048060ff */
[----:B--2---:R-:W-:-:S05]  /*1169a0*/  IADD3 R8, P6, PT, R26, R3, RZ ;  /* 0x000000031a087210 */ /* 0x004fca0007fde0ff */
[----:B------:R-:W-:-:S05]  /*1169b0*/  IMAD.X R9, R27, 0x1, R2, P6 ;  /* 0x000000011b097824 */ /* 0x000fca00030e0602 */
[----:B------:R0:W-:Y:S04]  /*1169c0*/  STL.64 [R1+0x10b0], R8 ;  /* 0x0010b00801007387 */ /* 0x0001e80000100a00 */
[----:B0-----:R-:W2:Y:S04]  /*1169d0*/  LDL.LU.64 R8, [R1+0x5dc0] ;  /* 0x005dc00001087983 */ /* 0x001ea80000300a00 */
[----:B------:R-:W4:Y:S04]  /*1169e0*/  LDL.LU R18, [R1+0x5dbc] ;  /* 0x005dbc0001127983 */ /* 0x000f280000300800 */
[----:B------:R0:W-:Y:S04]  /*1169f0*/  STL [R1+0x308], R0 ;  /* 0x0003080001007387 */ /* 0x0001e80000100800 */
[----:B0-----:R-:W4:Y:S01]  /*116a00*/  LDL.LU R0, [R1+0x5db8] ;  /* 0x005db80001007983 */ /* 0x001f220000300800 */
[----:B---3--:R-:W-:-:S02]  /*116a10*/  F2FP.SATFINITE.E5M2.F32.PACK_AB_MERGE_C R25, R25, R7, RZ ;  /* 0x000000071919723e */ /* 0x008fc400048060ff */
[----:B--2---:R-:W-:-:S05]  /*116a20*/  F2FP.SATFINITE.E5M2.F32.PACK_AB_MERGE_C R9, R9, R8, RZ ;  /* 0x000000080909723e */ /* 0x004fca00048060ff */
[----:B------:R0:W-:Y:S01]  /*116a30*/  STL [R1+0x1ec], R9 ;  /* 0x0001ec0901007387 */ /* 0x0001e20000100800 */
[----:B----4-:R-:W-:-:S05]  /*116a40*/  IADD3 R8, P6, PT, R26, R0, RZ ;  /* 0x000000001a087210 */ /* 0x010fca0007fde0ff */
[----:B0-----:R-:W-:Y:S01]  /*116a50*/  IMAD.X R9, R27, 0x1, R18, P6 ;  /* 0x000000011b097824 */ /* 0x001fe200030e0612 */
[----:B------:R-:W-:Y:S02]  /*116a60*/  F2FP.SATFINITE.E5M2.F32.PACK_AB_MERGE_C R18, R15, R28, RZ ;  /* 0x0000001c0f12723e */ /* 0x000fe400048060ff */
[----:B------:R-:W-:Y:S02]  /*116a70*/  IADD3 R28, P6, PT, R26, R5, RZ ;  /* 0x000000051a1c7210 */ /* 0x000fe40007fde0ff */
[----:B------:R-:W-:Y:S01]  /*116a80*/  F2FP.SATFINITE.E5M2.F32.PACK_AB_MERGE_C R15, R17, R29, RZ ;  /* 0x0000001d110f723e */ /* 0x000fe200048060ff */
[----:B------:R0:W-:Y:S02]  /*116a90*/  STL.64 [R1+0x10a8], R8 ;  /* 0x0010a80801007387 */ /* 0x0001e40000100a00 */
[----:B------:R-:W-:Y:S02]  /*116aa0*/  IMAD.X R29, R27, 0x1, R6, P6 ;  /* 0x000000011b1d7824 */ /* 0x000fe400030e0606 */
[----:B0-----:R-:W2:Y:S04]  /*116ab0*/  LDL.LU.64 R8, [R1+0x5db0] ;  /* 0x005db00001087983 */ /* 0x001ea80000300a00 */
[----:B------:R0:W-:Y:S04]  /*116ac0*/  STL [R1+0x1f4], R18 ;  /* 0x0001f41201007387 */ /* 0x0001e80000100800 */
[----:B------:R-:W-:Y:S04]  /*116ad0*/  STL [R1+0x1cc], R15 ;  /* 0x0001cc0f01007387 */ /* 0x000fe80000100800 */
[----:B0-----:R-:W3:Y:S04]  /*116ae0*/  LDL.LU R18, [R1+0xcec] ;  /* 0x000cec0001127983 */ /* 0x001ee80000300800 */
[----:B------:R0:W-:Y:S04]  /*116af0*/  STL.64 [R1+0x10a0], R28 ;  /* 0x0010a01c01007387 */ /* 0x0001e80000100a00 */
[----:B0-----:R-:W4:Y:S04]  /*116b00*/  LDL.LU R28, [R1+0xc50] ;  /* 0x000c5000011c7983 */ /* 0x001f280000300800 */
[----:B------:R-:W4:Y:S04]  /*116b10*/  LDL.LU R15, [R1+0xc54] ;  /* 0x000c5400010f7983 */ /* 0x000f280000300800 */
[----:B------:R-:W2:Y:S04]  /*116b20*/  LDL.LU R29, [R1+0xc58] ;  /* 0x000c5800011d7983 */ /* 0x000ea80000300800 */
[----:B------:R-:W2:Y:S04]  /*116b30*/  LDL.LU R17, [R1+0xc5c] ;  /* 0x000c5c0001117983 */ /* 0x000ea80000300800 */
[----:B------:R-:W2:Y:S01]  /*116b40*/  LDL.LU R7, [R1+0x5dac] ;  /* 0x005dac0001077983 */ /* 0x000ea20000300800 */
[----:B------:R-:W-:-:S03]  /*116b50*/  F2FP.SATFINITE.E5M2.F32.PACK_AB_MERGE_C R13, R13, R12, RZ ;  /* 0x0000000c0d0d723e */ /* 0x000fc600048060ff */
[----:B------:R0:W-:Y:S04]  /*116b60*/  STL [R1+0x1d4], R25 ;  /* 0x0001d41901007387 */ /* 0x0001e80000100800 */
[----:B0-----:R-:W3:Y:S04]  /*116b70*/  LDL.LU R25, [R1+0x5da8] ;  /* 0x005da80001197983 */ /* 0x001ee80000300800 */
[----:B------:R0:W-:Y:S01]  /*116b80*/  STL [R1+0x1a8], R13 ;  /* 0x0001a80d01007387 */ /* 0x0001e20000100800 */
[----:B--2---:R-:W-:-:S03]  /*116b90*/  IADD3 R12, P6, PT, R26, R7, RZ ;  /* 0x000000071a0c7210 */ /* 0x004fc60007fde0ff */
[----:B------:R1:W-:Y:S02]  /*116ba0*/  STL.64 [R1+0x5d88], R6 ;  /* 0x005d880601007387 */ /* 0x0003e40000100a00 */
[----:B0-----:R-:W-:Y:S02]  /*116bb0*/  IMAD.X R13, R27, 0x1, R8, P6 ;  /* 0x000000011b0d7824 */ /* 0x001fe400030e0608 */
[----:B-1----:R-:W2:Y:S04]  /*116bc0*/  LDL.LU R6, [R1+0xd78] ;  /* 0x000d780001067983 */ /* 0x002ea80000300800 */
[----:B------:R-:W2:Y:S04]  /*116bd0*/  LDL.LU R7, [R1+0xd7c] ;  /* 0x000d7c0001077983 */ /* 0x000ea80000300800 */
[----:B------:R0:W-:Y:S02]  /*116be0*/  STL.64 [R1+0x1098], R12 ;  /* 0x0010980c01007387 */ /* 0x0001e40000100a00 */
[----:B0-----:R-:W-:-:S02]  /*116bf0*/  F2FP.SATFINITE.E5M2.F32.PACK_AB_MERGE_C R13, R21, R19, RZ ;  /* 0x00000013150d723e */ /* 0x001fc400048060ff */
        /* <DEDUP_REMOVED lines=9> */
[----:B------:R-:W-:Y:S02]  /*116c90*/  IMAD.X R13, R27, 0x1, R10, P6 ;  /* 0x000000011b0d7824 */ /* 0x000fe400030e060a */
[----:B0-----:R-:W3:Y:S04]  /*116ca0*/  LDL.LU R9, [R1+0xce8] ;  /* 0x000ce80001097983 */ /* 0x001ee80000300800 */
[----:B------:R0:W-:Y:S04]  /*116cb0*/  STL.64 [R1+0x1090], R12 ;  /* 0x0010900c01007387 */ /* 0x0001e80000100a00 */
[----:B0-----:R-:W4:Y:S01]  /*116cc0*/  LDL.LU.64 R12, [R1+0x5da0] ;  /* 0x005da000010c7983 */ /* 0x001f220000300a00 */
[----:B------:R-:W-:-:S05]  /*116cd0*/  F2FP.SATFINITE.E5M2.F32.PACK_AB_MERGE_C R16, R16, R24, RZ ;  /* 0x000000181010723e */ /* 0x000fca00048060ff */
[----:B------:R-:W-:Y:S01]  /*116ce0*/  STL [R1+0x5b10], R16 ;  /* 0x005b101001007387 */ /* 0x000fe20000100800 */
[----:B--2---:R-:W-:-:S05]  /*116cf0*/  F2FP.SATFINITE.E5M2.F32.PACK_AB_MERGE_C R6, R7, R6, RZ ;  /* 0x000000060706723e */ /* 0x004fca00048060ff */
[----:B------:R0:W-:Y:S04]  /*116d00*/  STL [R1+0x19c], R6 ;  /* 0x00019c0601007387 */ /* 0x0001e80000100800 */
[----:B------:R1:W-:Y:S01]  /*116d10*/  STL.64 [R1+0x5d80], R10 ;  /* 0x005d800a01007387 */ /* 0x0003e20000100a00 */
[----:B0-----:R-:W-:Y:S02]  /*116d20*/  IADD3 R6, P6, PT, R26, R11, RZ ;  /* 0x0000000b1a067210 */ /* 0x001fe40007fde0ff */
[----:B---3--:R-:W-:-:S03]  /*116d30*/  F2FP.SATFINITE.E5M2.F32.PACK_AB_MERGE_C R18, R18, R9, RZ ;  /* 0x000000091212723e */ /* 0x008fc600048060ff */
[----:B----4-:R-:W-:Y:S01]  /*116d40*/  IMAD.X R7, R27, 0x1, R12, P6 ;  /* 0x000000011b077824 */ /* 0x010fe200030e060c */
[----:B-1----:R-:W-:-:S04]  /*116d50*/  IADD3 R10, P6, PT, R26, R13, RZ ;  /* 0x0000000d1a0a7210 */ /* 0x002fc80007fde0ff */
[----:B------:R0:W-:Y:S01]  /*116d60*/  STL.64 [R1+0x1080], R6 ;  /* 0x0010800601007387 */ /* 0x0001e20000100a00 */
[----:B------:R-:W-:-:S03]  /*116d70*/  IMAD.X R11, R27, 0x1, R14, P6 ;  /* 0x000000011b0b7824 */ /* 0x000fc600030e060e */
[----:B0-----:R-:W2:Y:S04]  /*116d80*/  LDL.LU R6, [R1+0xc70] ;  /* 0x000c700001067983 */ /* 0x001ea80000300800 */
[----:B------:R-:W2:Y:S04]  /*116d90*/  LDL.LU R24, [R1+0xc74] ;  /* 0x000c740001187983 */ /* 0x000ea80000300800 */
[----:B------:R-:W3:Y:S04]  /*116da0*/  LDL.LU R26, [R1+0x5d98] ;  /* 0x005d9800011a7983 */ /* 0x000ee80000300800 */
[----:B------:R-:W4:Y:S04]  /*116db0*/  LDL.LU R7, [R1+0xc78] ;  /* 0x000c780001077983 */ /* 0x000f280000300800 */
[----:B------:R-:W4:Y:S04]  /*116dc0*/  LDL.LU R27, [R1+0xc7c] ;  /* 0x000c7c00011b7983 */ /* 0x000f280000300800 */
[----:B------:R-:W-:Y:S04]  /*116dd0*/  STL.64 [R1+0x1088], R10 ;  /* 0x0010880a01007387 */ /* 0x000fe80000100a00 */
[----:B------:R0:W-:Y:S04]  /*116de0*/  STL [R1+0x5cec], R18 ;  /* 0x005cec1201007387 */ /* 0x0001e80000100800 */
[----:B0-----:R-:W3:Y:S01]  /*116df0*/  LDL.LU R18, [R1+0x48] ;  /* 0x0000480001127983 */ /* 0x001ee20000300800 */
[----:B------:R-:W-:-:S02]  /*116e00*/  F2FP.SATFINITE.E5M2.F32.PACK_AB_MERGE_C R9, R15, R28, RZ ;  /* 0x0000001c0f09723e */ /* 0x000fc400048060ff */
[----:B------:R-:W-:Y:S01]  /*116e10*/  F2FP.SATFINITE.E5M2.F32.PACK_AB_MERGE_C R8, R17, R29, RZ ;  /* 0x0000001d1108723e */ /* 0x000fe200048060ff */
[----:B------:R-:W4:Y:S04]  /*116e20*/  LDL.LU R10, [R1+0xc8c] ;  /* 0x000c8c00010a7983 */ /* 0x000f280000300800 */
[----:B------:R-:W-:Y:S04]  /*116e30*/  STL [R1+0x108], R9 ;  /* 0x0001080901007387 */ /* 0x000fe80000100800 */
[----:B------:R0:W-:Y:S04]  /*116e40*/  STL [R1+0x114], R8 ;  /* 0x0001140801007387 */ /* 0x0001e80000100800 */
[----:B------:R-:W4:Y:S04]  /*116e50*/  LDL.LU R11, [R1+0xc90] ;  /* 0x000c9000010b7983 */ /* 0x000f280000300800 */
[----:B------:R-:W4:Y:S01]  /*116e60*/  LDL.LU R28, [R1+0xc94] ;  /* 0x000c9400011c7983 */ /* 0x000f220000300800 */
[----:B------:R-:W-:-:S03]  /*116e70*/  F2FP.SATFINITE.E5M2.F32.PACK_AB_MERGE_C R16, R21, R19, RZ ;  /* 0x000000131510723e */ /* 0x000fc600048060ff */
[----:B------:R-:W4:Y:S01]  /*116e80*/  LDL.LU R15, [R1+0xc98] ;  /* 0x000c9800010f7983 */ /* 0x000f220000300800 */
[----:B------:R-:W-:Y:S02]  /*116e90*/  F2FP.SATFINITE.E5M2.F32.PACK_AB_MERGE_C R22, R20, R22, RZ ;  /* 0x000000161416723e */ /* 0x000fe400048060ff */
[----:B--2---:R-:W-:Y:S02]  /*116ea0*/  F2FP.SATFINITE.E5M2.F32.PACK_AB_MERGE_C R24, R24, R6, RZ ;  /* 0x000000061818723e */ /* 0x004fe400048060ff */
[----:B---3--:R-:W-:Y:S02]  /*116eb0*/  SHF.R.S32.HI R17, RZ, 0x1f, R18 ;  /* 0x0000001fff117819 */ /* 0x008fe40000011412 */
[----:B0-----:R-:W-:-:S05]  /*116ec0*/  IADD3 R8, P6, PT, R18, R4, RZ ;  /* 0x0000000412087210 */ /* 0x001fca0007fde0ff */
[----:B------:R-:W-:-:S05]  /*116ed0*/  IMAD.X R9, R17, 0x1, R23, P6 ;  /* 0x0000000111097824 */ /* 0x000fca00030e0617 */
[----:B------:R0:W-:Y:S04]  /*116ee0*/  STL.64 [R1+0x1078], R8 ;  /* 0x0010780801007387 */ /* 0x0001e80000100a00 */
[----:B------:R-:W2:Y:S01]  /*116ef0*/  LDL.LU R29, [R1+0xc9c] ;  /* 0x000c9c00011d7983 */ /* 0x000ea20000300800 */
[----:B0-----:R-:W-:-:S03]  /*116f00*/  IADD3 R8, P6, PT, R18, R3, RZ ;  /* 0x0000000312087210 */ /* 0x001fc60007fde0ff */
[----:B------:R-:W-:Y:S02]  /*116f10*/  STL [R1+0x5b60], R16 ;  /* 0x005b601001007387 */ /* 0x000fe40000100800 */
[----:B------:R-:W-:Y:S02]  /*116f20*/  IMAD.X R9, R17, 0x1, R2, P6 ;  /* 0x0000000111097824 */ /* 0x000fe400030e0602 */
[----:B------:R-:W3:Y:S04]  /*116f30*/  LDL.LU R20, [R1+0x4c] ;  /* 0x00004c0001147983 */ /* 0x000ee80000300800 */
[----:B------:R0:W-:Y:S04]  /*116f40*/  STL [R1+0x5ba4], R22 ;  /* 0x005ba41601007387 */ /* 0x0001e80000100800 */
[----:B0-----:R-:W2:Y:S04]  /*116f50*/  LDL.LU R22, [R1+0xc88] ;  /* 0x000c880001167983 */ /* 0x001ea80000300800 */
[----:B------:R0:W-:Y:S04]  /*116f60*/  STL.64 [R1+0x1070], R8 ;  /* 0x0010700801007387 */ /* 0x0001e80000100a00 */
[----:B0-----:R-:W2:Y:S04]  /*116f70*/  LDL.LU.64 R8, [R1+0x5d90] ;  /* 0x005d900001087983 */ /* 0x001ea80000300a00 */
[----:B------:R-:W2:Y:S04]  /*116f80*/  LDL.LU R19, [R1+0xca8] ;  /* 0x000ca80001137983 */ /* 0x000ea80000300800 */
[----:B------:R-:W2:Y:S04]  /*116f90*/  LDL.LU R21, [R1+0xcac] ;  /* 0x000cac0001157983 */ /* 0x000ea80000300800 */
[----:B------:R0:W-:Y:S04]  /*116fa0*/  STL.64 [R1+0x5d78], R2 ;  /* 0x005d780201007387 */ /* 0x0001e80000100a00 */
[----:B0-----:R-:W2:Y:S04]  /*116fb0*/  LDL.LU R2, [R1+0xca0] ;  /* 0x000ca00001027983 */ /* 0x001ea80000300800 */
[----:B------:R-:W2:Y:S04]  /*116fc0*/  LDL.LU R3, [R1+0xca4] ;  /* 0x000ca40001037983 */ /* 0x000ea80000300800 */
[----:B------:R0:W-:Y:S04]  /*116fd0*/  STL.64 [R1+0x5ba8], R24 ;  /* 0x005ba81801007387 */ /* 0x0001e80000100a00 */
[----:B0-----:R-:W2:Y:S04]  /*116fe0*/  LDL.LU R24, [R1+0xc84] ;  /* 0x000c840001187983 */ /* 0x001ea80000300800 */
[----:B------:R-:W2:Y:S01]  /*116ff0*/  LDL R25, [R1] ;  /* 0x0000000001197983 */ /* 0x000ea20000100800 */
[----:B----4-:R-:W-:-:S02]  /*117000*/  F2FP.SATFINITE.E5M2.F32.PACK_AB_MERGE_C R27, R27, R7, RZ ;  /* 0x000000071b1b723e */ /* 0x010fc400048060ff */
[----:B------:R-:W-:Y:S01]  /*117010*/  IADD3 R6, P6, PT, R18, R0, RZ ;  /* 0x0000000012067210 */ /* 0x000fe20007fde0ff */
[----:B------:R-:W4:Y:S04]  /*117020*/  LDL.LU R16, [R1+0xcbc] ;  /* 0x000cbc0001107983 */ /* 0x000f280000300800 */
[----:B------:R0:W-:Y:S04]  /*117030*/  STL.64 [R1+0x5bb0], R26 ;  /* 0x005bb01a01007387 */ /* 0x0001e80000100a00 */
[----:B0-----:R-:W3:Y:S04]  /*117040*/  LDL.LU R27, [R1+0xc80] ;  /* 0x000c8000011b7983 */ /* 0x001ee80000300800 */
[----:B------:R0:W-:Y:S04]  /*117050*/  STL [R1+0x5d68], R0 ;  /* 0x005d680001007387 */ /* 0x0001e80000100800 */
[----:B0-----:R-:W4:Y:S01]  /*117060*/  LDL.LU R0, [R1+0xcb8] ;  /* 0x000cb80001007983 */ /* 0x001f220000300800 */
[----:B--2---:R-:W-:-:S05]  /*117070*/  IMAD.X R7, R17, 0x1, R25, P6 ;  /* 0x0000000111077824 */ /* 0x004fca00030e0619 */
[----:B------:R0:W-:Y:S04]  /*117080*/  STL.64 [R1+0x1060], R6 ;  /* 0x0010600601007387 */ /* 0x0001e80000100a00 */
[----:B0-----:R-:W2:Y:S01]  /*117090*/  LDL.LU.64 R6, [R1+0x5d88] ;  /* 0x005d880001067983 */ /* 0x001ea20000300a00 */
[----:B------:R-:W-:Y:S02]  /*1170a0*/  F2FP.SATFINITE.E5M2.F32.PACK_AB_MERGE_C R10, R10, R22, RZ ;  /* 0x000000160a0a723e */ /* 0x000fe400048060ff */
[----:B---3--:R-:W-:Y:S01]  /*1170b0*/  F2FP.SATFINITE.E5M2.F32.PACK_AB_MERGE_C R24, R24, R27, RZ ;  /* 0x0000001b1818723e */ /* 0x008fe200048060ff */
[----:B------:R0:W-:Y:S01]  /*1170c0*/  STL [R1+0x5d6c], R25 ;  /* 0x005d6c1901007387 */ /* 0x0001e20000100800 */
[----:B------:R-:W-:-:S03]  /*1170d0*/  IADD3 R26, P6, PT, R18, R5, RZ ;  /* 0x00000005121a7210 */ /* 0x000fc60007fde0ff */
[----:B0-----:R-:W3:Y:S04]  /*1170e0*/  LDL.LU R25, [R1+0xcb4] ;  /* 0x000cb40001197983 */ /* 0x001ee80000300800 */
[----:B------:R-:W-:Y:S04]  /*1170f0*/  STL [R1+0x1cd4], R24 ;  /* 0x001cd41801007387 */ /* 0x000fe80000100800 */
[----:B------:R0:W-:Y:S04]  /*117100*/  STL [R1+0x5d58], R5 ;  /* 0x005d580501007387 */ /* 0x0001e80000100800 */
[----:B------:R1:W-:Y:S04]  /*117110*/  STL [R1+0x2718], R10 ;  /* 0x0027180a01007387 */ /* 0x0003e80000100800 */
[----:B0-----:R-:W3:Y:S01]  /*117120*/  LDL.LU R5, [R1+0xcb0] ;  /* 0x000cb00001057983 */ /* 0x001ee20000300800 */
[----:B------:R-:W-:Y:S01]  /*117130*/  F2FP.SATFINITE.E5M2.F32.PACK_AB_MERGE_C R29, R29, R15, RZ ;  /* 0x0000000f1d1d723e */ /* 0x000fe200048060ff */
[----:B--2---:R-:W-:-:S02]  /*117140*/  IMAD.X R27, R17, 0x1, R6, P6 ;  /* 0x00000001111b7824 */ /* 0x004fc400030e0606 */
[----:B------:R0:W-:Y:S01]  /*117150*/  STL [R1+0x5d5c], R6 ;  /* 0x005d5c0601007387 */ /* 0x0001e20000100800 */
[----:B-1----:R-:W-:-:S03]  /*117160*/  IADD3 R10, P6, PT, R18, R7, RZ ;  /* 0x00000007120a7210 */ /* 0x002fc60007fde0ff */
[----:B------:R1:W-:Y:S01]  /*117170*/  STL.64 [R1+0x1068], R26 ;  /* 0x0010681a01007387 */ /* 0x0003e20000100a00 */
[----:B0-----:R-:W-:Y:S01]  /*117180*/  F2FP.SATFINITE.E5M2.F32.PACK_AB_MERGE_C R6, R28, R11, RZ ;  /* 0x0000000b1c06723e */ /* 0x001fe200048060ff */
[----:B------:R-:W-:Y:S02]  /*117190*/  IMAD.X R11, R17, 0x1, R8, P6 ;  /* 0x00000001110b7824 */ /* 0x000fe400030e0608 */
[----:B-1----:R-:W2:Y:S04]  /*1171a0*/  LDL.LU R26, [R1+0xcc0] ;  /* 0x000cc000011a7983 */ /* 0x002ea80000300800 */
[----:B------:R-:W-:Y:S04]  /*1171b0*/  STL [R1+0x2848], R6 ;  /* 0x0028480601007387 */ /* 0x000fe80000100800 */
[----:B------:R-:W2:Y:S04]  /*1171c0*/  LDL.LU R27, [R1+0xcc4] ;  /* 0x000cc400011b7983 */ /* 0x000ea80000300800 */
[----:B------:R-:W2:Y:S04]  /*1171d0*/  LDL.LU R24, [R1+0xcc8] ;  /* 0x000cc80001187983 */ /* 0x000ea80000300800 */
[----:B------:R-:W2:Y:S04]  /*1171e0*/  LDL.LU R22, [R1+0xccc] ;  /* 0x000ccc0001167983 */ /* 0x000ea80000300800 */
[----:B------:R-:W2:Y:S04]  /*1171f0*/  LDL.LU R28, [R1+0xcd0] ;  /* 0x000cd000011c7983 */ /* 0x000ea80000300800 */
[----:B------:R-:W2:Y:S04]  /*117200*/  LDL.LU R15, [R1+0xcd4] ;  /* 0x000cd400010f7983 */ /* 0x000ea80000300800 */
[----:B------:R-:W-:Y:S04]  /*117210*/  STL [R1+0x56f8], R29 ;  /* 0x0056f81d01007387 */ /* 0x000fe80000100800 */
[----:B------:R0:W-:Y:S04]  /*117220*/  STL.64 [R1+0x1058], R10 ;  /* 0x0010580a01007387 */ /* 0x0001e80000100a00 */
[----:B0-----:R-:W2:Y:S01]  /*117230*/  LDL.LU.64 R10, [R1+0x5d80] ;  /* 0x005d8000010a7983 */ /* 0x001ea20000300a00 */
[----:B------:R-:W-:-:S02]  /*117240*/  F2FP.SATFINITE.E5M2.F32.PACK_AB_MERGE_C R29, R3, R2, RZ ;  /* 0x00000002031d723e */ /* 0x000fc400048060ff */
[----:B------:R-:W-:Y:S02]  /*117250*/  IADD3 R2, P6, PT, R18, R9, RZ ;  /* 0x0000000912027210 */ /* 0x000fe40007fde0ff */
[----:B------:R-:W-:Y:S01]  /*117260*/  F2FP.SATFINITE.E5M2.F32.PACK_AB_MERGE_C R6, R21, R19, RZ ;  /* 0x000000131506723e */ /* 0x000fe200048060ff */
[----:B------:R-:W-:Y:S04]  /*117270*/  STL [R1+0x280c], R29 ;  /* 0x00280c1d01007387 */ /* 0x000fe80000100800 */
[----:B------:R0:W-:Y:S01]  /*117280*/  STL.64 [R1+0x5d50], R8 ;  /* 0x005d500801007387 */ /* 0x0001e20000100a00 */
[----:B---3--:R-:W-:-:S03]  /*117290*/  F2FP.SATFINITE.E5M2.F32.PACK_AB_MERGE_C R5, R25, R5, RZ ;  /* 0x000000051905723e */ /* 0x008fc600048060ff */
[----:B------:R-:W-:Y:S01]  /*1172a0*/  STL [R1+0x2820], R6 ;  /* 0x0028200601007387 */ /* 0x000fe20000100800 */
[----:B----4-:R-:W-:Y:S01]  /*1172b0*/  F2FP.SATFINITE.E5M2.F32.PACK_AB_MERGE_C R0, R16, R0, RZ ;  /* 0x000000001000723e */ /* 0x010fe200048060ff */
[----:B--2---:R-:W-:Y:S01]  /*1172c0*/  IMAD.X R3, R17, 0x1, R10, P6 ;  /* 0x0000000111037824 */ /* 0x004fe200030e060a */
[----:B0-----:R-:W-:-:S04]  /*1172d0*/  IADD3 R8, P6, PT, R18, R11, RZ ;  /* 0x0000000b12087210 */ /* 0x001fc80007fde0ff */
[----:B------:R0:W-:Y:S01]  /*1172e0*/  STL.64 [R1+0x1050], R2 ;  /* 0x0010500201007387 */ /* 0x0001e20000100a00 */
[----:B------:R-:W-:-:S03]  /*1172f0*/  IMAD.X R9, R17, 0x1, R12, P6 ;  /* 0x0000000111097824 */ /* 0x000fc600030e060c */
[----:B0-----:R-:W2:Y:S04]  /*117300*/  LDL.LU.64 R2, [R1+0x5d78] ;  /* 0x005d780001027983 */ /* 0x001ea80000300a00 */
[----:B------:R-:W3:Y:S04]  /*117310*/  LDL.LU R19, [R1+0xcd8] ;  /* 0x000cd80001137983 */ /* 0x000ee80000300800 */
[----:B------:R-:W3:Y:S04]  /*117320*/  LDL.LU R21, [R1+0xcdc] ;  /* 0x000cdc0001157983 */ /* 0x000ee80000300800 */
[----:B------:R-:W4:Y:S04]  /*117330*/  LDL.LU R16, [R1+0x804] ;  /* 0x0008040001107983 */ /* 0x000f280000300800 */
[----:B------:R-:W-:Y:S04]  /*117340*/  STL [R1+0x27d0], R5 ;  /* 0x0027d00501007387 */ /* 0x000fe80000100800 */
[----:B------:R-:W-:Y:S04]  /*117350*/  STL [R1+0x27d8], R0 ;  /* 0x0027d80001007387 */ /* 0x000fe80000100800 */
[----:B------:R-:W-:Y:S04]  /*117360*/  STL.64 [R1+0x5d60], R10 ;  /* 0x005d600a01007387 */ /* 0x000fe80000100a00 */
[----:B------:R0:W-:Y:S04]  /*117370*/  STL.64 [R1+0x1040], R8 ;  /* 0x0010400801007387 */ /* 0x0001e80000100a00 */
[----:B------:R1:W-:Y:S01]  /*117380*/  STL.64 [R1+0x5d70], R12 ;  /* 0x005d700c01007387 */ /* 0x0003e20000100a00 */
[----:B0-----:R-:W-:-:S03]  /*117390*/  IADD3 R8, P6, PT, R18, R13, RZ ;  /* 0x0000000d12087210 */ /* 0x001fc60007fde0ff */
[----:B-1----:R-:W4:Y:S04]  /*1173a0*/  LDL.LU R13, [R1+0x800] ;  /* 0x00080000010d7983 */ /* 0x002f280000300800 */
[----:B------:R-:W4:Y:S04]  /*1173b0*/  LDL.LU R25, [R1+0x808] ;  /* 0x0008080001197983 */ /* 0x000f280000300800 */
[----:B------:R-:W4:Y:S01]  /*1173c0*/  LDL.LU R0, [R1+0x80c] ;  /* 0x00080c0001007983 */ /* 0x000f220000300800 */
[----:B------:R-:W-:-:S03]  /*1173d0*/  IMAD.X R9, R17, 0x1, R14, P6 ;  /* 0x0000000111097824 */ /* 0x000fc600030e060e */
[----:B------:R-:W4:Y:S01]  /*1173e0*/  LDL.LU R10, [R1+0xcf0] ;  /* 0x000cf000010a7983 */ /* 0x000f220000300800 */
[----:B------:R-:W-:-:S03]  /*1173f0*/  F2FP.SATFINITE.E5M2.F32.PACK_AB_MERGE_C R26, R27, R26, RZ ;  /* 0x0000001a1b1a723e */ /* 0x000fc600048060ff */
[----:B------:R0:W-:Y:S04]  /*117400*/  STL.64 [R1+0x1048], R8 ;  /* 0x0010480801007387 */ /* 0x0001e80000100a00 */
[----:B------:R-:W4:Y:S04]  /*117410*/  LDL.LU R11, [R1+0xcf4] ;  /* 0x000cf400010b7983 */ /* 0x000f280000300800 */
[----:B------:R-:W4:Y:S04]  /*117420*/  LDL.LU R6, [R1+0xcf8] ;  /* 0x000cf80001067983 */ /* 0x000f280000300800 */
[----:B------:R-:W4:Y:S04]  /*117430*/  LDL.LU R5, [R1+0xcfc] ;  /* 0x000cfc0001057983 */ /* 0x000f280000300800 */
[----:B0-----:R-:W4:Y:S01]  /*117440*/  LDL.LU R8, [R1+0xd00] ;  /* 0x000d000001087983 */ /* 0x001f220000300800 */
[----:B------:R-:W-:-:S03]  /*117450*/  F2FP.SATFINITE.E5M2.F32.PACK_AB_MERGE_C R12, R15, R28, RZ ;  /* 0x0000001c0f0c723e */ /* 0x000fc600048060ff */
[----:B------:R-:W4:Y:S01]  /*117460*/  LDL.LU R9, [R1+0xd04] ;  /* 0x000d040001097983 */ /* 0x000f220000300800 */
[----:B------:R-:W-:-:S03]  /*117470*/  SHF.R.S32.HI R15, RZ, 0x1f, R20 ;  /* 0x0000001fff0f7819 */ /* 0x000fc60000011414 */
[----:B------:R-:W4:Y:S04]  /*117480*/  LDL.LU R18, [R1+0xd10] ;  /* 0x000d100001127983 */ /* 0x000f280000300800 */
[----:B------:R-:W4:Y:S01]  /*117490*/  LDL.LU R17, [R1+0xd14] ;  /* 0x000d140001117983 */ /* 0x000f220000300800 */
[----:B------:R-:W-:-:S03]  /*1174a0*/  F2FP.SATFINITE.E5M2.F32.PACK_AB_MERGE_C R22, R22, R24, RZ ;  /* 0x000000181616723e */ /* 0x000fc600048060ff */
[----:B------:R0:W-:Y:S02]  /*1174b0*/  STL [R1+0x27b4], R26 ;  /* 0x0027b41a01007387 */ /* 0x0001e40000100800 */
[----:B0-----:R-:W-:Y:S02]  /*1174c0*/  IADD3 R26, P6, PT, R20, R4, RZ ;  /* 0x00000004141a7210 */ /* 0x001fe40007fde0ff */
[----:B------:R-:W-:Y:S03]  /*1174d0*/  STL [R1+0x27b8], R22 ;  /* 0x0027b81601007387 */ /* 0x000fe60000100800 */
[----:B------:R-:W-:Y:S01]  /*1174e0*/  IMAD.X R27, R15, 0x1, R23, P6 ;  /* 0x000000010f1b7824 */ /* 0x000fe200030e0617 */
[----:B------:R-:W-:Y:S04]  /*1174f0*/  STL [R1+0x1cbc], R12 ;  /* 0x001cbc0c01007387 */ /* 0x000fe80000100800 */
[----:B------:R-:W4:Y:S04]  /*117500*/  LDL.LU R29, [R1+0xd1c] ;  /* 0x000d1c00011d7983 */ /* 0x000f280000300800 */
[----:B------:R0:W-:Y:S04]  /*117510*/  STL.64 [R1+0x1038], R26 ;  /* 0x0010381a01007387 */ /* 0x0001e80000100a00 */
[----:B0-----:R-:W4:Y:S04]  /*117520*/  LDL.LU R26, [R1+0xd20] ;  /* 0x000d2000011a7983 */ /* 0x001f280000300800 */
[----:B------:R-:W4:Y:S04]  /*117530*/  LDL.LU R27, [R1+0xd24] ;  /* 0x000d2400011b7983 */ /* 0x000f280000300800 */
[----:B------:R-:W4:Y:S04]  /*117540*/  LDL.LU R28, [R1+0x50] ;  /* 0x00005000011c7983 */ /* 0x000f280000300800 */
[----:B------:R-:W4:Y:S04]  /*117550*/  LDL.LU R24, [R1+0xd28] ;  /* 0x000d280001187983 */ /* 0x000f280000300800 */
[----:B------:R-:W4:Y:S01]  /*117560*/  LDL.LU R22, [R1+0xd2c] ;  /* 0x000d2c0001167983 */ /* 0x000f220000300800 */
[----:B---3--:R-:W-:-:S05]  /*117570*/  F2FP.SATFINITE.E5M2.F32.PACK_AB_MERGE_C R12, R21, R19, RZ ;  /* 0x00000013150c723e */ /* 0x008fca00048060ff */
[----:B------:R2:W-:Y:S04]  /*117580*/  STL [R1+0x2778], R12 ;  /* 0x0027780c01007387 */ /* 0x0005e80000100800 */
[----:B------:R-:W3:Y:S04]  /*117590*/  LDL.LU R19, [R1+0xd60] ;  /* 0x000d600001137983 */ /* 0x000ee80000300800 */
[----:B------:R-:W3:Y:S01]  /*1175a0*/  LDL.LU R21, [R1+0xd64] ;  /* 0x000d640001157983 */ /* 0x000ee20000300800 */
[----:B--2---:R-:W-:Y:S02]  /*1175b0*/  IADD3 R12, P6, PT, R20, R3, RZ ;  /* 0x00000003140c7210 */ /* 0x004fe40007fde0ff */
[----:B----4-:R-:W-:-:S03]  /*1175c0*/  F2FP.SATFINITE.E5M2.F32.PACK_AB_MERGE_C R16, R16, R13, RZ ;  /* 0x0000000d1010723e */ /* 0x010fc600048060ff */
[----:B------:R-:W-:Y:S02]  /*1175d0*/  IMAD.X R13, R15, 0x1, R2, P6 ;  /* 0x000000010f0d7824 */ /* 0x000fe400030e0602 */
[----:B------:R0:W-:Y:S01]  /*1175e0*/  STL [R1+0x5be8], R16 ;  /* 0x005be81001007387 */ /* 0x0001e20000100800 */
[----:B------:R-:W-:-:S03]  /*1175f0*/  F2FP.SATFINITE.E5M2.F32.PACK_AB_MERGE_C R0, R0, R25, RZ ;  /* 0x000000190000723e */ /* 0x000fc600048060ff */
[----:B0-----:R-:W2:Y:S04]  /*117600*/  LDL.LU R16, [R1+0xd18] ;  /* 0x000d180001107983 */ /* 0x001ea80000300800 */
[----:B------:R0:W-:Y:S04]  /*117610*/  STL.64 [R1+0x1030], R12 ;  /* 0x0010300c01007387 */ /* 0x0001e80000100a00 */
[----:B0-----:R-:W4:Y:S04]  /*117620*/  LDL.LU.64 R12, [R1+0x5d70] ;  /* 0x005d7000010c7983 */ /* 0x001f280000300a00 */
        /* <DEDUP_REMOVED lines=8> */
[----:B------:R-:W-:Y:S02]  /*1176b0*/  F2FP.SATFINITE.E5M2.F32.PACK_AB_MERGE_C R5, R5, R6, RZ ;  /* 0x000000060505723e */ /* 0x000fe400048060ff */
[----:B--2---:R-:W-:-:S05]  /*1176c0*/  IADD3 R10, P6, PT, R20, R0, RZ ;  /* 0x00000000140a7210 */ /* 0x004fca0007fde0ff */
[----:B0-----:R-:W-:-:S05]  /*1176d0*/  IMAD.X R11, R15, 0x1, R25, P6 ;  /* 0x000000010f0b7824 */ /* 0x001fca00030e0619 */
[----:B------:R0:W-:Y:S04]  /*1176e0*/  STL.64 [R1+0x1028], R10 ;  /* 0x0010280a01007387 */ /* 0x0001e80000100a00 */
[----:B0-----:R-:W2:Y:S04]  /*1176f0*/  LDL.LU.64 R10, [R1+0x5d60] ;  /* 0x005d6000010a7983 */ /* 0x001ea80000300a00 */
        /* <DEDUP_REMOVED lines=11> */
[----:B------:R-:W4:Y:S04]  /*1177b0*/  LDL.LU R17, [R1+0xd5c] ;  /* 0x000d5c0001117983 */ /* 0x000f280000300800 */
[----:B------:R0:W-:Y:S04]  /*1177c0*/  STL [R1+0x1a4], R2 ;  /* 0x0001a40201007387 */ /* 0x0001e80000100800 */
[----:B------:R-:W-:Y:S01]  /*1177d0*/  STL [R1+0x188], R18 ;  /* 0x0001881201007387 */ /* 0x000fe20000100800 */
[----:B0-----:R-:W-:-:S03]  /*1177e0*/  IADD3 R2, P6, PT, R20, R7, RZ ;  /* 0x0000000714027210 */ /* 0x001fc60007fde0ff */
[----:B------:R0:W-:Y:S04]  /*1177f0*/  STL [R1+0x5d38], R7 ;  /* 0x005d380701007387 */ /* 0x0001e80000100800 */
[----:B0-----:R-:W4:Y:S04]  /*117800*/  LDL.LU R7, [R1+0x1650] ;  /* 0x0016500001077983 */ /* 0x001f280000300800 */
[----:B------:R-:W4:Y:S01]  /*117810*/  LDL.LU R18, [R1+0x1654] ;  /* 0x0016540001127983 */ /* 0x000f220000300800 */
[----:B------:R-:W-:Y:S02]  /*117820*/  F2FP.SATFINITE.E5M2.F32.PACK_AB_MERGE_C R22, R22, R24, RZ ;  /* 0x000000181616723e */ /* 0x000fe400048060ff */
[----:B---3--:R-:W-:Y:S01]  /*117830*/  F2FP.SATFINITE.E5M2.F32.PACK_AB_MERGE_C R19, R21, R19, RZ ;  /* 0x000000131513723e */ /* 0x008fe200048060ff */
[----:B--2---:R-:W-:Y:S01]  /*117840*/  IMAD.X R3, R15, 0x1, R8, P6 ;  /* 0x000000010f037824 */ /* 0x004fe200030e0608 */
[----:B------:R0:W-:Y:S04]  /*117850*/  STL [R1+0x5d3c], R8 ;  /* 0x005d3c0801007387 */ /* 0x0001e80000100800 */
[----:B------:R1:W-:Y:S04]  /*117860*/  STL.64 [R1+0xed8], R2 ;  /* 0x000ed80201007387 */ /* 0x0003e80000100a00 */
[----:B0-----:R-:W2:Y:S01]  /*117870*/  LDL.LU R8, [R1+0xd58] ;  /* 0x000d580001087983 */ /* 0x001ea20000300800 */
[----:B-1----:R-:W-:-:S02]  /*117880*/  F2FP.SATFINITE.E5M2.F32.PACK_AB_MERGE_C R3, R29, R16, RZ ;  /* 0x000000101d03723e */ /* 0x002fc400048060ff */
[----:B------:R-:W-:Y:S01]  /*117890*/  F2FP.SATFINITE.E5M2.F32.PACK_AB_MERGE_C R2, R27, R26, RZ ;  /* 0x0000001a1b02723e */ /* 0x000fe200048060ff */
[----:B------:R-:W3:Y:S04]  /*1178a0*/  LDL.LU R16, [R1+0x1658] ;  /* 0x0016580001107983 */ /* 0x000ee80000300800 */
[----:B------:R-:W-:Y:S04]  /*1178b0*/  STL [R1+0x18c], R3 ;  /* 0x00018c0301007387 */ /* 0x000fe80000100800 */
[----:B------:R-:W3:Y:S04]  /*1178c0*/  LDL.LU R29, [R1+0x165c] ;  /* 0x00165c00011d7983 */ /* 0x000ee80000300800 */
[----:B------:R0:W-:Y:S02]  /*1178d0*/  STL [R1+0x17c], R2 ;  /* 0x00017c0201007387 */ /* 0x0001e40000100800 */
[----:B0-----:R-:W-:-:S05]  /*1178e0*/  IADD3 R2, P6, PT, R20, R9, RZ ;  /* 0x0000000914027210 */ /* 0x001fca0007fde0ff */
[----:B------:R-:W-:-:S05]  /*1178f0*/  IMAD.X R3, R15, 0x1, R10, P6 ;  /* 0x000000010f037824 */ /* 0x000fca00030e060a */
[----:B------:R0:W-:Y:S04]  /*117900*/  STL.64 [R1+0xed0], R2 ;  /* 0x000ed00201007387 */ /* 0x0001e80000100a00 */
[----:B------:R-:W-:Y:S01]  /*117910*/  STL [R1+0x178], R22 ;  /* 0x0001781601007387 */ /* 0x000fe20000100800 */
[----:B0-----:R-:W-:-:S03]  /*117920*/  IADD3 R2, P6, PT, R20, R11, RZ ;  /* 0x0000000b14027210 */ /* 0x001fc60007fde0ff */
[----:B------:R0:W-:Y:S02]  /*117930*/  STL.64 [R1+0x5d30], R10 ;  /* 0x005d300a01007387 */ /* 0x0001e40000100a00 */
[----:B----4-:R-:W-:Y:S02]  /*117940*/  IMAD.X R3, R15, 0x1, R12, P6 ;  /* 0x000000010f037824 */ /* 0x010fe400030e060c */
[----:B------:R-:W-:Y:S04]  /*117950*/  STL [R1+0x104], R19 ;  /* 0x0001041301007387 */ /* 0x000fe80000100800 */
[----:B0-----:R-:W4:Y:S04]  /*117960*/  LDL.LU R10, [R1+0xd50] ;  /* 0x000d5000010a7983 */ /* 0x001f280000300800 */
[----:B------:R-:W4:Y:S04]  /*117970*/  LDL.LU R11, [R1+0xd54] ;  /* 0x000d5400010b7983 */ /* 0x000f280000300800 */
[----:B------:R0:W-:Y:S04]  /*117980*/  STL.64 [R1+0xec8], R2 ;  /* 0x000ec80201007387 */ /* 0x0001e80000100a00 */
[----:B------:R-:W2:Y:S04]  /*117990*/  LDL.LU R26, [R1+0x1640] ;  /* 0x00164000011a7983 */ /* 0x000ea80000300800 */
[----:B------:R-:W2:Y:S01]  /*1179a0*/  LDL.LU R27, [R1+0x1644] ;  /* 0x00164400011b7983 */ /* 0x000ea20000300800 */
[----:B0-----:R-:W-:-:S05]  /*1179b0*/  IADD3 R2, P6, PT, R20, R13, RZ ;  /* 0x0000000d14027210 */ /* 0x001fca0007fde0ff */
        /* <DEDUP_REMOVED lines=8> */
[----:B------:R-:W-:Y:S04]  /*117a40*/  STL.64 [R1+0x5d28], R12 ;  /* 0x005d280c01007387 */ /* 0x000fe80000100a00 */
[----:B------:R0:W-:Y:S04]  /*117a50*/  STL.64 [R1+0xec0], R2 ;  /* 0x000ec00201007387 */ /* 0x0001e80000100a00 */
[----:B0-----:R-:W2:Y:S01]  /*117a60*/  LDL.LU.64 R2, [R1+0x5d48] ;  /* 0x005d480001027983 */ /* 0x001ea20000300a00 */
[----:B----4-:R-:W-:-:S03]  /*117a70*/  F2FP.SATFINITE.E5M2.F32.PACK_AB_MERGE_C R10, R11, R10, RZ ;  /* 0x0000000a0b0a723e */ /* 0x010fc600048060ff */
[----:B------:R-:W4:Y:S01]  /*117a80*/  LDL.LU R20, [R1+0x1638] ;  /* 0x0016380001147983 */ /* 0x000f220000300800 */
[----:B------:R-:W-:-:S03]  /*117a90*/  F2FP.SATFINITE.E5M2.F32.PACK_AB_MERGE_C R8, R17, R8, RZ ;  /* 0x000000081108723e */ /* 0x000fc600048060ff */
[----:B------:R-:W4:Y:S01]  /*117aa0*/  LDL.LU R15, [R1+0x163c] ;  /* 0x00163c00010f7983 */ /* 0x000f220000300800 */
[----:B------:R-:W-:Y:S02]  /*117ab0*/  SHF.R.S32.HI R17, RZ, 0x1f, R28 ;  /* 0x0000001fff117819 */ /* 0x000fe4000001141c */
[----:B---3--:R-:W-:Y:S02]  /*117ac0*/  F2FP.SATFINITE.E5M2.F32.PACK_AB_MERGE_C R16, R29, R16, RZ ;  /* 0x000000101d10723e */ /* 0x008fe400048060ff */
[----:B--2---:R-:W-:-:S05]  /*117ad0*/  F2FP.SATFINITE.E5M2.F32.PACK_AB_MERGE_C R12, R27, R26, RZ ;  /* 0x0000001a1b0c723e */ /* 0x004fca00048060ff */
[----:B------:R-:W-:Y:S04]  /*117ae0*/  STL [R1+0xfc], R12 ;  /* 0x0000fc0c01007387 */ /* 0x000fe80000100800 */
[----:B------:R0:W-:Y:S02]  /*117af0*/  STL [R1+0xe8], R10 ;  /* 0x0000e80a01007387 */ /* 0x0001e40000100800 */
[----:B0-----:R-:W-:Y:S02]  /*117b00*/  IADD3 R10, P6, PT, R28, R4, RZ ;  /* 0x000000041c0a7210 */ /* 0x001fe40007fde0ff */
[----:B------:R0:W-:Y:S03]  /*117b10*/  STL [R1+0xe0], R8 ;  /* 0x0000e00801007387 */ /* 0x0001e60000100800 */
[----:B------:R-:W-:-:S05]  /*117b20*/  IMAD.X R11, R17, 0x1, R23, P6 ;  /* 0x00000001110b7824 */ /* 0x000fca00030e0617 */
[----:B------:R1:W-:Y:S04]  /*117b30*/  STL.64 [R1+0xeb8], R10 ;  /* 0x000eb80a01007387 */ /* 0x0003e80000100a00 */
[----:B0-----:R-:W2:Y:S01]  /*117b40*/  LDL.LU R8, [R1+0x1620] ;  /* 0x0016200001087983 */ /* 0x001ea20000300800 */
[----:B-1----:R-:W-:-:S03]  /*117b50*/  F2FP.SATFINITE.E5M2.F32.PACK_AB_MERGE_C R10, R18, R7, RZ ;  /* 0x00000007120a723e */ /* 0x002fc600048060ff */
[----:B------:R-:W2:Y:S01]  /*117b60*/  LDL.LU R7, [R1+0x1624] ;  /* 0x0016240001077983 */ /* 0x000ea20000300800 */
[----:B------:R-:W-:-:S03]  /*117b70*/  IADD3 R26, P6, PT, R28, R3, RZ ;  /* 0x000000031c1a7210 */ /* 0x000fc60007fde0ff */
[----:B------:R0:W-:Y:S02]  /*117b80*/  STL [R1+0xb8], R10 ;  /* 0x0000b80a01007387 */ /* 0x0001e40000100800 */
[----:B------:R-:W-:Y:S02]  /*117b90*/  IMAD.X R27, R17, 0x1, R2, P6 ;  /* 0x00000001111b7824 */ /* 0x000fe400030e0602 */
[----:B0-----:R-:W3:Y:S04]  /*117ba0*/  LDL.LU R10, [R1+0x1628] ;  /* 0x00162800010a7983 */ /* 0x001ee80000300800 */
[----:B------:R-:W3:Y:S04]  /*117bb0*/  LDL.LU R11, [R1+0x162c] ;  /* 0x00162c00010b7983 */ /* 0x000ee80000300800 */
[----:B------:R-:W3:Y:S04]  /*117bc0*/  LDL.LU R18, [R1+0x54] ;  /* 0x0000540001127983 */ /* 0x000ee80000300800 */
[----:B------:R-:W3:Y:S04]  /*117bd0*/  LDL.LU R12, [R1+0x1618] ;  /* 0x00161800010c7983 */ /* 0x000ee80000300800 */
[----:B------:R-:W3:Y:S04]  /*117be0*/  LDL.LU R13, [R1+0x161c] ;  /* 0x00161c00010d7983 */ /* 0x000ee80000300800 */
[----:B------:R0:W-:Y:S04]  /*117bf0*/  STL [R1+0xc0], R16 ;  /* 0x0000c01001007387 */ /* 0x0001e80000100800 */
[----:B0-----:R-:W3:Y:S04]  /*117c00*/  LDL.LU R16, [R1+0x1608] ;  /* 0x0016080001107983 */ /* 0x001ee80000300800 */
[----:B------:R-:W3:Y:S04]  /*117c10*/  LDL.LU R29, [R1+0x160c] ;  /* 0x00160c00011d7983 */ /* 0x000ee80000300800 */
[----:B------:R0:W-:Y:S04]  /*117c20*/  STL [R1+0x5d10], R3 ;  /* 0x005d100301007387 */ /* 0x0001e80000100800 */
[----:B0-----:R-:W3:Y:S04]  /*117c30*/  LDL.LU R3, [R1+0x1604] ;  /* 0x0016040001037983 */ /* 0x001ee80000300800 */
[----:B------:R0:W-:Y:S04]  /*117c40*/  STL.64 [R1+0xea8], R26 ;  /* 0x000ea81a01007387 */ /* 0x0001e80000100a00 */
[----:B0-----:R-:W3:Y:S01]  /*117c50*/  LDL.LU.64 R26, [R1+0x5d40] ;  /* 0x005d4000011a7983 */ /* 0x001ee20000300a00 */
[----:B------:R-:W-:-:S03]  /*117c60*/  F2FP.SATFINITE.E5M2.F32.PACK_AB_MERGE_C R22, R22, R24, RZ ;  /* 0x000000181616723e */ /* 0x000fc600048060ff */
[----:B------:R0:W-:Y:S04]  /*117c70*/  STL [R1+0x5d20], R2 ;  /* 0x005d200201007387 */ /* 0x0001e80000100800 */
[----:B0-----:R-:W4:Y:S01]  /*117c80*/  LDL.LU R2, [R1+0x1600] ;  /* 0x0016000001027983 */ /* 0x001f220000300800 */
[----:B--2---:R-:W-:Y:S02]  /*117c90*/  F2FP.SATFINITE.E5M2.F32.PACK_AB_MERGE_C R7, R7, R8, RZ ;  /* 0x000000080707723e */ /* 0x004fe400048060ff */
[----:B---3--:R-:W-:Y:S02]  /*117ca0*/  F2FP.SATFINITE.E5M2.F32.PACK_AB_MERGE_C R27, R27, R26, RZ ;  /* 0x0000001a1b1b723e */ /* 0x008fe400048060ff */
[----:B------:R-:W-:-:S03]  /*117cb0*/  IADD3 R26, P6, PT, R28, R0, RZ ;  /* 0x000000001c1a7210 */ /* 0x000fc60007fde0ff */
[----:B------:R0:W-:Y:S04]  /*117cc0*/  STL [R1+0xb4], R27 ;  /* 0x0000b41b01007387 */ /* 0x0001e80000100800 */
[----:B------:R4:W-:Y:S01]  /*117cd0*/  STL [R1+0x4c], R22 ;  /* 0x00004c1601007387 */ /* 0x0009e20000100800 */
[----:B0-----:R-:W-:-:S05]  /*117ce0*/  IMAD.X R27, R17, 0x1, R25, P6 ;  /* 0x00000001111b7824 */ /* 0x001fca00030e0619 */
[----:B------:R0:W-:Y:S01]  /*117cf0*/  STL.64 [R1+0xeb0], R26 ;  /* 0x000eb01a01007387 */ /* 0x0001e20000100a00 */
[----:B----4-:R-:W-:Y:S02]  /*117d00*/  F2FP.SATFINITE.E5M2.F32.PACK_AB_MERGE_C R22, R15, R20, RZ ;  /* 0x000000140f16723e */ /* 0x010fe400048060ff */
[----:B------:R-:W-:Y:S02]  /*117d10*/  IADD3 R20, P6, PT, R28, R5, RZ ;  /* 0x000000051c147210 */ /* 0x000fe40007fde0ff */
[----:B0-----:R-:W-:-:S03]  /*117d20*/  F2FP.SATFINITE.E5M2.F32.PACK_AB_MERGE_C R26, R21, R19, RZ ;  /* 0x00000013151a723e */ /* 0x001fc600048060ff */
[----:B------:R-:W-:Y:S02]  /*117d30*/  IMAD.X R21, R17, 0x1, R6, P6 ;  /* 0x0000000111157824 */ /* 0x000fe400030e0606 */
[----:B------:R0:W-:Y:S04]  /*117d40*/  STL [R1+0x5bb8], R26 ;  /* 0x005bb81a01007387 */ /* 0x0001e80000100800 */
[----:B0-----:R-:W2:Y:S04]  /*117d50*/  LDL.LU R26, [R1+0x1614] ;  /* 0x00161400011a7983 */ /* 0x001ea80000300800 */
[----:B------:R0:W-:Y:S04]  /*117d60*/  STL [R1+0x5bbc], R22 ;  /* 0x005bbc1601007387 */ /* 0x0001e80000100800 */
[----:B0-----:R-:W2:Y:S04]  /*117d70*/  LDL.LU R22, [R1+0x1610] ;  /* 0x0016100001167983 */ /* 0x001ea80000300800 */
[----:B------:R-:W3:Y:S04]  /*117d80*/  LDL.LU R27, [R1+0x15f0] ;  /* 0x0015f000011b7983 */ /* 0x000ee80000300800 */
[----:B------:R-:W3:Y:S04]  /*117d90*/  LDL.LU R24, [R1+0x15f4] ;  /* 0x0015f40001187983 */ /* 0x000ee80000300800 */
[----:B------:R-:W4:Y:S04]  /*117da0*/  LDL.LU R19, [R1+0x15f8] ;  /* 0x0015f80001137983 */ /* 0x000f280000300800 */
[----:B------:R0:W-:Y:S04]  /*117db0*/  STL.64 [R1+0xea0], R20 ;  /* 0x000ea01401007387 */ /* 0x0001e80000100a00 */
[----:B0-----:R-:W4:Y:S04]  /*117dc0*/  LDL.LU R21, [R1+0x15fc] ;  /* 0x0015fc0001157983 */ /* 0x001f280000300800 */
[----:B------:R-:W2:Y:S04]  /*117dd0*/  LDL.LU R20, [R1+0x16d0] ;  /* 0x0016d00001147983 */ /* 0x000ea80000300800 */
[----:B------:R-:W2:Y:S04]  /*117de0*/  LDL.LU R15, [R1+0x16d4] ;  /* 0x0016d400010f7983 */ /* 0x000ea80000300800 */
[----:B------:R-:W2:Y:S04]  /*117df0*/  LDL.LU R8, [R1+0x5d3c] ;  /* 0x005d3c0001087983 */ /* 0x000ea80000300800 */
[----:B------:R0:W-:Y:S04]  /*117e00*/  STL [R1+0x1620], R7 ;  /* 0x0016200701007387 */ /* 0x0001e80000100800 */
[----:B0-----:R-:W2:Y:S01]  /*117e10*/  LDL.LU R7, [R1+0x5d38] ;  /* 0x005d380001077983 */ /* 0x001ea20000300800 */
[----:B------:R-:W-:-:S05]  /*117e20*/  F2FP.SATFINITE.E5M2.F32.PACK_AB_MERGE_C R11, R11, R10, RZ ;  /* 0x0000000a0b0b723e */ /* 0x000fca00048060ff */
[----:B------:R0:W-:Y:S01]  /*117e30*/  STL [R1+0x1624], R11 ;  /* 0x0016240b01007387 */ /* 0x0001e20000100800 */
[----:B--2---:R-:W-:-:S03]  /*117e40*/  IADD3 R10, P6, PT, R28, R7, RZ ;  /* 0x000000071c0a7210 */ /* 0x004fc60007fde0ff */
[----:B------:R-:W-:Y:S02]  /*117e50*/  STL [R1+0x5d00], R7 ;  /* 0x005d000701007387 */ /* 0x000fe40000100800 */
[----:B0-----:R-:W-:-:S05]  /*117e60*/  IMAD.X R11, R17, 0x1, R8, P6 ;  /* 0x00000001110b7824 */ /* 0x001fca00030e0608 */
[----:B------:R0:W-:Y:S04]  /*117e70*/  STL.64 [R1+0xe98], R10 ;  /* 0x000e980a01007387 */ /* 0x0001e80000100a00 */
[----:B0-----:R-:W2:Y:S01]  /*117e80*/  LDL.LU.64 R10, [R1+0x5d30] ;  /* 0x005d3000010a7983 */ /* 0x001ea20000300a00 */
[----:B------:R-:W-:Y:S02]  /*117e90*/  F2FP.SATFINITE.E5M2.F32.PACK_AB_MERGE_C R7, R13, R12, RZ ;  /* 0x0000000c0d07723e */ /* 0x000fe400048060ff */
[----:B------:R-:W-:Y:S01]  /*117ea0*/  IADD3 R12, P6, PT, R28, R9, RZ ;  /* 0x000000091c0c7210 */ /* 0x000fe20007fde0ff */
[----:B------:R0:W-:Y:S02]  /*117eb0*/  STL [R1+0x5d04], R8 ;  /* 0x005d040801007387 */ /* 0x0001e40000100800 */
[----:B0-----:R-:W-:-:S05]  /*117ec0*/  F2FP.SATFINITE.E5M2.F32.PACK_AB_MERGE_C R8, R26, R22, RZ ;  /* 0x000000161a08723e */ /* 0x001fca00048060ff */
[----:B------:R-:W-:Y:S04]  /*117ed0*/  STL [R1+0x2810], R8 ;  /* 0x0028100801007387 */ /* 0x000fe80000100800 */
[----:B------:R-:W-:Y:S01]  /*117ee0*/  STL [R1+0x2814], R7 ;  /* 0x0028140701007387 */ /* 0x000fe20000100800 */
[----:B--2---:R-:W-:-:S05]  /*117ef0*/  IMAD.X R13, R17, 0x1, R10, P6 ;  /* 0x00000001110d7824 */ /* 0x004fca00030e060a */
[----:B------:R0:W-:Y:S04]  /*117f00*/  STL.64 [R1+0xe90], R12 ;  /* 0x000e900c01007387 */ /* 0x0001e80000100a00 */
[----:B0-----:R-:W2:Y:S01]  /*117f10*/  LDL.LU.64 R12, [R1+0x5d28] ;  /* 0x005d2800010c7983 */ /* 0x001ea20000300a00 */
[----:B------:R-:W-:-:S03]  /*117f20*/  F2FP.SATFINITE.E5M2.F32.PACK_AB_MERGE_C R2, R3, R2, RZ ;  /* 0x000000020302723e */ /* 0x000fc600048060ff */
[----:B------:R-:W3:Y:S04]  /*117f30*/  LDL.LU R22, [R1+0x16c4] ;  /* 0x0016c40001167983 */ /* 0x000ee80000300800 */
[----:B------:R0:W-:Y:S01]  /*117f40*/  STL [R1+0x27cc], R2 ;  /* 0x0027cc0201007387 */ /* 0x0001e20000100800 */
[----:B------:R-:W-:Y:S02]  /*117f50*/  F2FP.SATFINITE.E5M2.F32.PACK_AB_MERGE_C R7, R29, R16, RZ ;  /* 0x000000101d07723e */ /* 0x000fe400048060ff */
[----:B0-----:R-:W-:-:S03]  /*117f60*/  IADD3 R2, P6, PT, R28, R11, RZ ;  /* 0x0000000b1c027210 */ /* 0x001fc60007fde0ff */
[----:B------:R-:W-:Y:S04]  /*117f70*/  STL [R1+0x27d4], R7 ;  /* 0x0027d40701007387 */ /* 0x000fe80000100800 */
[----:B------:R-:W-:Y:S01]  /*117f80*/  STL [R1+0x5cf0], R11 ;  /* 0x005cf00b01007387 */ /* 0x000fe20000100800 */
[----:B--2---:R-:W-:-:S05]  /*117f90*/  IMAD.X R3, R17, 0x1, R12, P6 ;  /* 0x0000000111037824 */ /* 0x004fca00030e060c */
[----:B------:R0:W-:Y:S04]  /*117fa0*/  STL.64 [R1+0xe88], R2 ;  /* 0x000e880201007387 */ /* 0x0001e80000100a00 */
[----:B0-----:R-:W2:Y:S04]  /*117fb0*/  LDL.LU R2, [R1+0x5d20] ;  /* 0x005d200001027983 */ /* 0x001ea80000300800 */
[----:B------:R-:W2:Y:S01]  /*117fc0*/  LDL.LU R3, [R1+0x16d8] ;  /* 0x0016d80001037983 */ /* 0x000ea20000300800 */
[----:B---3--:R-:W-:-:S03]  /*117fd0*/  F2FP.SATFINITE.E5M2.F32.PACK_AB_MERGE_C R7, R24, R27, RZ ;  /* 0x0000001b1807723e */ /* 0x008fc600048060ff */
[----:B--2---:R0:W-:Y:S04]  /*117fe0*/  STL.64 [R1+0x5d18], R2 ;  /* 0x005d180201007387 */ /* 0x0041e80000100a00 */
[----:B------:R-:W2:Y:S04]  /*117ff0*/  LDL.LU R11, [R1+0x16cc] ;  /* 0x0016cc00010b7983 */ /* 0x000ea80000300800 */
[----:B------:R1:W-:Y:S01]  /*118000*/  STL [R1+0x5cf4], R12 ;  /* 0x005cf40c01007387 */ /* 0x0003e20000100800 */
[----:B0-----:R-:W-:-:S05]  /*118010*/  IADD3 R2, P6, PT, R28, R13, RZ ;  /* 0x0000000d1c027210 */ /* 0x001fca0007fde0ff */
[----:B------:R-:W-:Y:S01]  /*118020*/  IMAD.X R3, R17, 0x1, R14, P6 ;  /* 0x0000000111037824 */ /* 0x000fe200030e060e */
[----:B-1----:R-:W2:Y:S04]  /*118030*/  LDL.LU R12, [R1+0x16c8] ;  /* 0x0016c800010c7983 */ /* 0x002ea80000300800 */
[----:B------:R-:W3:Y:S04]  /*118040*/  LDL.LU R16, [R1+0x15e0] ;  /* 0x0015e00001107983 */ /* 0x000ee80000300800 */
[----:B------:R-:W3:Y:S04]  /*118050*/  LDL.LU R29, [R1+0x15e4] ;  /* 0x0015e400011d7983 */ /* 0x000ee80000300800 */
[----:B------:R-:W2:Y:S04]  /*118060*/  LDL.LU R28, [R1+0x15e8] ;  /* 0x0015e800011c7983 */ /* 0x000ea80000300800 */
[----:B------:R-:W2:Y:S04]  /*118070*/  LDL.LU R17, [R1+0x15ec] ;  /* 0x0015ec0001117983 */ /* 0x000ea80000300800 */
[----:B------:R-:W-:Y:S04]  /*118080*/  STL [R1+0x5cf8], R14 ;  /* 0x005cf80e01007387 */ /* 0x000fe80000100800 */
[----:B------:R4:W-:Y:S04]  /*118090*/  STL.64 [R1+0xe80], R2 ;  /* 0x000e800201007387 */ /* 0x0009e80000100a00 */
[----:B------:R-:W-:Y:S04]  /*1180a0*/  STL [R1+0x162c], R7 ;  /* 0x00162c0701007387 */ /* 0x000fe80000100800 */
[----:B------:R-:W2:Y:S01]  /*1180b0*/  LDL.LU R26, [R1+0x16b0] ;  /* 0x0016b000011a7983 */ /* 0x000ea20000300800 */
[----:B----4-:R-:W-:-:S02]  /*1180c0*/  F2FP.SATFINITE.E5M2.F32.PACK_AB_MERGE_C R3, R21, R19, RZ ;  /* 0x000000131503723e */ /* 0x010fc400048060ff */
[----:B------:R-:W-:-:S03]  /*1180d0*/  F2FP.SATFINITE.E5M2.F32.PACK_AB_MERGE_C R2, R15, R20, RZ ;  /* 0x000000140f02723e */ /* 0x000fc600048060ff */
[----:B------:R-:W-:Y:S04]  /*1180e0*/  STL [R1+0x1628], R3 ;  /* 0x0016280301007387 */ /* 0x000fe80000100800 */
[----:B------:R-:W4:Y:S04]  /*1180f0*/  LDL.LU R27, [R1+0x16b4] ;  /* 0x0016b400011b7983 */ /* 0x000f280000300800 */
[----:B------:R-:W-:Y:S04]  /*118100*/  STL [R1+0x160c], R2 ;  /* 0x00160c0201007387 */ /* 0x000fe80000100800 */
[----:B------:R-:W2:Y:S04]  /*118110*/  LDL.LU R8, [R1+0x16b8] ;  /* 0x0016b80001087983 */ /* 0x000ea80000300800 */
[----:B--2---:R0:W-:Y:S04]  /*118120*/  STL.64 [R1+0x5d08], R8 ;  /* 0x005d080801007387 */ /* 0x0041e80000100a00 */
        /* <DEDUP_REMOVED lines=8> */
[----:B------:R-:W-:-:S02]  /*1181b0*/  SHF.R.S32.HI R21, RZ, 0x1f, R18 ;  /* 0x0000001fff157819 */ /* 0x000fc40000011412 */
[----:B------:R-:W-:-:S05]  /*1181c0*/  IADD3 R2, P6, PT, R18, R4, RZ ;  /* 0x0000000412027210 */ /* 0x000fca0007fde0ff */
[----:B------:R-:W-:Y:S01]  /*1181d0*/  IMAD.X R3, R21, 0x1, R23, P6 ;  /* 0x0000000115037824 */ /* 0x000fe200030e0617 */
[----:B--2---:R0:W-:Y:S04]  /*1181e0*/  STL [R1+0x5cfc], R15 ;  /* 0x005cfc0f01007387 */ /* 0x0041e80000100800 */
[----:B0-----:R-:W2:Y:S04]  /*1181f0*/  LDL.LU R15, [R1+0x16a0] ;  /* 0x0016a000010f7983 */ /* 0x001ea80000300800 */
[----:B------:R0:W-:Y:S04]  /*118200*/  STL.64 [R1+0xe78], R2 ;  /* 0x000e780201007387 */ /* 0x0001e80000100a00 */
[----:B0-----:R-:W2:Y:S01]  /*118210*/  LDL.LU.64 R2, [R1+0x5d18] ;  /* 0x005d180001027983 */ /* 0x001ea20000300a00 */
[----:B------:R-:W-:-:S02]  /*118220*/  F2FP.SATFINITE.E5M2.F32.PACK_AB_MERGE_C R22, R22, R9, RZ ;  /* 0x000000091616723e */ /* 0x000fc400048060ff */
[----:B--2---:R-:W-:Y:S02]  /*118230*/  F2FP.SATFINITE.E5M2.F32.PACK_AB_MERGE_C R8, R8, R3, RZ ;  /* 0x000000030808723e */ /* 0x004fe400048060ff */
[----:B------:R-:W2:Y:S04]  /*118240*/  LDL.LU R3, [R1+0x5d10] ;  /* 0x005d100001037983 */ /* 0x000ea80000300800 */
[----:B------:R3:W-:Y:S04]  /*118250*/  STL [R1+0x5bc8], R22 ;  /* 0x005bc81601007387 */ /* 0x0007e80000100800 */
[----:B------:R2:W-:Y:S01]  /*118260*/  STL [R1+0x1610], R8 ;  /* 0x0016100801007387 */ /* 0x0005e20000100800 */
[----:B---3--:R-:W-:-:S02]  /*118270*/  F2FP.SATFINITE.E5M2.F32.PACK_AB_MERGE_C R22, R29, R16, RZ ;  /* 0x000000101d16723e */ /* 0x008fc400048060ff */
[----:B------:R-:W-:Y:S02]  /*118280*/  F2FP.SATFINITE.E5M2.F32.PACK_AB_MERGE_C R16, R17, R28, RZ ;  /* 0x0000001c1110723e */ /* 0x000fe400048060ff */
[----:B--2---:R-:W-:-:S05]  /*118290*/  IADD3 R8, P6, PT, R18, R3, RZ ;  /* 0x0000000312087210 */ /* 0x004fca0007fde0ff */
[----:B------:R-:W-:-:S05]  /*1182a0*/  IMAD.X R9, R21, 0x1, R2, P6 ;  /* 0x0000000115097824 */ /* 0x000fca00030e0602 */
[----:B------:R0:W-:Y:S02]  /*1182b0*/  STL.64 [R1+0xe70], R8 ;  /* 0x000e700801007387 */ /* 0x0001e40000100a00 */
[----:B0-----:R-:W-:Y:S02]  /*1182c0*/  F2FP.SATFINITE.E5M2.F32.PACK_AB_MERGE_C R8, R11, R12, RZ ;  /* 0x0000000c0b08723e */ /* 0x001fe400048060ff */
[----:B------:R-:W2:Y:S04]  /*1182d0*/  LDL.LU R12, [R1+0x1698] ;  /* 0x00169800010c7983 */ /* 0x000ea80000300800 */
[----:B------:R-:W2:Y:S04]  /*1182e0*/  LDL.LU R11, [R1+0x169c] ;  /* 0x00169c00010b7983 */ /* 0x000ea80000300800 */
[----:B------:R0:W-:Y:S02]  /*1182f0*/  STL [R1+0x15f0], R8 ;  /* 0x0015f00801007387 */ /* 0x0001e40000100800 */
[----:B0-----:R-:W-:-:S02]  /*118300*/  IADD3 R8, P6, PT, R18, R0, RZ ;  /* 0x0000000012087210 */ /* 0x001fc40007fde0ff */
[----:B------:R-:W-:Y:S03]  /*118310*/  STL [R1+0x5bf8], R22 ;  /* 0x005bf81601007387 */ /* 0x000fe60000100800 */
[----:B------:R-:W-:Y:S01]  /*118320*/  IMAD.X R9, R21, 0x1, R25, P6 ;  /* 0x0000000115097824 */ /* 0x000fe200030e0619 */
[----:B------:R-:W3:Y:S04]  /*118330*/  LDL.LU R29, [R1+0x1688] ;  /* 0x00168800011d7983 */ /* 0x000ee80000300800 */
[----:B------:R-:W3:Y:S04]  /*118340*/  LDL.LU R28, [R1+0x168c] ;  /* 0x00168c00011c7983 */ /* 0x000ee80000300800 */
[----:B------:R4:W-:Y:S04]  /*118350*/  STL.64 [R1+0xe68], R8 ;  /* 0x000e680801007387 */ /* 0x0009e80000100a00 */
[----:B------:R-:W2:Y:S04]  /*118360*/  LDL.LU R17, [R1+0x1674] ;  /* 0x0016740001117983 */ /* 0x000ea80000300800 */
[----:B------:R0:W-:Y:S01]  /*118370*/  STL [R1+0x5c08], R16 ;  /* 0x005c081001007387 */ /* 0x0001e20000100800 */
[----:B----4-:R-:W-:-:S03]  /*118380*/  F2FP.SATFINITE.E5M2.F32.PACK_AB_MERGE_C R8, R27, R26, RZ ;  /* 0x0000001a1b08723e */ /* 0x010fc600048060ff */
[----:B0-----:R-:W4:Y:S04]  /*118390*/  LDL.LU R16, [R1+0x1670] ;  /* 0x0016700001107983 */ /* 0x001f280000300800 */
[----:B------:R-:W2:Y:S04]  /*1183a0*/  LDL.LU R22, [R1+0x1678] ;  /* 0x0016780001167983 */ /* 0x000ea80000300800 */
[----:B------:R-:W2:Y:S04]  /*1183b0*/  LDL.LU R26, [R1+0x167c] ;  /* 0x00167c00011a7983 */ /* 0x000ea80000300800 */
[----:B------:R0:W-:Y:S04]  /*1183c0*/  STL [R1+0x194], R8 ;  /* 0x0001940801007387 */ /* 0x0001e80000100800 */
[----:B------:R-:W2:Y:S01]  /*1183d0*/  LDL R27, [R1+0x58] ;  /* 0x00005800011b7983 */ /* 0x000ea20000100800 */
        /* <DEDUP_REMOVED lines=13> */
[----:B0-----:R-:W2:Y:S01]  /*1184b0*/  LDL.LU R15, [R1+0x5cfc] ;  /* 0x005cfc00010f7983 */ /* 0x001ea20000300800 */
[----:B------:R-:W-:-:S03]  /*1184c0*/  F2FP.SATFINITE.E5M2.F32.PACK_AB_MERGE_C R19, R19, R24, RZ ;  /* 0x000000181313723e */ /* 0x000fc600048060ff */
[----:B------:R-:W3:Y:S04]  /*1184d0*/  LDL.LU R24, [R1+0x1770] ;  /* 0x0017700001187983 */ /* 0x000ee80000300800 */
[----:B------:R-:W-:Y:S01]  /*1184e0*/  STL [R1+0x184], R19 ;  /* 0x0001841301007387 */ /* 0x000fe20000100800 */
[----:B------:R-:W-:Y:S02]  /*1184f0*/  F2FP.SATFINITE.E5M2.F32.PACK_AB_MERGE_C R11, R11, R12, RZ ;  /* 0x0000000c0b0b723e */ /* 0x000fe400048060ff */
[----:B--2---:R-:W-:Y:S02]  /*118500*/  F2FP.SATFINITE.E5M2.F32.PACK_AB_MERGE_C R14, R15, R20, RZ ;  /* 0x000000140f0e723e */ /* 0x004fe400048060ff */
[----:B------:R-:W2:Y:S04]  /*118510*/  LDL.LU R20, [R1+0x1774] ;  /* 0x0017740001147983 */ /* 0x000ea80000300800 */
[----:B------:R0:W-:Y:S02]  /*118520*/  STL [R1+0x170], R14 ;  /* 0x0001700e01007387 */ /* 0x0001e40000100800 */
[----:B0-----:R-:W-:-:S02]  /*118530*/  IADD3 R14, P6, PT, R18, R9, RZ ;  /* 0x00000009120e7210 */ /* 0x001fc40007fde0ff */
[----:B------:R0:W-:Y:S03]  /*118540*/  STL.64 [R1+0x5ce0], R8 ;  /* 0x005ce00801007387 */ /* 0x0001e60000100a00 */
[----:B------:R-:W-:Y:S01]  /*118550*/  IMAD.X R15, R21, 0x1, R10, P6 ;  /* 0x00000001150f7824 */ /* 0x000fe200030e060a */
[----:B0-----:R-:W2:Y:S04]  /*118560*/  LDL.LU R8, [R1+0x1680] ;  /* 0x0016800001087983 */ /* 0x001ea80000300800 */
[----:B------:R-:W2:Y:S04]  /*118570*/  LDL.LU R9, [R1+0x1684] ;  /* 0x0016840001097983 */ /* 0x000ea80000300800 */
[----:B------:R0:W-:Y:S04]  /*118580*/  STL.64 [R1+0xe50], R14 ;  /* 0x000e500e01007387 */ /* 0x0001e80000100a00 */
[----:B0-----:R-:W3:Y:S04]  /*118590*/  LDL.LU R14, [R1+0x5cf8] ;  /* 0x005cf800010e7983 */ /* 0x001ee80000300800 */
[----:B------:R-:W3:Y:S04]  /*1185a0*/  LDL.LU R19, [R1+0x1778] ;  /* 0x0017780001137983 */ /* 0x000ee80000300800 */
[----:B------:R-:W3:Y:S04]  /*1185b0*/  LDL.LU R15, [R1+0x177c] ;  /* 0x00177c00010f7983 */ /* 0x000ee80000300800 */
[----:B------:R-:W3:Y:S04]  /*1185c0*/  LDL.LU R12, [R1+0x5cf4] ;  /* 0x005cf400010c7983 */ /* 0x000ee80000300800 */
[----:B------:R0:W-:Y:S04]  /*1185d0*/  STL [R1+0x174], R11 ;  /* 0x0001740b01007387 */ /* 0x0001e80000100800 */
[----:B0-----:R-:W3:Y:S01]  /*1185e0*/  LDL.LU R11, [R1+0x5cf0] ;  /* 0x005cf000010b7983 */ /* 0x001ee20000300800 */
[----:B----4-:R-:W-:-:S02]  /*1185f0*/  F2FP.SATFINITE.E5M2.F32.PACK_AB_MERGE_C R17, R17, R16, RZ ;  /* 0x000000101111723e */ /* 0x010fc400048060ff */
[----:B--2---:R-:W-:-:S05]  /*118600*/  F2FP.SATFINITE.E5M2.F32.PACK_AB_MERGE_C R9, R9, R8, RZ ;  /* 0x000000080909723e */ /* 0x004fca00048060ff */
[----:B------:R0:W-:Y:S01]  /*118610*/  STL [R1+0xf0], R9 ;  /* 0x0000f00901007387 */ /* 0x0001e20000100800 */
[----:B---3--:R-:W-:-:S03]  /*118620*/  IADD3 R8, P6, PT, R18, R11, RZ ;  /* 0x0000000b12087210 */ /* 0x008fc60007fde0ff */
[----:B------:R-:W-:Y:S02]  /*118630*/  STL.64 [R1+0x5cd8], R10 ;  /* 0x005cd80a01007387 */ /* 0x000fe40000100a00 */
[----:B0-----:R-:W-:-:S05]  /*118640*/  IMAD.X R9, R21, 0x1, R12, P6 ;  /* 0x0000000115097824 */ /* 0x001fca00030e060c */
[----:B------:R0:W-:Y:S02]  /*118650*/  STL.64 [R1+0xe40], R8 ;  /* 0x000e400801007387 */ /* 0x0001e40000100a00 */
[----:B0-----:R-:W-:Y:S02]  /*118660*/  IADD3 R8, P6, PT, R18, R13, RZ ;  /* 0x0000000d12087210 */ /* 0x001fe40007fde0ff */
[----:B------:R-:W2:Y:S03]  /*118670*/  LDL.LU R18, [R1+0x5cec] ;  /* 0x005cec0001127983 */ /* 0x000ea60000300800 */
[----:B------:R-:W-:Y:S01]  /*118680*/  IMAD.X R9, R21, 0x1, R14, P6 ;  /* 0x0000000115097824 */ /* 0x000fe200030e060e */
[----:B------:R-:W-:Y:S04]  /*118690*/  STL.64 [R1+0x5cd0], R12 ;  /* 0x005cd00c01007387 */ /* 0x000fe80000100a00 */
[----:B------:R-:W3:Y:S04]  /*1186a0*/  LDL.LU R21, [R1+0x5ce8] ;  /* 0x005ce80001157983 */ /* 0x000ee80000300800 */
[----:B------:R0:W-:Y:S01]  /*1186b0*/  STL.64 [R1+0xe48], R8 ;  /* 0x000e480801007387 */ /* 0x0001e20000100a00 */
[----:B------:R-:W-:-:S02]  /*1186c0*/  SHF.R.S32.HI R10, RZ, 0x1f, R27 ;  /* 0x0000001fff0a7819 */ /* 0x000fc4000001141b */
[----:B0-----:R-:W-:Y:S02]  /*1186d0*/  F2FP.SATFINITE.E5M2.F32.PACK_AB_MERGE_C R8, R28, R29, RZ ;  /* 0x0000001d1c08723e */ /* 0x001fe400048060ff */
[----:B------:R-:W4:Y:S01]  /*1186e0*/  LDL.LU R29, [R1+0x1768] ;  /* 0x00176800011d7983 */ /* 0x000f220000300800 */
[----:B------:R-:W-:-:S03]  /*1186f0*/  F2FP.SATFINITE.E5M2.F32.PACK_AB_MERGE_C R9, R26, R22, RZ ;  /* 0x000000161a09723e */ /* 0x000fc600048060ff */
[----:B------:R-:W4:Y:S04]  /*118700*/  LDL.LU R28, [R1+0x176c] ;  /* 0x00176c00011c7983 */ /* 0x000f280000300800 */
[----:B------:R-:W-:Y:S04]  /*118710*/  STL [R1+0x16c], R8 ;  /* 0x00016c0801007387 */ /* 0x000fe80000100800 */
[----:B------:R0:W-:Y:S04]  /*118720*/  STL [R1+0x5b28], R17 ;  /* 0x005b281101007387 */ /* 0x0001e80000100800 */
[----:B0-----:R-:W2:Y:S04]  /*118730*/  LDL.LU R17, [R1+0x1764] ;  /* 0x0017640001117983 */ /* 0x001ea80000300800 */
[----:B------:R-:W2:Y:S04]  /*118740*/  LDL.LU R8, [R1+0x1750] ;  /* 0x0017500001087983 */ /* 0x000ea80000300800 */
[----:B------:R0:W-:Y:S04]  /*118750*/  STL [R1+0xd8], R9 ;  /* 0x0000d80901007387 */ /* 0x0001e80000100800 */
[----:B0-----:R-:W2:Y:S04]  /*118760*/  LDL.LU R9, [R1+0x1754] ;  /* 0x0017540001097983 */ /* 0x001ea80000300800 */
[----:B------:R0:W-:Y:S04]  /*118770*/  STL [R1+0xc], R10 ;  /* 0x00000c0a01007387 */ /* 0x0001e80000100800 */
[----:B------:R-:W2:Y:S04]  /*118780*/  LDL.LU R16, [R1+0x1758] ;  /* 0x0017580001107983 */ /* 0x000ea80000300800 */
[----:B------:R-:W2:Y:S01]  /*118790*/  LDL.LU R22, [R1+0x175c] ;  /* 0x00175c0001167983 */ /* 0x000ea20000300800 */
[----:B0-----:R-:W-:-:S03]  /*1187a0*/  IADD3 R10, P6, PT, R27, R4, RZ ;  /* 0x000000041b0a7210 */ /* 0x001fc60007fde0ff */
[----:B------:R0:W-:Y:S04]  /*1187b0*/  STL [R1+0x5cc8], R4 ;  /* 0x005cc80401007387 */ /* 0x0001e80000100800 */
[----:B0-----:R-:W2:Y:S04]  /*1187c0*/  LDL.LU R4, [R1+0xc] ;  /* 0x00000c0001047983 */ /* 0x001ea80000300800 */
[----:B------:R0:W-:Y:S01]  /*1187d0*/  STL [R1+0x5ccc], R23 ;  /* 0x005ccc1701007387 */ /* 0x0001e20000100800 */
[----:B------:R-:W-:Y:S01]  /*1187e0*/  F2FP.SATFINITE.E5M2.F32.PACK_AB_MERGE_C R20, R20, R24, RZ ;  /* 0x000000181414723e */ /* 0x000fe200048060ff */
[----:B--2---:R-:W-:-:S02]  /*1187f0*/  IMAD.X R11, R4, 0x1, R23, P6 ;  /* 0x00000001040b7824 */ /* 0x004fc400030e0617 */
[----:B0-----:R-:W2:Y:S04]  /*118800*/  LDL.LU R23, [R1+0x58] ;  /* 0x0000580001177983 */ /* 0x001ea80000300800 */
[----:B------:R-:W-:Y:S04]  /*118810*/  STL.64 [R1+0xe18], R10 ;  /* 0x000e180a01007387 */ /* 0x000fe80000100a00 */
[----:B------:R0:W-:Y:S04]  /*118820*/  STL [R1+0x5b38], R20 ;  /* 0x005b381401007387 */ /* 0x0001e80000100800 */
[----:B0-----:R-:W4:Y:S01]  /*118830*/  LDL.LU R20, [R1+0x1760] ;  /* 0x0017600001147983 */ /* 0x001f220000300800 */
[----:B------:R-:W-:-:S03]  /*118840*/  F2FP.SATFINITE.E5M2.F32.PACK_AB_MERGE_C R19, R15, R19, RZ ;  /* 0x000000130f13723e */ /* 0x000fc600048060ff */
[----:B---3--:R0:W-:Y:S04]  /*118850*/  STL [R1+0x5b40], R21 ;  /* 0x005b401501007387 */ /* 0x0081e80000100800 */
[----:B------:R-:W3:Y:S04]  /*118860*/  LDL.LU R10, [R1+0x1740] ;  /* 0x00174000010a7983 */ /* 0x000ee80000300800 */
[----:B------:R-:W3:Y:S04]  /*118870*/  LDL.LU R11, [R1+0x1744] ;  /* 0x00174400010b7983 */ /* 0x000ee80000300800 */
[----:B------:R-:W3:Y:S04]  /*118880*/  LDL.LU R26, [R1+0x1748] ;  /* 0x00174800011a7983 */ /* 0x000ee80000300800 */
[----:B------:R-:W3:Y:S04]  /*118890*/  LDL.LU R24, [R1+0x174c] ;  /* 0x00174c0001187983 */ /* 0x000ee80000300800 */
[----:B------:R4:W-:Y:S01]  /*1188a0*/  STL.64 [R1+0x5b18], R18 ;  /* 0x005b181201007387 */ /* 0x0009e20000100a00 */
[----:B0-----:R-:W-:-:S02]  /*1188b0*/  F2FP.SATFINITE.E5M2.F32.PACK_AB_MERGE_C R21, R9, R8, RZ ;  /* 0x000000080915723e */ /* 0x001fc400048060ff */
[----:B--2---:R-:W-:-:S05]  /*1188c0*/  IADD3 R12, P6, PT, R23, R3, RZ ;  /* 0x00000003170c7210 */ /* 0x004fca0007fde0ff */
[----:B------:R-:W-:-:S05]  /*1188d0*/  IMAD.X R13, R4, 0x1, R2, P6 ;  /* 0x00000001040d7824 */ /* 0x000fca00030e0602 */
[----:B------:R0:W-:Y:S01]  /*1188e0*/  STL.64 [R1+0xe10], R12 ;  /* 0x000e100c01007387 */ /* 0x0001e20000100a00 */
[----:B----4-:R-:W-:-:S03]  /*1188f0*/  F2FP.SATFINITE.E5M2.F32.PACK_AB_MERGE_C R18, R17, R20, RZ ;  /* 0x000000141112723e */ /* 0x010fc600048060ff */
[----:B0-----:R-:W2:Y:S04]  /*118900*/  LDL.LU R12, [R1+0x1730] ;  /* 0x00173000010c7983 */ /* 0x001ea80000300800 */
[----:B------:R-:W2:Y:S04]  /*118910*/  LDL.LU R13, [R1+0x1734] ;  /* 0x00173400010d7983 */ /* 0x000ea80000300800 */
[----:B------:R-:W4:Y:S04]  /*118920*/  LDL.LU R27, [R1+0x1738] ;  /* 0x00173800011b7983 */ /* 0x000f280000300800 */
[----:B------:R-:W4:Y:S01]  /*118930*/  LDL.LU R15, [R1+0x173c] ;  /* 0x00173c00010f7983 */ /* 0x000f220000300800 */
[----:B------:R-:W-:-:S03]  /*118940*/  F2FP.SATFINITE.E5M2.F32.PACK_AB_MERGE_C R17, R28, R29, RZ ;  /* 0x0000001d1c11723e */ /* 0x000fc600048060ff */
[----:B------:R0:W-:Y:S02]  /*118950*/  STL [R1+0x5b70], R18 ;  /* 0x005b701201007387 */ /* 0x0001e40000100800 */
[C---:B0-----:R-:W-:Y:S02]  /*118960*/  IADD3 R18, P6, PT, R23.reuse, R0, RZ ;  /* 0x0000000017127210 */ /* 0x041fe40007fde0ff */
[----:B------:R0:W-:Y:S03]  /*118970*/  STL [R1+0x40], R17 ;  /* 0x0000401101007387 */ /* 0x0001e60000100800 */
[----:B------:R-:W-:Y:S01]  /*118980*/  IMAD.X R19, R4, 0x1, R25, P6 ;  /* 0x0000000104137824 */ /* 0x000fe200030e0619 */
[----:B------:R-:W2:Y:S01]  /*118990*/  LDL.LU R29, [R1+0x1724] ;  /* 0x00172400011d7983 */ /* 0x000ea20000300800 */
[----:B------:R-:W-:-:S03]  /*1189a0*/  IADD3 R8, P6, PT, R23, R5, RZ ;  /* 0x0000000517087210 */ /* 0x000fc60007fde0ff */
[----:B------:R-:W2:Y:S01]  /*1189b0*/  LDL.LU R28, [R1+0x172c] ;  /* 0x00172c00011c7983 */ /* 0x000ea20000300800 */
[----:B0-----:R-:W-:-:S03]  /*1189c0*/  F2FP.SATFINITE.E5M2.F32.PACK_AB_MERGE_C R17, R22, R16, RZ ;  /* 0x000000101611723e */ /* 0x001fc600048060ff */
[----:B------:R-:W-:Y:S01]  /*1189d0*/  STL.64 [R1+0xdf8], R18 ;  /* 0x000df81201007387 */ /* 0x000fe20000100a00 */
[----:B------:R-:W-:-:S03]  /*1189e0*/  IMAD.X R9, R4, 0x1, R6, P6 ;  /* 0x0000000104097824 */ /* 0x000fc600030e0606 */
[----:B------:R0:W-:Y:S04]  /*1189f0*/  STL [R1+0x5bc0], R21 ;  /* 0x005bc01501007387 */ /* 0x0001e80000100800 */
[----:B0-----:R-:W2:Y:S04]  /*118a00*/  LDL.LU R21, [R1+0x5c] ;  /* 0x00005c0001157983 */ /* 0x001ea80000300800 */
[----:B------:R-:W2:Y:S04]  /*118a10*/  LDL.LU R19, [R1+0x171c] ;  /* 0x00171c0001137983 */ /* 0x000ea80000300800 */
[----:B------:R0:W-:Y:S04]  /*118a20*/  STL [R1+0x5bd8], R17 ;  /* 0x005bd81101007387 */ /* 0x0001e80000100800 */
[----:B0-----:R-:W2:Y:S04]  /*118a30*/  LDL.LU R17, [R1+0x1718] ;  /* 0x0017180001117983 */ /* 0x001ea80000300800 */
[----:B------:R0:W-:Y:S04]  /*118a40*/  STL [R1+0x5cb8], R5 ;  /* 0x005cb80501007387 */ /* 0x0001e80000100800 */
[----:B0-----:R-:W2:Y:S04]  /*118a50*/  LDL.LU R5, [R1+0x1714] ;  /* 0x0017140001057983 */ /* 0x001ea80000300800 */
[----:B------:R0:W-:Y:S04]  /*118a60*/  STL.64 [R1+0xe28], R8 ;  /* 0x000e280801007387 */ /* 0x0001e80000100a00 */
[----:B0-----:R-:W2:Y:S01]  /*118a70*/  LDL.LU.64 R8, [R1+0x5ce0] ;  /* 0x005ce00001087983 */ /* 0x001ea20000300a00 */
[----:B---3--:R-:W-:-:S02]  /*118a80*/  F2FP.SATFINITE.E5M2.F32.PACK_AB_MERGE_C R18, R11, R10, RZ ;  /* 0x0000000a0b12723e */ /* 0x008fc400048060ff */
[----:B------:R-:W-:Y:S01]  /*118a90*/  IADD3 R10, P6, PT, R23, R7, RZ ;  /* 0x00000007170a7210 */ /* 0x000fe20007fde0ff */
[----:B------:R-:W3:Y:S01]  /*118aa0*/  LDL.LU R16, [R1+0x17f0] ;  /* 0x0017f00001107983 */ /* 0x000ee20000300800 */
[----:B------:R-:W-:-:S03]  /*118ab0*/  F2FP.SATFINITE.E5M2.F32.PACK_AB_MERGE_C R20, R24, R26, RZ ;  /* 0x0000001a1814723e */ /* 0x000fc600048060ff */
[----:B------:R-:W3:Y:S04]  /*118ac0*/  LDL.LU R22, [R1+0x17f4] ;  /* 0x0017f40001167983 */ /* 0x000ee80000300800 */
[----:B------:R0:W-:Y:S04]  /*118ad0*/  STL [R1+0x5cbc], R6 ;  /* 0x005cbc0601007387 */ /* 0x0001e80000100800 */
[----:B0-----:R-:W3:Y:S04]  /*118ae0*/  LDL.LU R6, [R1+0x1710] ;  /* 0x0017100001067983 */ /* 0x001ee80000300800 */
[----:B------:R-:W3:Y:S04]  /*118af0*/  LDL.LU R26, [R1+0x17f8] ;  /* 0x0017f800011a7983 */ /* 0x000ee80000300800 */
[----:B------:R-:W3:Y:S04]  /*118b00*/  LDL.LU R24, [R1+0x17fc] ;  /* 0x0017fc0001187983 */ /* 0x000ee80000300800 */
[----:B------:R0:W-:Y:S04]  /*118b10*/  STL [R1+0x5bc4], R20 ;  /* 0x005bc41401007387 */ /* 0x0001e80000100800 */
[----:B0-----:R-:W3:Y:S01]  /*118b20*/  LDL.LU R20, [R1+0x1728] ;  /* 0x0017280001147983 */ /* 0x001ee20000300800 */
[----:B--2---:R-:W-:-:S05]  /*118b30*/  IMAD.X R11, R4, 0x1, R8, P6 ;  /* 0x00000001040b7824 */ /* 0x004fca00030e0608 */
[----:B------:R0:W-:Y:S04]  /*118b40*/  STL.64 [R1+0xe20], R10 ;  /* 0x000e200a01007387 */ /* 0x0001e80000100a00 */
[----:B0-----:R-:W2:Y:S01]  /*118b50*/  LDL.LU.64 R10, [R1+0x5cd8] ;  /* 0x005cd800010a7983 */ /* 0x001ea20000300a00 */
[----:B------:R-:W-:Y:S02]  /*118b60*/  F2FP.SATFINITE.E5M2.F32.PACK_AB_MERGE_C R13, R13, R12, RZ ;  /* 0x0000000c0d0d723e */ /* 0x000fe400048060ff */
[----:B----4-:R-:W-:Y:S02]  /*118b70*/  F2FP.SATFINITE.E5M2.F32.PACK_AB_MERGE_C R12, R15, R27, RZ ;  /* 0x0000001b0f0c723e */ /* 0x010fe400048060ff */
[----:B------:R-:W4:Y:S04]  /*118b80*/  LDL.LU R27, [R1+0x17e0] ;  /* 0x0017e000011b7983 */ /* 0x000f280000300800 */
[----:B------:R-:W-:Y:S04]  /*118b90*/  STL [R1+0x15e4], R13 ;  /* 0x0015e40d01007387 */ /* 0x000fe80000100800 */
[----:B------:R-:W4:Y:S04]  /*118ba0*/  LDL.LU R15, [R1+0x17e4] ;  /* 0x0017e400010f7983 */ /* 0x000f280000300800 */
[----:B------:R0:W-:Y:S04]  /*118bb0*/  STL [R1+0x15e8], R12 ;  /* 0x0015e80c01007387 */ /* 0x0001e80000100800 */
[----:B------:R1:W-:Y:S01]  /*118bc0*/  STL.64 [R1+0x5cc0], R8 ;  /* 0x005cc00801007387 */ /* 0x0003e20000100a00 */
[----:B0-----:R-:W-:-:S03]  /*118bd0*/  IADD3 R12, P6, PT, R23, R9, RZ ;  /* 0x00000009170c7210 */ /* 0x001fc60007fde0ff */
[----:B-1----:R-:W4:Y:S02]  /*118be0*/  LDL.LU R9, [R1+0x1720] ;  /* 0x0017200001097983 */ /* 0x002f240000300800 */
[----:B--2---:R-:W-:-:S05]  /*118bf0*/  IMAD.X R13, R4, 0x1, R10, P6 ;  /* 0x00000001040d7824 */ /* 0x004fca00030e060a */
[----:B------:R0:W-:Y:S04]  /*118c00*/  STL.64 [R1+0xe08], R12 ;  /* 0x000e080c01007387 */ /* 0x0001e80000100a00 */
[----:B0-----:R-:W2:Y:S01]  /*118c10*/  LDL.LU.64 R12, [R1+0x5cd0] ;  /* 0x005cd000010c7983 */ /* 0x001ea20000300a00 */
[----:B------:R-:W-:Y:S02]  /*118c20*/  IADD3 R8, P6, PT, R23, R11, RZ ;  /* 0x0000000b17087210 */ /* 0x000fe40007fde0ff */
[----:B---3--:R-:W-:Y:S02]  /*118c30*/  F2FP.SATFINITE.E5M2.F32.PACK_AB_MERGE_C R28, R28, R20, RZ ;  /* 0x000000141c1c723e */ /* 0x008fe400048060ff */
[----:B----4-:R-:W-:-:S05]  /*118c40*/  F2FP.SATFINITE.E5M2.F32.PACK_AB_MERGE_C R29, R29, R9, RZ ;  /* 0x000000091d1d723e */ /* 0x010fca00048060ff */
[----:B------:R-:W-:Y:S04]  /*118c50*/  STL [R1+0x56fc], R29 ;  /* 0x0056fc1d01007387 */ /* 0x000fe80000100800 */
[----:B------:R0:W-:Y:S01]  /*118c60*/  STL [R1+0x5700], R28 ;  /* 0x0057001c01007387 */ /* 0x0001e20000100800 */
[C---:B--2---:R-:W-:Y:S01]  /*118c70*/  IMAD.X R9, R4.reuse, 0x1, R12, P6 ;  /* 0x0000000104097824 */ /* 0x044fe200030e060c */
[----:B0-----:R-:W-:Y:S02]  /*118c80*/  IADD3 R28, P6, PT, R23, R13, RZ ;  /* 0x0000000d171c7210 */ /* 0x001fe40007fde0ff */
[----:B------:R-:W2:Y:S04]  /*118c90*/  LDL.LU R23, [R1+0x5ccc] ;  /* 0x005ccc0001177983 */ /* 0x000ea80000300800 */
[----:B------:R0:W-:Y:S01]  /*118ca0*/  STL.64 [R1+0xe00], R8 ;  /* 0x000e000801007387 */ /* 0x0001e20000100a00 */
[----:B------:R-:W-:-:S03]  /*118cb0*/  IMAD.X R29, R4, 0x1, R14, P6 ;  /* 0x00000001041d7824 */ /* 0x000fc600030e060e */
[----:B0-----:R-:W3:Y:S04]  /*118cc0*/  LDL.LU R8, [R1+0x17d0] ;  /* 0x0017d00001087983 */ /* 0x001ee80000300800 */
[----:B------:R-:W3:Y:S04]  /*118cd0*/  LDL.LU R9, [R1+0x17d4] ;  /* 0x0017d40001097983 */ /* 0x000ee80000300800 */
[----:B------:R-:W4:Y:S04]  /*118ce0*/  LDL.LU R4, [R1+0x5cc8] ;  /* 0x005cc80001047983 */ /* 0x000f280000300800 */
[----:B------:R0:W-:Y:S01]  /*118cf0*/  STL.64 [R1+0xdf0], R28 ;  /* 0x000df01c01007387 */ /* 0x0001e20000100a00 */
[----:B------:R-:W-:-:S02]  /*118d00*/  F2FP.SATFINITE.E5M2.F32.PACK_AB_MERGE_C R16, R22, R16, RZ ;  /* 0x000000101610723e */ /* 0x000fc400048060ff */
[----:B0-----:R-:W-:Y:S02]  /*118d10*/  F2FP.SATFINITE.E5M2.F32.PACK_AB_MERGE_C R28, R5, R6, RZ ;  /* 0x00000006051c723e */ /* 0x001fe400048060ff */
[----:B------:R-:W-:-:S03]  /*118d20*/  F2FP.SATFINITE.E5M2.F32.PACK_AB_MERGE_C R29, R19, R17, RZ ;  /* 0x00000011131d723e */ /* 0x000fc600048060ff */
[----:B------:R-:W-:Y:S04]  /*118d30*/  STL [R1+0x5704], R28 ;  /* 0x0057041c01007387 */ /* 0x000fe80000100800 */
[----:B------:R0:W-:Y:S01]  /*118d40*/  STL [R1+0x5708], R29 ;  /* 0x0057081d01007387 */ /* 0x0001e20000100800 */
[----:B------:R-:W-:-:S03]  /*118d50*/  SHF.R.S32.HI R20, RZ, 0x1f, R21 ;  /* 0x0000001fff147819 */ /* 0x000fc60000011415 */
[----:B0-----:R-:W3:Y:S04]  /*118d60*/  LDL.LU R29, [R1+0x17ec] ;  /* 0x0017ec00011d7983 */ /* 0x001ee80000300800 */
[----:B------:R-:W3:Y:S04]  /*118d70*/  LDL.LU R6, [R1+0x17d8] ;  /* 0x0017d80001067983 */ /* 0x000ee80000300800 */
[----:B------:R-:W3:Y:S04]  /*118d80*/  LDL.LU R5, [R1+0x1700] ;  /* 0x0017000001057983 */ /* 0x000ee80000300800 */
[----:B------:R4:W-:Y:S01]  /*118d90*/  STL [R1+0x1618], R16 ;  /* 0x0016181001007387 */ /* 0x0009e20000100800 */
[----:B------:R-:W-:-:S03]  /*118da0*/  F2FP.SATFINITE.E5M2.F32.PACK_AB_MERGE_C R28, R24, R26, RZ ;  /* 0x0000001a181c723e */ /* 0x000fc600048060ff */
[----:B------:R-:W3:Y:S01]  /*118db0*/  LDL.LU R19, [R1+0x1704] ;  /* 0x0017040001137983 */ /* 0x000ee20000300800 */
[----:B------:R-:W-:Y:S02]  /*118dc0*/  F2FP.SATFINITE.E5M2.F32.PACK_AB_MERGE_C R15, R15, R27, RZ ;  /* 0x0000001b0f0f723e */ /* 0x000fe400048060ff */
[----:B----4-:R-:W-:-:S05]  /*118dd0*/  IADD3 R16, P6, PT, R21, R4, RZ ;  /* 0x0000000415107210 */ /* 0x010fca0007fde0ff */
[----:B--2---:R-:W-:Y:S01]  /*118de0*/  IMAD.X R17, R20, 0x1, R23, P6 ;  /* 0x0000000114117824 */ /* 0x004fe200030e0617 */
[----:B------:R-:W-:-:S04]  /*118df0*/  IADD3 R26, P6, PT, R21, R3, RZ ;  /* 0x00000003151a7210 */ /* 0x000fc80007fde0ff */
[----:B------:R0:W-:Y:S01]  /*118e00*/  STL.64 [R1+0xde8], R16 ;  /* 0x000de81001007387 */ /* 0x0001e20000100a00 */
[----:B------:R-:W-:-:S03]  /*118e10*/  IMAD.X R27, R20, 0x1, R2, P6 ;  /* 0x00000001141b7824 */ /* 0x000fc600030e0602 */
[----:B0-----:R-:W2:Y:S04]  /*118e20*/  LDL.LU R17, [R1+0x1708] ;  /* 0x0017080001117983 */ /* 0x001ea80000300800 */
[----:B------:R-:W2:Y:S04]  /*118e30*/  LDL.LU R16, [R1+0x170c] ;  /* 0x00170c0001107983 */ /* 0x000ea80000300800 */
[----:B------:R-:W4:Y:S04]  /*118e40*/  LDL.LU R22, [R1+0x17c0] ;  /* 0x0017c00001167983 */ /* 0x000f280000300800 */
[----:B------:R-:W4:Y:S04]  /*118e50*/  LDL.LU R24, [R1+0x17c4] ;  /* 0x0017c40001187983 */ /* 0x000f280000300800 */
[----:B------:R0:W-:Y:S04]  /*118e60*/  STL [R1+0x570c], R28 ;  /* 0x00570c1c01007387 */ /* 0x0001e80000100800 */
[----:B0-----:R-:W2:Y:S04]  /*118e70*/  LDL.LU R28, [R1+0x17dc] ;  /* 0x0017dc00011c7983 */ /* 0x001ea80000300800 */
[----:B------:R-:W-:Y:S04]  /*118e80*/  STL [R1+0x1604], R15 ;  /* 0x0016040f01007387 */ /* 0x000fe80000100800 */
[----:B------:R0:W-:Y:S04]  /*118e90*/  STL.64 [R1+0xde0], R26 ;  /* 0x000de01a01007387 */ /* 0x0001e80000100a00 */
[----:B0-----:R-:W4:Y:S04]  /*118ea0*/  LDL.LU R26, [R1+0x17b0] ;  /* 0x0017b000011a7983 */ /* 0x001f280000300800 */
[----:B------:R-:W4:Y:S04]  /*118eb0*/  LDL.LU R15, [R1+0x17b4] ;  /* 0x0017b400010f7983 */ /* 0x000f280000300800 */
[----:B------:R0:W-:Y:S04]  /*118ec0*/  STL.64 [R1+0x5cb0], R2 ;  /* 0x005cb00201007387 */ /* 0x0001e80000100a00 */
[----:B0-----:R-:W4:Y:S04]  /*118ed0*/  LDL.LU R3, [R1+0x17e8] ;  /* 0x0017e80001037983 */ /* 0x001f280000300800 */
[----:B------:R-:W4:Y:S04]  /*118ee0*/  LDL.LU R27, [R1+0x60] ;  /* 0x00006000011b7983 */ /* 0x000f280000300800 */
[----:B------:R-:W4:Y:S01]  /*118ef0*/  LDL.LU R2, [R1+0x17a0] ;  /* 0x0017a00001027983 */ /* 0x000f220000300800 */
[----:B---3--:R-:W-:-:S02]  /*118f00*/  F2FP.SATFINITE.E5M2.F32.PACK_AB_MERGE_C R19, R19, R5, RZ ;  /* 0x000000051313723e */ /* 0x008fc400048060ff */
[----:B--2---:R-:W-:Y:S02]  /*118f10*/  F2FP.SATFINITE.E5M2.F32.PACK_AB_MERGE_C R28, R28, R6, RZ ;  /* 0x000000061c1c723e */ /* 0x004fe400048060ff */
[----:B----4-:R-:W-:Y:S02]  /*118f20*/  F2FP.SATFINITE.E5M2.F32.PACK_AB_MERGE_C R29, R29, R3, RZ ;  /* 0x000000031d1d723e */ /* 0x010fe400048060ff */
[----:B------:R-:W2:Y:S04]  /*118f30*/  LDL.LU R3, [R1+0x17a4] ;  /* 0x0017a40001037983 */ /* 0x000ea80000300800 */
[----:B------:R0:W-:Y:S02]  /*118f40*/  STL [R1+0x5710], R29 ;  /* 0x0057101d01007387 */ /* 0x0001e40000100800 */
[----:B0-----:R-:W-:-:S02]  /*118f50*/  F2FP.SATFINITE.E5M2.F32.PACK_AB_MERGE_C R29, R9, R8, RZ ;  /* 0x00000008091d723e */ /* 0x001fc400048060ff */
[----:B------:R-:W-:-:S03]  /*118f60*/  IADD3 R8, P6, PT, R21, R0, RZ ;  /* 0x0000000015087210 */ /* 0x000fc60007fde0ff */
[----:B------:R0:W-:Y:S02]  /*118f70*/  STL [R1+0x5838], R29 ;  /* 0x0058381d01007387 */ /* 0x0001e40000100800 */
[----:B------:R-:W-:Y:S02]  /*118f80*/  IMAD.X R9, R20, 0x1, R25, P6 ;  /* 0x0000000114097824 */ /* 0x000fe400030e0619 */
[----:B0-----:R-:W3:Y:S04]  /*118f90*/  LDL.LU R29, [R1+0x17cc] ;  /* 0x0017cc00011d7983 */ /* 0x001ee80000300800 */
[----:B------:R0:W-:Y:S04]  /*118fa0*/  STL [R1+0x5ca0], R0 ;  /* 0x005ca00001007387 */ /* 0x0001e80000100800 */
[----:B0-----:R-:W4:Y:S04]  /*118fb0*/  LDL.LU R0, [R1+0x17bc] ;  /* 0x0017bc0001007983 */ /* 0x001f280000300800 */
[----:B------:R0:W-:Y:S04]  /*118fc0*/  STL.64 [R1+0xdd8], R8 ;  /* 0x000dd80801007387 */ /* 0x0001e80000100a00 */
[----:B0-----:R-:W2:Y:S04]  /*118fd0*/  LDL.LU.64 R8, [R1+0x5cc0] ;  /* 0x005cc00001087983 */ /* 0x001ea80000300a00 */
[----:B------:R0:W-:Y:S04]  /*118fe0*/  STL [R1+0x5ca4], R25 ;  /* 0x005ca41901007387 */ /* 0x0001e80000100800 */
[----:B0-----:R-:W4:Y:S04]  /*118ff0*/  LDL.LU R25, [R1+0x17b8] ;  /* 0x0017b80001197983 */ /* 0x001f280000300800 */
[----:B------:R-:W2:Y:S04]  /*119000*/  LDL.LU R6, [R1+0x5cbc] ;  /* 0x005cbc0001067983 */ /* 0x000ea80000300800 */
[----:B------:R0:W-:Y:S04]  /*119010*/  STL [R1+0x5714], R28 ;  /* 0x0057141c01007387 */ /* 0x0001e80000100800 */
[----:B0-----:R-:W3:Y:S04]  /*119020*/  LDL.LU R28, [R1+0x17c8] ;  /* 0x0017c800011c7983 */ /* 0x001ee80000300800 */
[----:B------:R-:W2:Y:S04]  /*119030*/  LDL.LU R5, [R1+0x5cb8] ;  /* 0x005cb80001057983 */ /* 0x000ea80000300800 */
[----:B------:R2:W-:Y:S01]  /*119040*/  STL.64 [R1+0x5bf0], R18 ;  /* 0x005bf01201007387 */ /* 0x0005e20000100a00 */
[----:B------:R-:W-:-:S05]  /*119050*/  F2FP.SATFINITE.E5M2.F32.PACK_AB_MERGE_C R17, R16, R17, RZ ;  /* 0x000000111011723e */ /* 0x000fca00048060ff */
[----:B------:R0:W-:Y:S01]  /*119060*/  STL [R1+0x5bdc], R17 ;  /* 0x005bdc1101007387 */ /* 0x0001e20000100800 */
[----:B------:R-:W-:Y:S02]  /*119070*/  F2FP.SATFINITE.E5M2.F32.PACK_AB_MERGE_C R15, R15, R26, RZ ;  /* 0x0000001a0f0f723e */ /* 0x000fe400048060ff */
[----:B--2---:R-:W-:-:S05]  /*119080*/  IADD3 R18, P6, PT, R21, R5, RZ ;  /* 0x0000000515127210 */ /* 0x004fca0007fde0ff */
[----:B------:R-:W-:Y:S01]  /*119090*/  IMAD.X R19, R20, 0x1, R6, P6 ;  /* 0x0000000114137824 */ /* 0x000fe200030e0606 */
[----:B------:R-:W-:-:S04]  /*1190a0*/  IADD3 R16, P6, PT, R21, R7, RZ ;  /* 0x0000000715107210 */ /* 0x000fc80007fde0ff */
[----:B------:R1:W-:Y:S01]  /*1190b0*/  STL.64 [R1+0xdd0], R18 ;  /* 0x000dd01201007387 */ /* 0x0003e20000100a00 */
[----:B0-----:R-:W-:-:S03]  /*1190c0*/  IMAD.X R17, R20, 0x1, R8, P6 ;  /* 0x0000000114117824 */ /* 0x001fc600030e0608 */
[----:B------:R0:W-:Y:S01]  /*1190d0*/  STL.64 [R1+0x5c98], R6 ;  /* 0x005c980601007387 */ /* 0x0001e20000100a00 */
[----:B-1----:R-:W-:Y:S02]  /*1190e0*/  F2FP.SATFINITE.E5M2.F32.PACK_AB_MERGE_C R18, R24, R22, RZ ;  /* 0x000000161812723e */ /* 0x002fe400048060ff */
[----:B---3--:R-:W-:-:S03]  /*1190f0*/  F2FP.SATFINITE.E5M2.F32.PACK_AB_MERGE_C R19, R29, R28, RZ ;  /* 0x0000001c1d13723e */ /* 0x008fc600048060ff */
[----:B------:R-:W-:Y:S01]  /*119100*/  STL [R1+0xc18], R18 ;  /* 0x000c181201007387 */ /* 0x000fe20000100800 */
[----:B0-----:R-:W-:-:S03]  /*119110*/  IADD3 R6, P6, PT, R21, R9, RZ ;  /* 0x0000000915067210 */ /* 0x001fc60007fde0ff */
[----:B------:R0:W-:Y:S02]  /*119120*/  STL.64 [R1+0xdc8], R16 ;  /* 0x000dc81001007387 */ /* 0x0001e40000100a00 */
[----:B------:R-:W-:Y:S02]  /*119130*/  IMAD.X R7, R20, 0x1, R10, P6 ;  /* 0x0000000114077824 */ /* 0x000fe400030e060a */
[----:B0-----:R-:W2:Y:S04]  /*119140*/  LDL.LU R17, [R1+0x17ac] ;  /* 0x0017ac0001117983 */ /* 0x001ea80000300800 */
[----:B------:R-:W3:Y:S04]  /*119150*/  LDL.LU R18, [R1+0x1790] ;  /* 0x0017900001127983 */ /* 0x000ee80000300800 */
[----:B------:R-:W3:Y:S04]  /*119160*/  LDL.LU R16, [R1+0x1794] ;  /* 0x0017940001107983 */ /* 0x000ee80000300800 */
[----:B------:R-:W2:Y:S04]  /*119170*/  LDL.LU R22, [R1+0x1798] ;  /* 0x0017980001167983 */ /* 0x000ea80000300800 */
[----:B------:R-:W2:Y:S04]  /*119180*/  LDL.LU R24, [R1+0x179c] ;  /* 0x00179c0001187983 */ /* 0x000ea80000300800 */
[----:B------:R-:W-:Y:S04]  /*119190*/  STL [R1+0xc0c], R19 ;  /* 0x000c0c1301007387 */ /* 0x000fe80000100800 */
[----:B------:R-:W-:Y:S04]  /*1191a0*/  STL.64 [R1+0x5c90], R8 ;  /* 0x005c900801007387 */ /* 0x000fe80000100a00 */
[----:B------:R0:W-:Y:S04]  /*1191b0*/  STL [R1+0xb4c], R15 ;  /* 0x000b4c0f01007387 */ /* 0x0001e80000100800 */
[----:B------:R-:W2:Y:S04]  /*1191c0*/  LDL.LU R28, [R1+0x1880] ;  /* 0x00188000011c7983 */ /* 0x000ea80000300800 */
[----:B------:R-:W2:Y:S04]  /*1191d0*/  LDL.LU R29, [R1+0x1884] ;  /* 0x00188400011d7983 */ /* 0x000ea80000300800 */
[----:B------:R-:W2:Y:S04]  /*1191e0*/  LDL.LU R26, [R1+0x1888] ;  /* 0x00188800011a7983 */ /* 0x000ea80000300800 */
[----:B------:R4:W-:Y:S04]  /*1191f0*/  STL.64 [R1+0xdb0], R6 ;  /* 0x000db00601007387 */ /* 0x0009e80000100a00 */
[----:B0-----:R-:W2:Y:S01]  /*119200*/  LDL.LU R15, [R1+0x188c] ;  /* 0x00188c00010f7983 */ /* 0x001ea20000300800 */
[----:B----4-:R-:W-:-:S02]  /*119210*/  F2FP.SATFINITE.E5M2.F32.PACK_AB_MERGE_C R6, R0, R25, RZ ;  /* 0x000000190006723e */ /* 0x010fc400048060ff */
[----:B------:R-:W-:Y:S02]  /*119220*/  F2FP.SATFINITE.E5M2.F32.PACK_AB_MERGE_C R0, R3, R2, RZ ;  /* 0x000000020300723e */ /* 0x000fe400048060ff */
[C---:B------:R-:W-:Y:S01]  /*119230*/  IADD3 R2, P6, PT, R21.reuse, R11, RZ ;  /* 0x0000000b15027210 */ /* 0x040fe20007fde0ff */
[----:B------:R-:W-:Y:S04]  /*119240*/  STL [R1+0xb48], R6 ;  /* 0x000b480601007387 */ /* 0x000fe80000100800 */
[----:B------:R-:W-:Y:S01]  /*119250*/  IMAD.X R3, R20, 0x1, R12, P6 ;  /* 0x0000000114037824 */ /* 0x000fe200030e060c */
[----:B------:R-:W-:Y:S04]  /*119260*/  STL.64 [R1+0x5c88], R10 ;  /* 0x005c880a01007387 */ /* 0x000fe80000100a00 */
[----:B------:R-:W-:Y:S04]  /*119270*/  STL [R1+0x880], R0 ;  /* 0x0008800001007387 */ /* 0x000fe80000100800 */
[----:B------:R0:W-:Y:S04]  /*119280*/  STL.64 [R1+0xdc0], R2 ;  /* 0x000dc00201007387 */ /* 0x0001e80000100a00 */
[----:B------:R1:W-:Y:S01]  /*119290*/  STL.64 [R1+0x5ca8], R12 ;  /* 0x005ca80c01007387 */ /* 0x0003e20000100a00 */
[----:B0-----:R-:W-:-:S03]  /*1192a0*/  IADD3 R2, P6, PT, R21, R13, RZ ;  /* 0x0000000d15027210 */ /* 0x001fc60007fde0ff */
[----:B-1----:R-:W4:Y:S01]  /*1192b0*/  LDL.LU R13, [R1+0x17a8] ;  /* 0x0017a800010d7983 */ /* 0x002f220000300800 */
[----:B------:R-:W-:-:S03]  /*1192c0*/  IMAD.MOV.U32 R3, RZ, RZ, R20 ;  /* 0x000000ffff037224 */ /* 0x000fc600078e0014 */
[----:B------:R-:W4:Y:S04]  /*1192d0*/  LDL.LU R25, [R1+0x1870] ;  /* 0x0018700001197983 */ /* 0x000f280000300800 */
[----:B------:R-:W4:Y:S04]  /*1192e0*/  LDL.LU R0, [R1+0x1874] ;  /* 0x0018740001007983 */ /* 0x000f280000300800 */
[----:B------:R-:W4:Y:S01]  /*1192f0*/  LDL.LU R6, [R1+0x1878] ;  /* 0x0018780001067983 */ /* 0x000f220000300800 */
[----:B------:R-:W-:-:S03]  /*119300*/  IMAD.X R3, R3, 0x1, R14, P6 ;  /* 0x0000000103037824 */ /* 0x000fc600030e060e */
        /* <DEDUP_REMOVED lines=8> */
[----:B------:R0:W-:Y:S04]  /*119390*/  STL.64 [R1+0xdb8], R2 ;  /* 0x000db80201007387 */ /* 0x0001e80000100a00 */
[----:B0-----:R-:W4:Y:S01]  /*1193a0*/  LDL.LU.64 R2, [R1+0x5cb0] ;  /* 0x005cb00001027983 */ /* 0x001f220000300a00 */
[----:B---3--:R-:W-:-:S02]  /*1193b0*/  F2FP.SATFINITE.E5M2.F32.PACK_AB_MERGE_C R12, R16, R18, RZ ;  /* 0x00000012100c723e */ /* 0x008fc400048060ff */
[----:B--2---:R-:W-:Y:S02]  /*1193c0*/  F2FP.SATFINITE.E5M2.F32.PACK_AB_MERGE_C R16, R24, R22, RZ ;  /* 0x000000161810723e */ /* 0x004fe400048060ff */
[----:B------:R-:W-:Y:S02]  /*1193d0*/  SHF.R.S32.HI R24, RZ, 0x1f, R27 ;  /* 0x0000001fff187819 */ /* 0x000fe4000001141b */
[----:B----4-:R-:W-:-:S05]  /*1193e0*/  F2FP.SATFINITE.E5M2.F32.PACK_AB_MERGE_C R13, R17, R13, RZ ;  /* 0x0000000d110d723e */ /* 0x010fca00048060ff */
[----:B------:R-:W-:Y:S04]  /*1193f0*/  STL [R1+0x960], R13 ;  /* 0x0009600d01007387 */ /* 0x000fe80000100800 */
[----:B------:R0:W-:Y:S04]  /*119400*/  STL [R1+0x3d8], R12 ;  /* 0x0003d80c01007387 */ /* 0x0001e80000100800 */
[----:B------:R1:W-:Y:S04]  /*119410*/  STL [R1+0x584], R16 ;  /* 0x0005841001007387 */ /* 0x0003e80000100800 */
[----:B------:R-:W2:Y:S01]  /*119420*/  LDL.LU R18, [R1+0x1844] ;  /* 0x0018440001127983 */ /* 0x000ea20000300800 */
[----:B0-----:R-:W-:-:S03]  /*119430*/  IADD3 R12, P6, PT, R27, R4, RZ ;  /* 0x000000041b0c7210 */ /* 0x001fc60007fde0ff */
[----:B-1----:R-:W3:Y:S02]  /*119440*/  LDL.LU R16, [R1+0x1848] ;  /* 0x0018480001107983 */ /* 0x002ee40000300800 */
[----:B------:R-:W-:Y:S02]  /*119450*/  IMAD.X R13, R24, 0x1, R23, P6 ;  /* 0x00000001180d7824 */ /* 0x000fe400030e0617 */
[----:B------:R-:W3:Y:S04]  /*119460*/  LDL.LU R22, [R1+0x184c] ;  /* 0x00184c0001167983 */ /* 0x000ee80000300800 */
[----:B------:R0:W-:Y:S04]  /*119470*/  STL.64 [R1+0xda0], R12 ;  /* 0x000da00c01007387 */ /* 0x0001e80000100a00 */
[----:B------:R-:W4:Y:S01]  /*119480*/  LDL.LU R17, [R1+0x64] ;  /* 0x0000640001117983 */ /* 0x000f220000300800 */
[----:B0-----:R-:W-:-:S02]  /*119490*/  F2FP.SATFINITE.E5M2.F32.PACK_AB_MERGE_C R13, R29, R28, RZ ;  /* 0x0000001c1d0d723e */ /* 0x001fc400048060ff */
[----:B------:R-:W-:Y:S01]  /*1194a0*/  F2FP.SATFINITE.E5M2.F32.PACK_AB_MERGE_C R12, R15, R26, RZ ;  /* 0x0000001a0f0c723e */ /* 0x000fe200048060ff */
[----:B------:R-:W2:Y:S04]  /*1194b0*/  LDL.LU R28, [R1+0x1830] ;  /* 0x00183000011c7983 */ /* 0x000ea80000300800 */
[----:B------:R-:W-:Y:S04]  /*1194c0*/  STL [R1+0x3cc], R13 ;  /* 0x0003cc0d01007387 */ /* 0x000fe80000100800 */
[----:B------:R-:W2:Y:S04]  /*1194d0*/  LDL.LU R15, [R1+0x1834] ;  /* 0x00183400010f7983 */ /* 0x000ea80000300800 */
[----:B------:R0:W-:Y:S01]  /*1194e0*/  STL [R1+0x3d0], R12 ;  /* 0x0003d00c01007387 */ /* 0x0001e20000100800 */
[----:B------:R-:W-:-:S03]  /*1194f0*/  F2FP.SATFINITE.E5M2.F32.PACK_AB_MERGE_C R0, R0, R25, RZ ;  /* 0x000000190000723e */ /* 0x000fc600048060ff */
[----:B------:R-:W2:Y:S04]  /*119500*/  LDL.LU R29, [R1+0x1838] ;  /* 0x00183800011d7983 */ /* 0x000ea80000300800 */
[----:B------:R-:W2:Y:S01]  /*119510*/  LDL.LU R26, [R1+0x183c] ;  /* 0x00183c00011a7983 */ /* 0x000ea20000300800 */
        /* <DEDUP_REMOVED lines=18> */
[----:B------:R-:W-:Y:S01]  /*119640*/  IADD3 R8, P6, PT, R27, R5, RZ ;  /* 0x000000051b087210 */ /* 0x000fe20007fde0ff */
[----:B------:R-:W-:Y:S04]  /*119650*/  STL [R1+0x3b0], R10 ;  /* 0x0003b00a01007387 */ /* 0x000fe80000100800 */
[----:B------:R-:W-:Y:S01]  /*119660*/  STL [R1+0x39c], R2 ;  /* 0x00039c0201007387 */ /* 0x000fe20000100800 */
[----:B--2---:R-:W-:-:S05]  /*119670*/  IMAD.X R9, R24, 0x1, R6, P6 ;  /* 0x0000000118097824 */ /* 0x004fca00030e0606 */
[----:B------:R0:W-:Y:S04]  /*119680*/  STL.64 [R1+0xd88], R8 ;  /* 0x000d880801007387 */ /* 0x0001e80000100a00 */
[----:B0-----:R-:W2:Y:S01]  /*119690*/  LDL.LU.64 R8, [R1+0x5c90] ;  /* 0x005c900001087983 */ /* 0x001ea20000300a00 */
[----:B------:R-:W-:-:S03]  /*1196a0*/  F2FP.SATFINITE.E5M2.F32.PACK_AB_MERGE_C R10, R19, R11, RZ ;  /* 0x0000000b130a723e */ /* 0x000fc600048060ff */
[----:B------:R-:W3:Y:S01]  /*1196b0*/  LDL.LU R19, [R1+0x182c] ;  /* 0x00182c0001137983 */ /* 0x000ee20000300800 */
[----:B------:R-:W-:-:S03]  /*1196c0*/  F2FP.SATFINITE.E5M2.F32.PACK_AB_MERGE_C R2, R21, R20, RZ ;  /* 0x000000141502723e */ /* 0x000fc600048060ff */
[----:B------:R0:W-:Y:S04]  /*1196d0*/  STL [R1+0x380], R10 ;  /* 0x0003800a01007387 */ /* 0x0001e80000100800 */
[----:B------:R-:W3:Y:S01]  /*1196e0*/  LDL.LU R20, [R1+0x18c0] ;  /* 0x0018c00001147983 */ /* 0x000ee20000300800 */
[----:B0-----:R-:W-:-:S03]  /*1196f0*/  IADD3 R10, P6, PT, R27, R7, RZ ;  /* 0x000000071b0a7210 */ /* 0x001fc60007fde0ff */
[----:B------:R-:W-:Y:S04]  /*119700*/  STL [R1+0x37c], R2 ;  /* 0x00037c0201007387 */ /* 0x000fe80000100800 */
[----:B------:R-:W4:Y:S04]  /*119710*/  LDL.LU R21, [R1+0x18c4] ;  /* 0x0018c40001157983 */ /* 0x000f280000300800 */
        /* <DEDUP_REMOVED lines=8> */
[----:B------:R-:W-:-:S03]  /*1197a0*/  F2FP.SATFINITE.E5M2.F32.PACK_AB_MERGE_C R15, R15, R28, RZ ;  /* 0x0000001c0f0f723e */ /* 0x000fc600048060ff */
[----:B0-----:R-:W3:Y:S04]  /*1197b0*/  LDL.LU R8, [R1+0x1824] ;  /* 0x0018240001087983 */ /* 0x001ee80000300800 */
[----:B------:R-:W3:Y:S04]  /*1197c0*/  LDL.LU R16, [R1+0x18c8] ;  /* 0x0018c80001107983 */ /* 0x000ee80000300800 */
[----:B------:R-:W-:Y:S04]  /*1197d0*/  STL [R1+0x338], R3 ;  /* 0x0003380301007387 */ /* 0x000fe80000100800 */
[----:B------:R-:W3:Y:S04]  /*1197e0*/  LDL.LU R22, [R1+0x18cc] ;  /* 0x0018cc0001167983 */ /* 0x000ee80000300800 */
[----:B------:R0:W-:Y:S02]  /*1197f0*/  STL [R1+0x340], R2 ;  /* 0x0003400201007387 */ /* 0x0001e40000100800 */
[----:B0-----:R-:W-:-:S02]  /*119800*/  IADD3 R2, P6, PT, R27, R9, RZ ;  /* 0x000000091b027210 */ /* 0x001fc40007fde0ff */
[----:B------:R0:W-:Y:S04]  /*119810*/  STL [R1+0x5738], R15 ;  /* 0x0057380f01007387 */ /* 0x0001e80000100800 */
[----:B0-----:R-:W3:Y:S01]  /*119820*/  LDL.LU R15, [R1+0x1820] ;  /* 0x00182000010f7983 */ /* 0x001ee20000300800 */
[----:B--2---:R-:W-:-:S05]  /*119830*/  IMAD.X R3, R24, 0x1, R10, P6 ;  /* 0x0000000118037824 */ /* 0x004fca00030e060a */
[----:B------:R0:W-:Y:S04]  /*119840*/  STL.64 [R1+0xd80], R2 ;  /* 0x000d800201007387 */ /* 0x0001e80000100a00 */
[----:B------:R-:W2:Y:S04]  /*119850*/  LDL.LU R18, [R1+0x18a0] ;  /* 0x0018a00001127983 */ /* 0x000ea80000300800 */
[----:B------:R-:W2:Y:S01]  /*119860*/  LDL.LU R28, [R1+0x18a4] ;  /* 0x0018a400011c7983 */ /* 0x000ea20000300800 */
[----:B0-----:R-:W-:-:S05]  /*119870*/  F2FP.SATFINITE.E5M2.F32.PACK_AB_MERGE_C R2, R26, R29, RZ ;  /* 0x0000001d1a02723e */ /* 0x001fca00048060ff */
[----:B------:R0:W-:Y:S04]  /*119880*/  STL [R1+0x15ec], R2 ;  /* 0x0015ec0201007387 */ /* 0x0001e80000100800 */
[----:B------:R1:W-:Y:S01]  /*119890*/  STL.64 [R1+0x5c70], R10 ;  /* 0x005c700a01007387 */ /* 0x0003e20000100a00 */
[----:B0-----:R-:W-:-:S03]  /*1198a0*/  IADD3 R2, P6, PT, R27, R11, RZ ;  /* 0x0000000b1b027210 */ /* 0x001fc60007fde0ff */
[----:B-1----:R-:W2:Y:S04]  /*1198b0*/  LDL.LU R10, [R1+0x18b8] ;  /* 0x0018b800010a7983 */ /* 0x002ea80000300800 */
[----:B------:R-:W2:Y:S01]  /*1198c0*/  LDL.LU R11, [R1+0x18bc] ;  /* 0x0018bc00010b7983 */ /* 0x000ea20000300800 */
[----:B------:R-:W-:-:S03]  /*1198d0*/  IMAD.X R3, R24, 0x1, R12, P6 ;  /* 0x0000000118037824 */ /* 0x000fc600030e060c */
[----:B--2---:R0:W-:Y:S04]  /*1198e0*/  STL.64 [R1+0x5c78], R10 ;  /* 0x005c780a01007387 */ /* 0x0041e80000100a00 */
[----:B0-----:R-:W2:Y:S04]  /*1198f0*/  LDL.LU R10, [R1+0x18b0] ;  /* 0x0018b000010a7983 */ /* 0x001ea80000300800 */
[----:B------:R-:W2:Y:S04]  /*119900*/  LDL.LU R11, [R1+0x18b4] ;  /* 0x0018b400010b7983 */ /* 0x000ea80000300800 */
[----:B------:R0:W-:Y:S04]  /*119910*/  STL.64 [R1+0xd78], R2 ;  /* 0x000d780201007387 */ /* 0x0001e80000100a00 */
[----:B------:R-:W2:Y:S04]  /*119920*/  LDL.LU R29, [R1+0x18a8] ;  /* 0x0018a800011d7983 */ /* 0x000ea80000300800 */
[----:B------:R-:W2:Y:S01]  /*119930*/  LDL.LU R26, [R1+0x18ac] ;  /* 0x0018ac00011a7983 */ /* 0x000ea20000300800 */
[----:B0-----:R-:W-:Y:S01]  /*119940*/  IADD3 R2, P6, PT, R27, R13, RZ ;  /* 0x0000000d1b027210 */ /* 0x001fe20007fde0ff */
[----:B------:R-:W-:-:S02]  /*119950*/  IMAD.MOV.U32 R3, RZ, RZ, R24 ;  /* 0x000000ffff037224 */ /* 0x000fc400078e0018 */
[----:B------:R-:W2:Y:S02]  /*119960*/  LDL.LU R27, [R1+0x1890] ;  /* 0x00189000011b7983 */ /* 0x000ea40000300800 */
[----:B------:R-:W-:Y:S02]  /*119970*/  IMAD.X R3, R3, 0x1, R14, P6 ;  /* 0x0000000103037824 */ /* 0x000fe400030e060e */
[----:B------:R-:W2:Y:S04]  /*119980*/  LDL.LU R24, [R1+0x1894] ;  /* 0x0018940001187983 */ /* 0x000ea80000300800 */
[----:B------:R0:W-:Y:S04]  /*119990*/  STL.64 [R1+0xd70], R2 ;  /* 0x000d700201007387 */ /* 0x0001e80000100a00 */
[----:B0-----:R-:W2:Y:S01]  /*1199a0*/  LDL.LU.64 R2, [R1+0x5c80] ;  /* 0x005c800001027983 */ /* 0x001ea20000300a00 */
[----:B---3--:R-:W-:-:S02]  /*1199b0*/  F2FP.SATFINITE.E5M2.F32.PACK_AB_MERGE_C R15, R8, R15, RZ ;  /* 0x0000000f080f723e */ /* 0x008fc400048060ff */
[----:B----4-:R-:W-:Y:S02]  /*1199c0*/  F2FP.SATFINITE.E5M2.F32.PACK_AB_MERGE_C R8, R19, R7, RZ ;  /* 0x000000071308723e */ /* 0x010fe400048060ff */
[----:B------:R-:W-:Y:S01]  /*1199d0*/  F2FP.SATFINITE.E5M2.F32.PACK_AB_MERGE_C R7, R21, R20, RZ ;  /* 0x000000141507723e */ /* 0x000fe200048060ff */
[----:B------:R0:W-:Y:S01]  /*1199e0*/  STL [R1+0x1704], R15 ;  /* 0x0017040f01007387 */ /* 0x0001e20000100800 */
[----:B------:R-:W-:-:S03]  /*1199f0*/  IADD3 R20, P6, PT, R17, R4, RZ ;  /* 0x0000000411147210 */ /* 0x000fc60007fde0ff */
[----:B------:R1:W-:Y:S01]  /*119a00*/  STL [R1+0x1700], R8 ;  /* 0x0017000801007387 */ /* 0x0003e20000100800 */
[----:B0-----:R-:W-:-:S03]  /*119a10*/  SHF.R.S32.HI R15, RZ, 0x1f, R17 ;  /* 0x0000001fff0f7819 */ /* 0x001fc60000011411 */
[----:B------:R0:W-:Y:S02]  /*119a20*/  STL [R1+0x1710], R7 ;  /* 0x0017100701007387 */ /* 0x0001e40000100800 */
[----:B------:R-:W-:Y:S02]  /*119a30*/  IMAD.X R21, R15, 0x1, R23, P6 ;  /* 0x000000010f157824 */ /* 0x000fe400030e0617 */
[----:B-1----:R-:W3:Y:S01]  /*119a40*/  LDL.LU R8, [R1+0x1898] ;  /* 0x0018980001087983 */ /* 0x002ee20000300800 */
[----:B------:R-:W-:-:S03]  /*119a50*/  F2FP.SATFINITE.E5M2.F32.PACK_AB_MERGE_C R16, R22, R16, RZ ;  /* 0x000000101610723e */ /* 0x000fc600048060ff */
[----:B0-----:R-:W3:Y:S04]  /*119a60*/  LDL.LU R7, [R1+0x189c] ;  /* 0x00189c0001077983 */ /* 0x001ee80000300800 */
[----:B------:R0:W-:Y:S04]  /*119a70*/  STL.64 [R1+0xd68], R20 ;  /* 0x000d681401007387 */ /* 0x0001e80000100a00 */
[----:B0-----:R-:W4:Y:S04]  /*119a80*/  LDL.LU R21, [R1+0x68] ;  /* 0x0000680001157983 */ /* 0x001f280000300800 */
[----:B------:R-:W4:Y:S04]  /*119a90*/  LDL.LU R19, [R1+0x1818] ;  /* 0x0018180001137983 */ /* 0x000f280000300800 */
[----:B------:R-:W4:Y:S04]  /*119aa0*/  LDL.LU R20, [R1+0x181c] ;  /* 0x00181c0001147983 */ /* 0x000f280000300800 */
[----:B------:R0:W-:Y:S04]  /*119ab0*/  STL [R1+0x170c], R16 ;  /* 0x00170c1001007387 */ /* 0x0001e80000100800 */
[----:B0-----:R-:W4:Y:S04]  /*119ac0*/  LDL.LU R16, [R1+0x1800] ;  /* 0x0018000001107983 */ /* 0x001f280000300800 */
[----:B------:R-:W4:Y:S01]  /*119ad0*/  LDL.LU R22, [R1+0x1804] ;  /* 0x0018040001167983 */ /* 0x000f220000300800 */
[----:B--2---:R-:W-:-:S05]  /*119ae0*/  F2FP.SATFINITE.E5M2.F32.PACK_AB_MERGE_C R11, R11, R10, RZ ;  /* 0x0000000a0b0b723e */ /* 0x004fca00048060ff */
[----:B------:R0:W-:Y:S01]  /*119af0*/  STL [R1+0x1728], R11 ;  /* 0x0017280b01007387 */ /* 0x0001e20000100800 */
[----:B------:R-:W-:-:S05]  /*119b00*/  IADD3 R10, P6, PT, R17, R3, RZ ;  /* 0x00000003110a7210 */ /* 0x000fca0007fde0ff */
[----:B0-----:R-:W-:-:S05]  /*119b10*/  IMAD.X R11, R15, 0x1, R2, P6 ;  /* 0x000000010f0b7824 */ /* 0x001fca00030e0602 */
[----:B------:R0:W-:Y:S04]  /*119b20*/  STL.64 [R1+0xd60], R10 ;  /* 0x000d600a01007387 */ /* 0x0001e80000100a00 */
[----:B0-----:R-:W2:Y:S01]  /*119b30*/  LDL.LU.64 R10, [R1+0x5c78] ;  /* 0x005c7800010a7983 */ /* 0x001ea20000300a00 */
[----:B------:R-:W-:-:S03]  /*119b40*/  F2FP.SATFINITE.E5M2.F32.PACK_AB_MERGE_C R18, R28, R18, RZ ;  /* 0x000000121c12723e */ /* 0x000fc600048060ff */
[----:B------:R0:W-:Y:S04]  /*119b50*/  STL.64 [R1+0x5c60], R2 ;  /* 0x005c600201007387 */ /* 0x0001e80000100a00 */
[----:B0-----:R-:W4:Y:S04]  /*119b60*/  LDL.LU R2, [R1+0x1810] ;  /* 0x0018100001027983 */ /* 0x001f280000300800 */
[----:B------:R-:W4:Y:S01]  /*119b70*/  LDL.LU R3, [R1+0x1814] ;  /* 0x0018140001037983 */ /* 0x000f220000300800 */
[----:B---3--:R-:W-:Y:S02]  /*119b80*/  F2FP.SATFINITE.E5M2.F32.PACK_AB_MERGE_C R7, R7, R8, RZ ;  /* 0x000000080707723e */ /* 0x008fe400048060ff */
[----:B--2---:R-:W-:-:S02]  /*119b90*/  F2FP.SATFINITE.E5M2.F32.PACK_AB_MERGE_C R11, R11, R10, RZ ;  /* 0x0000000a0b0b723e */ /* 0x004fc400048060ff */
[----:B------:R-:W-:-:S03]  /*119ba0*/  IADD3 R10, P6, PT, R17, R0, RZ ;  /* 0x00000000110a7210 */ /* 0x000fc60007fde0ff */
[----:B------:R0:W-:Y:S04]  /*119bb0*/  STL [R1+0x171c], R11 ;  /* 0x00171c0b01007387 */ /* 0x0001e80000100800 */
[----:B------:R1:W-:Y:S04]  /*119bc0*/  STL [R1+0x5c50], R0 ;  /* 0x005c500001007387 */ /* 0x0003e80000100800 */
[----:B------:R-:W-:Y:S01]  /*119bd0*/  STL [R1+0x1738], R18 ;  /* 0x0017381201007387 */ /* 0x000fe20000100800 */
[----:B0-----:R-:W-:-:S03]  /*119be0*/  IMAD.X R11, R15, 0x1, R25, P6 ;  /* 0x000000010f0b7824 */ /* 0x001fc600030e0619 */
[----:B-1----:R-:W2:Y:S04]  /*119bf0*/  LDL.LU R0, [R1+0x1784] ;  /* 0x0017840001007983 */ /* 0x002ea80000300800 */
[----:B------:R0:W-:Y:S04]  /*119c00*/  STL [R1+0x5c54], R25 ;  /* 0x005c541901007387 */ /* 0x0001e80000100800 */
[----:B0-----:R-:W2:Y:S04]  /*119c10*/  LDL.LU R25, [R1+0x1780] ;  /* 0x0017800001197983 */ /* 0x001ea80000300800 */
[----:B------:R0:W-:Y:S04]  /*119c20*/  STL.64 [R1+0xd58], R10 ;  /* 0x000d580a01007387 */ /* 0x0001e80000100a00 */
[----:B------:R-:W3:Y:S01]  /*119c30*/  LDL.LU R18, [R1+0x1788] ;  /* 0x0017880001127983 */ /* 0x000ee20000300800 */
[----:B0-----:R-:W-:-:S02]  /*119c40*/  F2FP.SATFINITE.E5M2.F32.PACK_AB_MERGE_C R11, R26, R29, RZ ;  /* 0x0000001d1a0b723e */ /* 0x001fc400048060ff */
[----:B------:R-:W-:-:S03]  /*119c50*/  F2FP.SATFINITE.E5M2.F32.PACK_AB_MERGE_C R10, R24, R27, RZ ;  /* 0x0000001b180a723e */ /* 0x000fc600048060ff */
[----:B------:R-:W-:Y:S04]  /*119c60*/  STL [R1+0x1734], R11 ;  /* 0x0017340b01007387 */ /* 0x000fe80000100800 */
[----:B------:R-:W3:Y:S04]  /*119c70*/  LDL.LU R28, [R1+0x178c] ;  /* 0x00178c00011c7983 */ /* 0x000ee80000300800 */
[----:B------:R0:W-:Y:S04]  /*119c80*/  STL [R1+0x1748], R10 ;  /* 0x0017480a01007387 */ /* 0x0001e80000100800 */
[----:B------:R-:W2:Y:S04]  /*119c90*/  LDL.LU R29, [R1+0x16f0] ;  /* 0x0016f000011d7983 */ /* 0x000ea80000300800 */
[----:B------:R-:W2:Y:S01]  /*119ca0*/  LDL.LU R26, [R1+0x16f4] ;  /* 0x0016f400011a7983 */ /* 0x000ea20000300800 */
[----:B0-----:R-:W-:-:S03]  /*119cb0*/  IADD3 R10, P6, PT, R17, R5, RZ ;  /* 0x00000005110a7210 */ /* 0x001fc60007fde0ff */
[----:B------:R-:W2:Y:S02]  /*119cc0*/  LDL.LU R27, [R1+0x16f8] ;  /* 0x0016f800011b7983 */ /* 0x000ea40000300800 */
[----:B------:R-:W-:Y:S02]  /*119cd0*/  IMAD.X R11, R15, 0x1, R6, P6 ;  /* 0x000000010f0b7824 */ /* 0x000fe400030e0606 */
[----:B------:R-:W2:Y:S04]  /*119ce0*/  LDL.LU R24, [R1+0x16fc] ;  /* 0x0016fc0001187983 */ /* 0x000ea80000300800 */
[----:B------:R0:W-:Y:S04]  /*119cf0*/  STL.64 [R1+0xd50], R10 ;  /* 0x000d500a01007387 */ /* 0x0001e80000100a00 */
[----:B0-----:R-:W2:Y:S04]  /*119d00*/  LDL.LU.64 R10, [R1+0x5c70] ;  /* 0x005c7000010a7983 */ /* 0x001ea80000300a00 */
[----:B------:R-:W2:Y:S04]  /*119d10*/  LDL.LU R8, [R1+0x5c6c] ;  /* 0x005c6c0001087983 */ /* 0x000ea80000300800 */
[----:B------:R0:W-:Y:S04]  /*119d20*/  STL [R1+0x1744], R7 ;  /* 0x0017440701007387 */ /* 0x0001e80000100800 */
[----:B0-----:R-:W2:Y:S01]  /*119d30*/  LDL.LU R7, [R1+0x5c68] ;  /* 0x005c680001077983 */ /* 0x001ea20000300800 */
[----:B----4-:R-:W-:-:S05]  /*119d40*/  F2FP.SATFINITE.E5M2.F32.PACK_AB_MERGE_C R3, R3, R2, RZ ;  /* 0x000000020303723e */ /* 0x010fca00048060ff */
[----:B------:R-:W-:Y:S04]  /*119d50*/  STL [R1+0x1750], R3 ;  /* 0x0017500301007387 */ /* 0x000fe80000100800 */
[----:B--2---:R0:W-:Y:S01]  /*119d60*/  STL.64 [R1+0x5c48], R6 ;  /* 0x005c480601007387 */ /* 0x0041e20000100a00 */
[----:B------:R-:W-:-:S03]  /*119d70*/  IADD3 R2, P6, PT, R17, R7, RZ ;  /* 0x0000000711027210 */ /* 0x000fc60007fde0ff */
[----:B0-----:R-:W2:Y:S04]  /*119d80*/  LDL.LU R6, [R1+0x1808] ;  /* 0x0018080001067983 */ /* 0x001ea80000300800 */
[----:B------:R-:W2:Y:S01]  /*119d90*/  LDL.LU R7, [R1+0x180c] ;  /* 0x00180c0001077983 */ /* 0x000ea20000300800 */
[----:B------:R-:W-:-:S05]  /*119da0*/  IMAD.X R3, R15, 0x1, R8, P6 ;  /* 0x000000010f037824 */ /* 0x000fca00030e0608 */
[----:B------:R0:W-:Y:S02]  /*119db0*/  STL.64 [R1+0xd48], R2 ;  /* 0x000d480201007387 */ /* 0x0001e40000100a00 */
[----:B0-----:R-:W-:Y:S02]  /*119dc0*/  F2FP.SATFINITE.E5M2.F32.PACK_AB_MERGE_C R3, R20, R19, RZ ;  /* 0x000000131403723e */ /* 0x001fe400048060ff */
[----:B------:R-:W-:Y:S01]  /*119dd0*/  F2FP.SATFINITE.E5M2.F32.PACK_AB_MERGE_C R2, R22, R16, RZ ;  /* 0x000000101602723e */ /* 0x000fe200048060ff */
[----:B------:R-:W4:Y:S04]  /*119de0*/  LDL.LU R19, [R1+0x16e0] ;  /* 0x0016e00001137983 */ /* 0x000f280000300800 */
[----:B------:R-:W-:Y:S04]  /*119df0*/  STL [R1+0x174c], R3 ;  /* 0x00174c0301007387 */ /* 0x000fe80000100800 */
[----:B------:R-:W4:Y:S04]  /*119e00*/  LDL.LU R20, [R1+0x16e4] ;  /* 0x0016e40001147983 */ /* 0x000f280000300800 */
[----:B------:R0:W-:Y:S04]  /*119e10*/  STL [R1+0x884], R2 ;  /* 0x0008840201007387 */ /* 0x0001e80000100800 */
[----:B------:R-:W3:Y:S04]  /*119e20*/  LDL.LU R16, [R1+0x16e8] ;  /* 0x0016e80001107983 */ /* 0x000ee80000300800 */
[----:B------:R-:W3:Y:S01]  /*119e30*/  LDL.LU R22, [R1+0x16ec] ;  /* 0x0016ec0001167983 */ /* 0x000ee20000300800 */
[----:B0-----:R-:W-:-:S05]  /*119e40*/  IADD3 R2, P6, PT, R17, R9, RZ ;  /* 0x0000000911027210 */ /* 0x001fca0007fde0ff */
[----:B------:R-:W-:Y:S01]  /*119e50*/  IMAD.X R3, R15, 0x1, R10, P6 ;  /* 0x000000010f037824 */ /* 0x000fe200030e060a */
[----:B------:R-:W-:Y:S04]  /*119e60*/  STL.64 [R1+0x5c40], R8 ;  /* 0x005c400801007387 */ /* 0x000fe80000100a00 */
[----:B------:R0:W-:Y:S01]  /*119e70*/  STL.64 [R1+0xd40], R2 ;  /* 0x000d400201007387 */ /* 0x0001e20000100a00 */
[----:B------:R-:W-:-:S03]  /*119e80*/  F2FP.SATFINITE.E5M2.F32.PACK_AB_MERGE_C R0, R0, R25, RZ ;  /* 0x000000190000723e */ /* 0x000fc600048060ff */
[----:B0-----:R-:W3:Y:S01]  /*119e90*/  LDL.LU.64 R2, [R1+0x5c60] ;  /* 0x005c600001027983 */ /* 0x001ee20000300a00 */
[----:B--2---:R-:W-:-:S05]  /*119ea0*/  F2FP.SATFINITE.E5M2.F32.PACK_AB_MERGE_C R8, R7, R6, RZ ;  /* 0x000000060708723e */ /* 0x004fca00048060ff */
[----:B------:R-:W-:Y:S04]  /*119eb0*/  STL [R1+0x964], R8 ;  /* 0x0009640801007387 */ /* 0x000fe80000100800 */
[----:B------:R-:W-:Y:S04]  /*119ec0*/  STL.64 [R1+0x5c58], R10 ;  /* 0x005c580a01007387 */ /* 0x000fe80000100a00 */
[----:B------:R0:W-:Y:S04]  /*119ed0*/  STL [R1+0x580], R0 ;  /* 0x0005800001007387 */ /* 0x0001e80000100800 */
[----:B------:R-:W2:Y:S04]  /*119ee0*/  LDL.LU R25, [R1+0x1660] ;  /* 0x0016600001197983 */ /* 0x000ea80000300800 */
[----:B0-----:R-:W2:Y:S01]  /*119ef0*/  LDL.LU R0, [R1+0x1664] ;  /* 0x0016640001007983 */ /* 0x001ea20000300800 */
[----:B------:R-:W-:-:S05]  /*119f00*/  IADD3 R6, P6, PT, R17, R11, RZ ;  /* 0x0000000b11067210 */ /* 0x000fca0007fde0ff */
[----:B------:R-:W-:Y:S01]  /*119f10*/  IMAD.X R7, R15, 0x1, R12, P6 ;  /* 0x000000010f077824 */ /* 0x000fe200030e060c */
[----:B------:R-:W-:-:S05]  /*119f20*/  IADD3 R8, P6, PT, R17, R13, RZ ;  /* 0x0000000d11087210 */ /* 0x000fca0007fde0ff */
[----:B------:R-:W-:Y:S01]  /*119f30*/  IMAD.X R9, R15, 0x1, R14, P6 ;  /* 0x000000010f097824 */ /* 0x000fe200030e060e */
[----:B------:R0:W-:Y:S01]  /*119f40*/  STL.64 [R1+0xd20], R6 ;  /* 0x000d200601007387 */ /* 0x0001e20000100a00 */
[----:B------:R-:W-:-:S03]  /*119f50*/  F2FP.SATFINITE.E5M2.F32.PACK_AB_MERGE_C R10, R26, R29, RZ ;  /* 0x0000001d1a0a723e */ /* 0x000fc600048060ff */
[----:B0-----:R-:W2:Y:S04]  /*119f60*/  LDL.LU R6, [R1+0x1668] ;  /* 0x0016680001067983 */ /* 0x001ea80000300800 */
[----:B------:R-:W2:Y:S04]  /*119f70*/  LDL.LU R7, [R1+0x166c] ;  /* 0x00166c0001077983 */ /* 0x000ea80000300800 */
[----:B------:R3:W-:Y:S02]  /*119f80*/  STL.64 [R1+0xd28], R8 ;  /* 0x000d280801007387 */ /* 0x0007e40000100a00 */
[----:B---3--:R-:W-:-:S02]  /*119f90*/  F2FP.SATFINITE.E5M2.F32.PACK_AB_MERGE_C R9, R28, R18, RZ ;  /* 0x000000121c09723e */ /* 0x008fc400048060ff */
[----:B------:R-:W3:Y:S04]  /*119fa0*/  LDL.LU R8, [R1+0x15d8] ;  /* 0x0015d80001087983 */ /* 0x000ee80000300800 */
[----:B------:R0:W-:Y:S01]  /*119fb0*/  STL [R1+0xa10], R9 ;  /* 0x000a100901007387 */ /* 0x0001e20000100800 */
[----:B------:R-:W-:-:S03]  /*119fc0*/  SHF.R.S32.HI R17, RZ, 0x1f, R21 ;  /* 0x0000001fff117819 */ /* 0x000fc60000011415 */
[----:B0-----:R-:W3:Y:S04]  /*119fd0*/  LDL.LU R9, [R1+0x15dc] ;  /* 0x0015dc0001097983 */ /* 0x001ee80000300800 */
[----:B------:R0:W-:Y:S04]  /*119fe0*/  STL [R1+0x3c8], R10 ;  /* 0x0003c80a01007387 */ /* 0x0001e80000100800 */
[----:B------:R-:W3:Y:S04]  /*119ff0*/  LDL.LU R15, [R1+0xb88] ;  /* 0x000b8800010f7983 */ /* 0x000ee80000300800 */
[----:B------:R-:W3:Y:S01]  /*11a000*/  LDL.LU R18, [R1+0xb8c] ;  /* 0x000b8c0001127983 */ /* 0x000ee20000300800 */
[----:B0-----:R-:W-:-:S05]  /*11a010*/  F2FP.SATFINITE.E5M2.F32.PACK_AB_MERGE_C R10, R24, R27, RZ ;  /* 0x0000001b180a723e */ /* 0x001fca00048060ff */
[----:B------:R0:W-:Y:S04]  /*11a020*/  STL [R1+0xa14], R10 ;  /* 0x000a140a01007387 */ /* 0x0001e80000100800 */
[----:B------:R-:W3:Y:S04]  /*11a030*/  LDL.LU R28, [R1+0x7a0] ;  /* 0x0007a000011c7983 */ /* 0x000ee80000300800 */
[----:B------:R-:W3:Y:S01]  /*11a040*/  LDL.LU R26, [R1+0x7a4] ;  /* 0x0007a400011a7983 */ /* 0x000ee20000300800 */
[----:B0-----:R-:W-:-:S03]  /*11a050*/  IADD3 R10, P6, PT, R21, R4, RZ ;  /* 0x00000004150a7210 */ /* 0x001fc60007fde0ff */
[----:B------:R-:W3:Y:S02]  /*11a060*/  LDL.LU R27, [R1+0x7a8] ;  /* 0x0007a800011b7983 */ /* 0x000ee40000300800 */
[----:B------:R-:W-:Y:S02]  /*11a070*/  IMAD.X R11, R17, 0x1, R23, P6 ;  /* 0x00000001110b7824 */ /* 0x000fe400030e0617 */
[----:B------:R-:W3:Y:S04]  /*11a080*/  LDL.LU R24, [R1+0x7ac] ;  /* 0x0007ac0001187983 */ /* 0x000ee80000300800 */
[----:B------:R-:W3:Y:S04]  /*11a090*/  LDL.LU R29, [R1+0x6c] ;  /* 0x00006c00011d7983 */ /* 0x000ee80000300800 */
[----:B------:R4:W-:Y:S02]  /*11a0a0*/  STL.64 [R1+0xd18], R10 ;  /* 0x000d180a01007387 */ /* 0x0009e40000100a00 */
[----:B----4-:R-:W-:-:S02]  /*11a0b0*/  F2FP.SATFINITE.E5M2.F32.PACK_AB_MERGE_C R11, R20, R19, RZ ;  /* 0x00000013140b723e */ /* 0x010fc400048060ff */
[----:B------:R-:W-:Y:S01]  /*11a0c0*/  F2FP.SATFINITE.E5M2.F32.PACK_AB_MERGE_C R10, R22, R16, RZ ;  /* 0x00000010160a723e */ /* 0x000fe200048060ff */
[----:B------:R-:W4:Y:S04]  /*11a0d0*/  LDL.LU R19, [R1+0x790] ;  /* 0x0007900001137983 */ /* 0x000f280000300800 */
[----:B------:R-:W-:Y:S04]  /*11a0e0*/  STL [R1+0x3b4], R11 ;  /* 0x0003b40b01007387 */ /* 0x000fe80000100800 */
[----:B------:R-:W4:Y:S04]  /*11a0f0*/  LDL.LU R20, [R1+0x794] ;  /* 0x0007940001147983 */ /* 0x000f280000300800 */
[----:B------:R0:W-:Y:S04]  /*11a100*/  STL [R1+0xa80], R10 ;  /* 0x000a800a01007387 */ /* 0x0001e80000100800 */
[----:B------:R-:W3:Y:S04]  /*11a110*/  LDL.LU R16, [R1+0x798] ;  /* 0x0007980001107983 */ /* 0x000ee80000300800 */
[----:B------:R-:W3:Y:S01]  /*11a120*/  LDL.LU R22, [R1+0x79c] ;  /* 0x00079c0001167983 */ /* 0x000ee20000300800 */
[----:B0-----:R-:W-:-:S03]  /*11a130*/  IADD3 R10, P6, PT, R21, R3, RZ ;  /* 0x00000003150a7210 */ /* 0x001fc60007fde0ff */
[----:B------:R0:W-:Y:S02]  /*11a140*/  STL [R1+0x5c28], R3 ;  /* 0x005c280301007387 */ /* 0x0001e40000100800 */
[----:B------:R-:W-:Y:S02]  /*11a150*/  IMAD.X R11, R17, 0x1, R2, P6 ;  /* 0x00000001110b7824 */ /* 0x000fe400030e0602 */
[----:B0-----:R-:W3:Y:S04]  /*11a160*/  LDL.LU R3, [R1+0xb84] ;  /* 0x000b840001037983 */ /* 0x001ee80000300800 */
[----:B------:R0:W-:Y:S04]  /*11a170*/  STL.64 [R1+0xd10], R10 ;  /* 0x000d100a01007387 */ /* 0x0001e80000100a00 */
[----:B0-----:R-:W3:Y:S04]  /*11a180*/  LDL.LU.64 R10, [R1+0x5c58] ;  /* 0x005c5800010a7983 */ /* 0x001ee80000300a00 */
[----:B------:R0:W-:Y:S04]  /*11a190*/  STL [R1+0x5c2c], R2 ;  /* 0x005c2c0201007387 */ /* 0x0001e80000100800 */
[----:B0-----:R-:W3:Y:S01]  /*11a1a0*/  LDL.LU R2, [R1+0xb80] ;  /* 0x000b800001027983 */ /* 0x001ee20000300800 */
[----:B--2---:R-:W-:-:S03]  /*11a1b0*/  F2FP.SATFINITE.E5M2.F32.PACK_AB_MERGE_C R0, R0, R25, RZ ;  /* 0x000000190000723e */ /* 0x004fc600048060ff */
        /* <DEDUP_REMOVED lines=10> */
[----:B0-----:R-:W2:Y:S04]  /*11a260*/  LDL.LU.64 R6, [R1+0x5c48] ;  /* 0x005c480001067983 */ /* 0x001ea80000300a00 */
[----:B------:R0:W-:Y:S04]  /*11a270*/  STL [R1+0x5c1c], R25 ;  /* 0x005c1c1901007387 */ /* 0x0001e80000100800 */
[----:B0-----:R-:W2:Y:S02]  /*11a280*/  LDL.LU R25, [R1+0x15d0] ;  /* 0x0015d00001197983 */ /* 0x001ea40000300800 */
[----:B--2---:R-:W-:-:S02]  /*11a290*/  F2FP.SATFINITE.E5M2.F32.PACK_AB_MERGE_C R25, R0, R25, RZ ;  /* 0x000000190019723e */ /* 0x004fc400048060ff */
[----:B---3--:R-:W-:Y:S02]  /*11a2a0*/  F2FP.SATFINITE.E5M2.F32.PACK_AB_MERGE_C R0, R9, R8, RZ ;  /* 0x000000080900723e */ /* 0x008fe400048060ff */
[----:B------:R-:W-:Y:S01]  /*11a2b0*/  IADD3 R8, P6, PT, R21, R5, RZ ;  /* 0x0000000515087210 */ /* 0x000fe20007fde0ff */
[----:B------:R-:W-:Y:S04]  /*11a2c0*/  STL [R1+0x384], R25 ;  /* 0x0003841901007387 */ /* 0x000fe80000100800 */
[----:B------:R-:W-:Y:S01]  /*11a2d0*/  IMAD.X R9, R17, 0x1, R6, P6 ;  /* 0x0000000111097824 */ /* 0x000fe200030e0606 */
[----:B------:R-:W-:Y:S04]  /*11a2e0*/  STL [R1+0x5c0c], R5 ;  /* 0x005c0c0501007387 */ /* 0x000fe80000100800 */
[----:B------:R-:W-:Y:S04]  /*11a2f0*/  STL [R1+0xc08], R0 ;  /* 0x000c080001007387 */ /* 0x000fe80000100800 */
[----:B------:R0:W-:Y:S04]  /*11a300*/  STL.64 [R1+0xd08], R8 ;  /* 0x000d080801007387 */ /* 0x0001e80000100a00 */
[----:B0-----:R-:W2:Y:S01]  /*11a310*/  LDL.LU.64 R8, [R1+0x5c40] ;  /* 0x005c400001087983 */ /* 0x001ea20000300a00 */
[----:B------:R-:W-:-:S02]  /*11a320*/  F2FP.SATFINITE.E5M2.F32.PACK_AB_MERGE_C R5, R3, R2, RZ ;  /* 0x000000020305723e */ /* 0x000fc400048060ff */
[----:B------:R-:W-:Y:S02]  /*11a330*/  IADD3 R2, P6, PT, R21, R7, RZ ;  /* 0x0000000715027210 */ /* 0x000fe40007fde0ff */
[----:B------:R-:W-:Y:S01]  /*11a340*/  F2FP.SATFINITE.E5M2.F32.PACK_AB_MERGE_C R0, R18, R15, RZ ;  /* 0x0000000f1200723e */ /* 0x000fe200048060ff */
[----:B------:R-:W-:Y:S04]  /*11a350*/  STL [R1+0x370], R5 ;  /* 0x0003700501007387 */ /* 0x000fe80000100800 */
[----:B------:R-:W-:Y:S04]  /*11a360*/  STL.64 [R1+0x5c10], R6 ;  /* 0x005c100601007387 */ /* 0x000fe80000100a00 */
[----:B------:R-:W-:Y:S01]  /*11a370*/  STL [R1+0x15d0], R0 ;  /* 0x0015d00001007387 */ /* 0x000fe20000100800 */
[----:B--2---:R-:W-:-:S05]  /*11a380*/  IMAD.X R3, R17, 0x1, R8, P6 ;  /* 0x0000000111037824 */ /* 0x004fca00030e0608 */
[----:B------:R0:W-:Y:S02]  /*11a390*/  STL.64 [R1+0xcf8], R2 ;  /* 0x000cf80201007387 */ /* 0x0001e40000100a00 */
[----:B0-----:R-:W-:Y:S02]  /*11a3a0*/  F2FP.SATFINITE.E5M2.F32.PACK_AB_MERGE_C R2, R26, R28, RZ ;  /* 0x0000001c1a02723e */ /* 0x001fe400048060ff */
[----:B------:R-:W2:Y:S01]  /*11a3b0*/  LDL.LU R28, [R1+0x780] ;  /* 0x00078000011c7983 */ /* 0x000ea20000300800 */
[----:B------:R-:W-:-:S03]  /*11a3c0*/  F2FP.SATFINITE.E5M2.F32.PACK_AB_MERGE_C R0, R24, R27, RZ ;  /* 0x0000001b1800723e */ /* 0x000fc600048060ff */
[----:B------:R0:W-:Y:S02]  /*11a3d0*/  STL [R1+0x334], R2 ;  /* 0x0003340201007387 */ /* 0x0001e40000100800 */
[----:B0-----:R-:W-:-:S05]  /*11a3e0*/  IADD3 R2, P6, PT, R21, R9, RZ ;  /* 0x0000000915027210 */ /* 0x001fca0007fde0ff */
[----:B------:R-:W-:Y:S01]  /*11a3f0*/  IMAD.X R3, R17, 0x1, R10, P6 ;  /* 0x0000000111037824 */ /* 0x000fe200030e060a */
[----:B--2---:R-:W-:Y:S04]  /*11a400*/  STL.64 [R1+0x5c38], R28 ;  /* 0x005c381c01007387 */ /* 0x004fe80000100a00 */
[----:B------:R0:W-:Y:S04]  /*11a410*/  STL [R1+0x330], R0 ;  /* 0x0003300001007387 */ /* 0x0001e80000100800 */
[----:B------:R-:W2:Y:S04]  /*11a420*/  LDL.LU R26, [R1+0x784] ;  /* 0x00078400011a7983 */ /* 0x000ea80000300800 */
[----:B------:R-:W3:Y:S04]  /*11a430*/  LDL.LU R27, [R1+0x788] ;  /* 0x00078800011b7983 */ /* 0x000ee80000300800 */
[----:B------:R-:W3:Y:S04]  /*11a440*/  LDL.LU R24, [R1+0x78c] ;  /* 0x00078c0001187983 */ /* 0x000ee80000300800 */
[----:B------:R-:W-:Y:S01]  /*11a450*/  STL.64 [R1+0x5c00], R8 ;  /* 0x005c000801007387 */ /* 0x000fe20000100a00 */
[----:B0-----:R-:W-:-:S03]  /*11a460*/  F2FP.SATFINITE.E5M2.F32.PACK_AB_MERGE_C R0, R22, R16, RZ ;  /* 0x000000101600723e */ /* 0x001fc600048060ff */
[----:B------:R4:W-:Y:S04]  /*11a470*/  STL.64 [R1+0xcf0], R2 ;  /* 0x000cf00201007387 */ /* 0x0009e80000100a00 */
[----:B------:R-:W2:Y:S01]  /*11a480*/  LDL.LU R15, [R1+0x6f4] ;  /* 0x0006f400010f7983 */ /* 0x000ea20000300800 */
[----:B----4-:R-:W-:-:S05]  /*11a490*/  F2FP.SATFINITE.E5M2.F32.PACK_AB_MERGE_C R2, R20, R19, RZ ;  /* 0x000000131402723e */ /* 0x010fca00048060ff */
[----:B------:R0:W-:Y:S04]  /*11a4a0*/  STL [R1+0x1c0], R2 ;  /* 0x0001c00201007387 */ /* 0x0001e80000100800 */
[----:B0-----:R-:W4:Y:S04]  /*11a4b0*/  LDL.LU R2, [R1+0x6f8] ;  /* 0x0006f80001027983 */ /* 0x001f280000300800 */
[----:B------:R-:W-:Y:S04]  /*11a4c0*/  STL [R1+0x1c4], R0 ;  /* 0x0001c40001007387 */ /* 0x000fe80000100800 */
[----:B------:R-:W4:Y:S01]  /*11a4d0*/  LDL.LU R3, [R1+0x6fc] ;  /* 0x0006fc0001037983 */ /* 0x000f220000300800 */
[----:B------:R-:W-:-:S05]  /*11a4e0*/  IADD3 R6, P6, PT, R21, R11, RZ ;  /* 0x0000000b15067210 */ /* 0x000fca0007fde0ff */
[----:B------:R-:W-:Y:S01]  /*11a4f0*/  IMAD.X R7, R17, 0x1, R12, P6 ;  /* 0x0000000111077824 */ /* 0x000fe200030e060c */
[----:B------:R-:W-:-:S05]  /*11a500*/  IADD3 R28, P6, PT, R21, R13, RZ ;  /* 0x0000000d151c7210 */ /* 0x000fca0007fde0ff */
[----:B------:R-:W-:Y:S01]  /*11a510*/  IMAD.X R29, R17, 0x1, R14, P6 ;  /* 0x00000001111d7824 */ /* 0x000fe200030e060e */
[----:B----4-:R0:W-:Y:S04]  /*11a520*/  STL.64 [R1+0x5c30], R2 ;  /* 0x005c300201007387 */ /* 0x0101e80000100a00 */
[----:B0-----:R-:W2:Y:S04]  /*11a530*/  LDL.LU R3, [R1+0x6f0] ;  /* 0x0006f00001037983 */ /* 0x001ea80000300800 */
[----:B------:R0:W-:Y:S04]  /*11a540*/  STL.64 [R1+0x5c20], R10 ;  /* 0x005c200a01007387 */ /* 0x0001e80000100a00 */
[----:B0-----:R-:W4:Y:S04]  /*11a550*/  LDL.LU R10, [R1+0x6b0] ;  /* 0x0006b000010a7983 */ /* 0x001f280000300800 */
[----:B------:R-:W4:Y:S04]  /*11a560*/  LDL.LU R11, [R1+0x6b4] ;  /* 0x0006b400010b7983 */ /* 0x000f280000300800 */
[----:B------:R-:W4:Y:S04]  /*11a570*/  LDL.LU R25, [R1+0x6b8] ;  /* 0x0006b80001197983 */ /* 0x000f280000300800 */
[----:B------:R-:W4:Y:S04]  /*11a580*/  LDL.LU R0, [R1+0x6bc] ;  /* 0x0006bc0001007983 */ /* 0x000f280000300800 */
        /* <DEDUP_REMOVED lines=13> */
[----:B---3--:R-:W-:-:S03]  /*11a660*/  F2FP.SATFINITE.E5M2.F32.PACK_AB_MERGE_C R2, R24, R27, RZ ;  /* 0x0000001b1802723e */ /* 0x008fc600048060ff */
[----:B------:R-:W3:Y:S04]  /*11a670*/  LDL.LU R21, [R1+0x3ec] ;  /* 0x0003ec0001157983 */ /* 0x000ee80000300800 */
[----:B------:R-:W3:Y:S01]  /*11a680*/  LDL.LU R17, [R1+0x3a4] ;  /* 0x0003a40001117983 */ /* 0x000ee20000300800 */
[----:B--2---:R-:W-:Y:S02]  /*11a690*/  F2FP.SATFINITE.E5M2.F32.PACK_AB_MERGE_C R3, R15, R3, RZ ;  /* 0x000000030f03723e */ /* 0x004fe400048060ff */
[----:B----4-:R-:W-:Y:S02]  /*11a6a0*/  F2FP.SATFINITE.E5M2.F32.PACK_AB_MERGE_C R26, R26, R28, RZ ;  /* 0x0000001c1a1a723e */ /* 0x010fe400048060ff */
[----:B------:R-:W2:Y:S01]  /*11a6b0*/  LDL.LU R28, [R1+0x3a8] ;  /* 0x0003a800011c7983 */ /* 0x000ea20000300800 */
[----:B------:R-:W-:-:S03]  /*11a6c0*/  SHF.R.S32.HI R15, RZ, 0x1f, R29 ;  /* 0x0000001fff0f7819 */ /* 0x000fc6000001141d */
[----:B------:R0:W-:Y:S04]  /*11a6d0*/  STL [R1+0x15dc], R26 ;  /* 0x0015dc1a01007387 */ /* 0x0001e80000100800 */
[----:B0-----:R-:W2:Y:S04]  /*11a6e0*/  LDL.LU R26, [R1+0x3ac] ;  /* 0x0003ac00011a7983 */ /* 0x001ea80000300800 */
[----:B------:R0:W-:Y:S04]  /*11a6f0*/  STL [R1+0x15d4], R2 ;  /* 0x0015d40201007387 */ /* 0x0001e80000100800 */
[----:B------:R-:W4:Y:S04]  /*11a700*/  LDL.LU R27, [R1+0x138] ;  /* 0x00013800011b7983 */ /* 0x000f280000300800 */
[----:B------:R-:W2:Y:S01]  /*11a710*/  LDL.LU R24, [R1+0xd4] ;  /* 0x0000d40001187983 */ /* 0x000ea20000300800 */
[----:B0-----:R-:W-:-:S03]  /*11a720*/  IADD3 R2, P6, PT, R29, R4, RZ ;  /* 0x000000041d027210 */ /* 0x001fc60007fde0ff */
[----:B------:R0:W-:Y:S02]  /*11a730*/  STL [R1+0x16f0], R3 ;  /* 0x0016f00301007387 */ /* 0x0001e40000100800 */
[----:B0-----:R-:W-:-:S05]  /*11a740*/  IMAD.X R3, R15, 0x1, R23, P6 ;  /* 0x000000010f037824 */ /* 0x001fca00030e0617 */
        /* <DEDUP_REMOVED lines=13> */
[----:B------:R0:W-:Y:S04]  /*11a820*/  STL.64 [R1+0x5be0], R2 ;  /* 0x005be00201007387 */ /* 0x0001e80000100a00 */
[----:B0-----:R-:W3:Y:S04]  /*11a830*/  LDL.LU R2, [R1+0x3e8] ;  /* 0x0003e80001027983 */ /* 0x001ee80000300800 */
        /* <DEDUP_REMOVED lines=11> */
[----:B------:R-:W2:Y:S01]  /*11a8f0*/  LDL.LU R5, [R1+0x5c0c] ;  /* 0x005c0c0001057983 */ /* 0x000ea20000300800 */
[----:B------:R-:W-:-:S03]  /*11a900*/  F2FP.SATFINITE.E5M2.F32.PACK_AB_MERGE_C R9, R9, R8, RZ ;  /* 0x000000080909723e */ /* 0x000fc600048060ff */
[----:B------:R0:W-:Y:S04]  /*11a910*/  STL [R1+0x16fc], R16 ;  /* 0x0016fc1001007387 */ /* 0x0001e80000100800 */
[----:B0-----:R-:W3:Y:S04]  /*11a920*/  LDL.LU R16, [R1+0x5c08] ;  /* 0x005c080001107983 */ /* 0x001ee80000300800 */
[----:B------:R0:W-:Y:S01]  /*11a930*/  STL [R1+0x1718], R9 ;  /* 0x0017180901007387 */ /* 0x0001e20000100800 */
[----:B------:R-:W-:Y:S02]  /*11a940*/  F2FP.SATFINITE.E5M2.F32.PACK_AB_MERGE_C R18, R18, R22, RZ ;  /* 0x000000161212723e */ /* 0x000fe400048060ff */
[----:B--2---:R-:W-:-:S05]  /*11a950*/  IADD3 R8, P6, PT, R29, R5, RZ ;  /* 0x000000051d087210 */ /* 0x004fca0007fde0ff */
[----:B0-----:R-:W-:-:S05]  /*11a960*/  IMAD.X R9, R15, 0x1, R6, P6 ;  /* 0x000000010f097824 */ /* 0x001fca00030e0606 */
[----:B------:R0:W-:Y:S04]  /*11a970*/  STL.64 [R1+0xca0], R8 ;  /* 0x000ca00801007387 */ /* 0x0001e80000100a00 */
[----:B0-----:R-:W2:Y:S04]  /*11a980*/  LDL.LU.64 R8, [R1+0x5c00] ;  /* 0x005c000001087983 */ /* 0x001ea80000300a00 */
[----:B------:R-:W4:Y:S04]  /*11a990*/  LDL.LU R22, [R1+0x5bf8] ;  /* 0x005bf80001167983 */ /* 0x000f280000300800 */
[----:B------:R0:W-:Y:S01]  /*11a9a0*/  STL [R1+0x1714], R18 ;  /* 0x0017141201007387 */ /* 0x0001e20000100800 */
[----:B------:R-:W-:-:S02]  /*11a9b0*/  F2FP.SATFINITE.E5M2.F32.PACK_AB_MERGE_C R20, R20, R19, RZ ;  /* 0x000000131414723e */ /* 0x000fc400048060ff */
[----:B0-----:R-:W-:-:S03]  /*11a9c0*/  IADD3 R18, P6, PT, R29, R7, RZ ;  /* 0x000000071d127210 */ /* 0x001fc60007fde0ff */
[----:B------:R-:W-:Y:S01]  /*11a9d0*/  STL [R1+0x1730], R20 ;  /* 0x0017301401007387 */ /* 0x000fe20000100800 */
[----:B---3--:R-:W-:Y:S02]  /*11a9e0*/  F2FP.SATFINITE.E5M2.F32.PACK_AB_MERGE_C R2, R21, R2, RZ ;  /* 0x000000021502723e */ /* 0x008fe400048060ff */
[----:B------:R-:W-:Y:S01]  /*11a9f0*/  F2FP.SATFINITE.E5M2.F32.PACK_AB_MERGE_C R17, R17, R3, RZ ;  /* 0x000000031111723e */ /* 0x000fe200048060ff */
[----:B--2---:R-:W-:-:S05]  /*11aa00*/  IMAD.X R19, R15, 0x1, R8, P6 ;  /* 0x000000010f137824 */ /* 0x004fca00030e0608 */
[----:B------:R0:W-:Y:S04]  /*11aa10*/  STL.64 [R1+0xc98], R18 ;  /* 0x000c981201007387 */ /* 0x0001e80000100a00 */
[----:B0-----:R-:W2:Y:S04]  /*11aa20*/  LDL.LU.64 R18, [R1+0x5bf0] ;  /* 0x005bf00001127983 */ /* 0x001ea80000300a00 */
[----:B------:R-:W3:Y:S04]  /*11aa30*/  LDL.LU R20, [R1+0x13c] ;  /* 0x00013c0001147983 */ /* 0x000ee80000300800 */
[----:B------:R-:W2:Y:S04]  /*11aa40*/  LDL.LU R21, [R1+0xdc] ;  /* 0x0000dc0001157983 */ /* 0x000ea80000300800 */
[----:B------:R0:W-:Y:S02]  /*11aa50*/  STL [R1+0x172c], R2 ;  /* 0x00172c0201007387 */ /* 0x0001e40000100800 */
[----:B0-----:R-:W-:-:S02]  /*11aa60*/  IADD3 R2, P6, PT, R29, R9, RZ ;  /* 0x000000091d027210 */ /* 0x001fc40007fde0ff */
[----:B------:R4:W-:Y:S03]  /*11aa70*/  STL.64 [R1+0x5bd0], R8 ;  /* 0x005bd00801007387 */ /* 0x0009e60000100a00 */
[----:B------:R-:W-:Y:S01]  /*11aa80*/  IMAD.X R3, R15, 0x1, R10, P6 ;  /* 0x000000010f037824 */ /* 0x000fe200030e060a */
[----:B------:R-:W-:Y:S04]  /*11aa90*/  STL [R1+0x1740], R17 ;  /* 0x0017401101007387 */ /* 0x000fe80000100800 */
[----:B------:R0:W-:Y:S01]  /*11aaa0*/  STL.64 [R1+0xc70], R2 ;  /* 0x000c700201007387 */ /* 0x0001e20000100a00 */
[----:B----4-:R-:W-:Y:S02]  /*11aab0*/  LOP3.LUT R9, R27, 0xffff, RZ, 0xc0, !PT ;  /* 0x0000ffff1b097812 */ /* 0x010fe400078ec0ff */
[----:B------:R-:W-:-:S02]  /*11aac0*/  LOP3.LUT R8, R24, 0xffff, RZ, 0xc0, !PT ;  /* 0x0000ffff18087812 */ /* 0x000fc400078ec0ff */
[----:B0-----:R-:W-:Y:S02]  /*11aad0*/  F2FP.SATFINITE.E5M2.F32.PACK_AB_MERGE_C R2, R26, R28, RZ ;  /* 0x0000001c1a02723e */ /* 0x001fe400048060ff */
[----:B------:R-:W-:Y:S02]  /*11aae0*/  SHF.R.U32.HI R3, RZ, 0x8, R9 ;  /* 0x00000008ff037819 */ /* 0x000fe40000011609 */
[--C-:B------:R-:W-:Y:S01]  /*11aaf0*/  PRMT R9, R9, 0x3340, R8.reuse ;  /* 0x0000334009097816 */ /* 0x100fe20000000008 */
[----:B------:R0:W-:Y:S01]  /*11ab00*/  STL [R1+0x173c], R2 ;  /* 0x00173c0201007387 */ /* 0x0001e20000100800 */
[----:B------:R-:W-:Y:S02]  /*11ab10*/  SHF.R.U32.HI R8, RZ, 0x8, R8 ;  /* 0x00000008ff087819 */ /* 0x000fe40000011608 */
[----:B------:R-:W-:Y:S02]  /*11ab20*/  LOP3.LUT R3, R3, 0xffff, RZ, 0xc0, !PT ;  /* 0x0000ffff03037812 */ /* 0x000fe400078ec0ff */
[----:B------:R-:W-:-:S02]  /*11ab30*/  LOP3.LUT R8, R8, 0xffff, RZ, 0xc0, !PT ;  /* 0x0000ffff08087812 */ /* 0x000fc400078ec0ff */
[----:B0-----:R-:W-:Y:S02]  /*11ab40*/  LOP3.LUT R2, R22, 0xffff, RZ, 0xc0, !PT ;  /* 0x0000ffff16027812 */ /* 0x001fe400078ec0ff */
[----:B------:R-:W-:Y:S01]  /*11ab50*/  PRMT R3, R3, 0x3340, R8 ;  /* 0x0000334003037816 */ /* 0x000fe20000000008 */
[----:B------:R-:W4:Y:S01]  /*11ab60*/  LDL.LU R22, [R1+0x10c] ;  /* 0x00010c0001167983 */ /* 0x000f220000300800 */
[----:B------:R-:W-:Y:S02]  /*11ab70*/  PRMT R17, R2, 0x3340, R0 ;  /* 0x0000334002117816 */ /* 0x000fe40000000000 */
[----:B------:R-:W-:Y:S01]  /*11ab80*/  IADD3 R8, P6, PT, R29, R11, RZ ;  /* 0x0000000b1d087210 */ /* 0x000fe20007fde0ff */
[----:B------:R-:W4:Y:S01]  /*11ab90*/  LDL.LU R26, [R1+0x2e0] ;  /* 0x0002e000011a7983 */ /* 0x000f220000300800 */
[----:B------:R-:W-:-:S03]  /*11aba0*/  PRMT R9, R9, 0x5410, R17 ;  /* 0x0000541009097816 */ /* 0x000fc60000000011 */
[----:B------:R-:W4:Y:S04]  /*11abb0*/  LDL.LU R27, [R1+0x164] ;  /* 0x00016400011b7983 */ /* 0x000f280000300800 */
[----:B------:R-:W4:Y:S04]  /*11abc0*/  LDL.LU R24, [R1+0x284] ;  /* 0x0002840001187983 */ /* 0x000f280000300800 */
[----:B------:R0:W-:Y:S04]  /*11abd0*/  STL [R1+0x1794], R9 ;  /* 0x0017940901007387 */ /* 0x0001e80000100800 */
[----:B------:R-:W-:Y:S01]  /*11abe0*/  STL [R1+0x1774], R3 ;  /* 0x0017740301007387 */ /* 0x000fe20000100800 */
[----:B0-----:R-:W-:Y:S01]  /*11abf0*/  IMAD.X R9, R15, 0x1, R12, P6 ;  /* 0x000000010f097824 */ /* 0x001fe200030e060c */
[----:B------:R-:W-:-:S04]  /*11ac00*/  SHF.R.U32.HI R2, RZ, 0x8, R2 ;  /* 0x00000008ff027819 */ /* 0x000fc80000011602 */
[----:B------:R0:W-:Y:S01]  /*11ac10*/  STL.64 [R1+0xc68], R8 ;  /* 0x000c680801007387 */ /* 0x0001e20000100a00 */
[----:B------:R-:W-:Y:S02]  /*11ac20*/  LOP3.LUT R2, R2, 0xffff, RZ, 0xc0, !PT ;  /* 0x0000ffff02027812 */ /* 0x000fe400078ec0ff */
[----:B0-----:R-:W-:Y:S02]  /*11ac30*/  IADD3 R8, P6, PT, R29, R13, RZ ;  /* 0x0000000d1d087210 */ /* 0x001fe40007fde0ff */
[----:B------:R-:W4:Y:S03]  /*11ac40*/  LDL.LU R29, [R1+0x70] ;  /* 0x00007000011d7983 */ /* 0x000f260000300800 */
[----:B------:R-:W-:-:S05]  /*11ac50*/  IMAD.X R9, R15, 0x1, R14, P6 ;  /* 0x000000010f097824 */ /* 0x000fca00030e060e */
[----:B------:R0:W-:Y:S02]  /*11ac60*/  STL.64 [R1+0xc58], R8 ;  /* 0x000c580801007387 */ /* 0x0001e40000100a00 */
[----:B0-----:R-:W-:Y:S02]  /*11ac70*/  PRMT R8, R2, 0x3340, R0 ;  /* 0x0000334002087816 */ /* 0x001fe40000000000 */
[----:B------:R-:W-:-:S03]  /*11ac80*/  LOP3.LUT R2, R16, 0xffff, RZ, 0xc0, !PT ;  /* 0x0000ffff10027812 */ /* 0x000fc600078ec0ff */
[----:B------:R2:W-:Y:S04]  /*11ac90*/  STL [R1+0x16e4], R8 ;  /* 0x0016e40801007387 */ /* 0x0005e80000100800 */
[----:B------:R-:W4:Y:S01]  /*11aca0*/  LDL.LU R16, [R1+0x5be8] ;  /* 0x005be80001107983 */ /* 0x000f220000300800 */
[----:B------:R-:W-:Y:S02]  /*11acb0*/  PRMT R15, R2, 0x3340, R0 ;  /* 0x00003340020f7816 */ /* 0x000fe40000000000 */
[----:B------:R-:W-:-:S04]  /*11acc0*/  SHF.R.U32.HI R2, RZ, 0x8, R2 ;  /* 0x00000008ff027819 */ /* 0x000fc80000011602 */
[----:B------:R-:W-:-:S04]  /*11acd0*/  LOP3.LUT R2, R2, 0xffff, RZ, 0xc0, !PT ;  /* 0x0000ffff02027812 */ /* 0x000fc800078ec0ff */
[----:B------:R-:W-:Y:S02]  /*11ace0*/  PRMT R2, R2, 0x3340, R0 ;  /* 0x0000334002027816 */ /* 0x000fe40000000000 */
[----:B---3--:R-:W-:Y:S02]  /*11acf0*/  LOP3.LUT R3, R20, 0xffff, RZ, 0xc0, !PT ;  /* 0x0000ffff14037812 */ /* 0x008fe400078ec0ff */
[----:B--2---:R-:W-:-:S04]  /*11ad00*/  LOP3.LUT R8, R21, 0xffff, RZ, 0xc0, !PT ;  /* 0x0000ffff15087812 */ /* 0x004fc800078ec0ff */
[--C-:B------:R-:W-:Y:S02]  /*11ad10*/  PRMT R9, R3, 0x3340, R8.reuse ;  /* 0x0000334003097816 */ /* 0x100fe40000000008 */
[----:B------:R-:W-:Y:S02]  /*11ad20*/  SHF.R.U32.HI R3, RZ, 0x8, R3 ;  /* 0x00000008ff037819 */ /* 0x000fe40000011603 */
[----:B------:R-:W-:Y:S02]  /*11ad30*/  SHF.R.U32.HI R8, RZ, 0x8, R8 ;  /* 0x00000008ff087819 */ /* 0x000fe40000011608 */
[----:B------:R-:W-:Y:S02]  /*11ad40*/  LOP3.LUT R3, R3, 0xffff, RZ, 0xc0, !PT ;  /* 0x0000ffff03037812 */ /* 0x000fe400078ec0ff */
[----:B------:R-:W-:Y:S02]  /*11ad50*/  LOP3.LUT R8, R8, 0xffff, RZ, 0xc0, !PT ;  /* 0x0000ffff08087812 */ /* 0x000fe400078ec0ff */
[----:B------:R-:W-:-:S02]  /*11ad60*/  PRMT R9, R9, 0x5410, R15 ;  /* 0x0000541009097816 */ /* 0x000fc4000000000f */
[----:B------:R-:W-:-:S03]  /*11ad70*/  PRMT R3, R3, 0x3340, R8 ;  /* 0x0000334003037816 */ /* 0x000fc60000000008 */
[----:B------:R0:W-:Y:S04]  /*11ad80*/  STL [R1+0x1790], R9 ;  /* 0x0017900901007387 */ /* 0x0001e80000100800 */
[----:B------:R1:W-:Y:S01]  /*11ad90*/  STL [R1+0x1770], R3 ;  /* 0x0017700301007387 */ /* 0x0003e20000100800 */
[----:B0-----:R-:W-:-:S03]  /*11ada0*/  LOP3.LUT R9, R19, 0xffff, RZ, 0xc0, !PT ;  /* 0x0000ffff13097812 */ /* 0x001fc600078ec0ff */
[----:B------:R0:W-:Y:S01]  /*11adb0*/  STL [R1+0x16e0], R2 ;  /* 0x0016e00201007387 */ /* 0x0001e20000100800 */
[----:B-1----:R-:W-:-:S03]  /*11adc0*/  PRMT R3, R9, 0x3340, R0 ;  /* 0x0000334009037816 */ /* 0x002fc60000000000 */
[----:B------:R-:W2:Y:S04]  /*11add0*/  LDL.LU R19, [R1+0x110] ;  /* 0x0001100001137983 */ /* 0x000ea80000300800 */
[----:B------:R-:W3:Y:S01]  /*11ade0*/  LDL.LU R20, [R1+0x48] ;  /* 0x0000480001147983 */ /* 0x000ee20000300800 */
[----:B----4-:R-:W-:Y:S02]  /*11adf0*/  LOP3.LUT R15, R22, 0xffff, RZ, 0xc0, !PT ;  /* 0x0000ffff160f7812 */ /* 0x010fe400078ec0ff */
[----:B------:R-:W-:Y:S02]  /*11ae00*/  LOP3.LUT R17, R26, 0xffff, RZ, 0xc0, !PT ;  /* 0x0000ffff1a117812 */ /* 0x000fe400078ec0ff */
[----:B------:R-:W-:Y:S02]  /*11ae10*/  LOP3.LUT R8, R27, 0xffff, RZ, 0xc0, !PT ;  /* 0x0000ffff1b087812 */ /* 0x000fe400078ec0ff */
[----:B------:R-:W-:-:S02]  /*11ae20*/  LOP3.LUT R22, R24, 0xffff, RZ, 0xc0, !PT ;  /* 0x0000ffff18167812 */ /* 0x000fc400078ec0ff */
[----:B------:R-:W-:Y:S02]  /*11ae30*/  SHF.R.S32.HI R28, RZ, 0x1f, R29 ;  /* 0x0000001fff1c7819 */ /* 0x000fe4000001141d */
[----:B------:R-:W-:-:S04]  /*11ae40*/  LOP3.LUT R16, R16, 0xffff, RZ, 0xc0, !PT ;  /* 0x0000ffff10107812 */ /* 0x000fc800078ec0ff */
[----:B0-----:R-:W-:-:S04]  /*11ae50*/  PRMT R2, R15, 0x3340, R16 ;  /* 0x000033400f027816 */ /* 0x001fc80000000010 */
[----:B------:R-:W-:Y:S02]  /*11ae60*/  PRMT R2, R2, 0x5410, R3 ;  /* 0x0000541002027816 */ /* 0x000fe40000000003 */
[----:B------:R-:W-:-:S03]  /*11ae70*/  PRMT R3, R8, 0x3340, R0 ;  /* 0x0000334008037816 */ /* 0x000fc60000000000 */
[----:B------:R0:W-:Y:S04]  /*11ae80*/  STL [R1+0x178c], R2 ;  /* 0x00178c0201007387 */ /* 0x0001e80000100800 */
[----:B------:R-:W4:Y:S04]  /*11ae90*/  LDL.LU R21, [R1+0x2e4] ;  /* 0x0002e40001157983 */ /* 0x000f280000300800 */
[----:B------:R-:W2:Y:S01]  /*11aea0*/  LDL.LU R26, [R1+0x168] ;  /* 0x00016800011a7983 */ /* 0x000ea20000300800 */
[----:B0-----:R-:W-:-:S03]  /*11aeb0*/  PRMT R2, R17, 0x3340, R22 ;  /* 0x0000334011027816 */ /* 0x001fc60000000016 */
[----:B------:R-:W2:Y:S01]  /*11aec0*/  LDL.LU R27, [R1+0x290] ;  /* 0x00029000011b7983 */ /* 0x000ea20000300800 */
[----:B------:R-:W-:-:S05]  /*11aed0*/  PRMT R2, R2, 0x5410, R3 ;  /* 0x0000541002027816 */ /* 0x000fca0000000003 */
[----:B------:R0:W-:Y:S02]  /*11aee0*/  STL [R1+0x1788], R2 ;  /* 0x0017880201007387 */ /* 0x0001e40000100800 */
[----:B0-----:R-:W-:-:S05]  /*11aef0*/  IADD3 R2, P6, PT, R29, R4, RZ ;  /* 0x000000041d027210 */ /* 0x001fca0007fde0ff */
[----:B------:R-:W-:-:S05]  /*11af00*/  IMAD.X R3, R28, 0x1, R23, P6 ;  /* 0x000000011c037824 */ /* 0x000fca00030e0617 */
[----:B------:R0:W-:Y:S04]  /*11af10*/  STL.64 [R1+0xc00], R2 ;  /* 0x000c000201007387 */ /* 0x0001e80000100a00 */
[----:B0-----:R-:W2:Y:S01]  /*11af20*/  LDL.LU.64 R2, [R1+0x5be0] ;  /* 0x005be00001027983 */ /* 0x001ea20000300a00 */
[----:B------:R-:W-:Y:S02]  /*11af30*/  SHF.R.U32.HI R15, RZ, 0x8, R15 ;  /* 0x00000008ff0f7819 */ /* 0x000fe4000001160f */
[----:B------:R-:W-:Y:S02]  /*11af40*/  SHF.R.U32.HI R16, RZ, 0x8, R16 ;  /* 0x00000008ff107819 */ /* 0x000fe40000011610 */
[----:B------:R-:W-:Y:S02]  /*11af50*/  SHF.R.U32.HI R17, RZ, 0x8, R17 ;  /* 0x00000008ff117819 */ /* 0x000fe40000011611 */
[----:B------:R-:W-:-:S02]  /*11af60*/  SHF.R.U32.HI R22, RZ, 0x8, R22 ;  /* 0x00000008ff167819 */ /* 0x000fc40000011616 */
[----:B------:R-:W-:Y:S02]  /*11af70*/  LOP3.LUT R15, R15, 0xffff, RZ, 0xc0, !PT ;  /* 0x0000ffff0f0f7812 */ /* 0x000fe400078ec0ff */
[----:B------:R-:W-:Y:S02]  /*11af80*/  LOP3.LUT R16, R16, 0xffff, RZ, 0xc0, !PT ;  /* 0x0000ffff10107812 */ /* 0x000fe400078ec0ff */
[----:B------:R-:W-:Y:S02]  /*11af90*/  LOP3.LUT R17, R17, 0xffff, RZ, 0xc0, !PT ;  /* 0x0000ffff11117812 */ /* 0x000fe400078ec0ff */
[----:B------:R-:W-:Y:S02]  /*11afa0*/  LOP3.LUT R22, R22, 0xffff, RZ, 0xc0, !PT ;  /* 0x0000ffff16167812 */ /* 0x000fe400078ec0ff */
[----:B------:R-:W-:Y:S02]  /*11afb0*/  PRMT R15, R15, 0x3340, R16 ;  /* 0x000033400f0f7816 */ /* 0x000fe40000000010 */
[----:B------:R-:W-:-:S05]  /*11afc0*/  PRMT R22, R17, 0x3340, R22 ;  /* 0x0000334011167816 */ /* 0x000fca0000000016 */
[----:B------:R-:W-:Y:S04]  /*11afd0*/  STL [R1+0x1768], R22 ;  /* 0x0017681601007387 */ /* 0x000fe80000100800 */
[----:B------:R-:W-:Y:S01]  /*11afe0*/  STL [R1+0x1764], R15 ;  /* 0x0017640f01007387 */ /* 0x000fe20000100800 */
[----:B------:R-:W-:Y:S02]  /*11aff0*/  SHF.R.U32.HI R9, RZ, 0x8, R9 ;  /* 0x00000008ff097819 */ /* 0x000fe40000011609 */
[----:B------:R-:W-:Y:S02]  /*11b000*/  SHF.R.U32.HI R8, RZ, 0x8, R8 ;  /* 0x00000008ff087819 */ /* 0x000fe40000011608 */
[----:B------:R-:W-:Y:S02]  /*11b010*/  LOP3.LUT R9, R9, 0xffff, RZ, 0xc0, !PT ;  /* 0x0000ffff09097812 */ /* 0x000fe400078ec0ff */
[----:B------:R-:W-:-:S02]  /*11b020*/  LOP3.LUT R8, R8, 0xffff, RZ, 0xc0, !PT ;  /* 0x0000ffff08087812 */ /* 0x000fc400078ec0ff */
[--C-:B------:R-:W-:Y:S02]  /*11b030*/  PRMT R9, R9, 0x3340, R0.reuse ;  /* 0x0000334009097816 */ /* 0x100fe40000000000 */
[----:B------:R-:W-:Y:S02]  /*11b040*/  PRMT R8, R8, 0x3340, R0 ;  /* 0x0000334008087816 */ /* 0x000fe40000000000 */
[----:B--2---:R-:W-:-:S05]  /*11b050*/  IADD3 R16, P6, PT, R29, R3, RZ ;  /* 0x000000031d107210 */ /* 0x004fca0007fde0ff */
[----:B------:R-:W-:-:S05]  /*11b060*/  IMAD.X R17, R28, 0x1, R2, P6 ;  /* 0x000000011c117824 */ /* 0x000fca00030e0602 */
[----:B------:R0:W-:Y:S04]  /*11b070*/  STL.64 [R1+0xbf8], R16 ;  /* 0x000bf81001007387 */ /* 0x0001e80000100a00 */
[----:B0-----:R-:W2:Y:S04]  /*11b080*/  LDL.LU R17, [R1+0x5bdc] ;  /* 0x005bdc0001117983 */ /* 0x001ea80000300800 */
[----:B------:R-:W2:Y:S04]  /*11b090*/  LDL.LU R16, [R1+0x2b8] ;  /* 0x0002b80001107983 */ /* 0x000ea80000300800 */
[----:B------:R-:W-:Y:S04]  /*11b0a0*/  STL [R1+0x16dc], R9 ;  /* 0x0016dc0901007387 */ /* 0x000fe80000100800 */
[----:B------:R-:W2:Y:S04]  /*11b0b0*/  LDL.LU R22, [R1+0x160] ;  /* 0x0001600001167983 */ /* 0x000ea80000300800 */
[----:B------:R4:W-:Y:S04]  /*11b0c0*/  STL [R1+0x16d8], R8 ;  /* 0x0016d80801007387 */ /* 0x0009e80000100800 */
[----:B------:R-:W2:Y:S01]  /*11b0d0*/  LDL.LU R24, [R1+0x268] ;  /* 0x0002680001187983 */ /* 0x000ea20000300800 */
[----:B------:R-:W-:-:S02]  /*11b0e0*/  LOP3.LUT R19, R19, 0xffff, RZ, 0xc0, !PT ;  /* 0x0000ffff13137812 */ /* 0x000fc400078ec0ff */
[----:B---3--:R-:W-:Y:S02]  /*11b0f0*/  LOP3.LUT R20, R20, 0xffff, RZ, 0xc0, !PT ;  /* 0x0000ffff14147812 */ /* 0x008fe400078ec0ff */
[----:B------:R-:W-:Y:S02]  /*11b100*/  LOP3.LUT R15, R26, 0xffff, RZ, 0xc0, !PT ;  /* 0x0000ffff1a0f7812 */ /* 0x000fe400078ec0ff */
[----:B----4-:R-:W-:Y:S02]  /*11b110*/  LOP3.LUT R8, R21, 0xffff, RZ, 0xc0, !PT ;  /* 0x0000ffff15087812 */ /* 0x010fe400078ec0ff */
[--C-:B------:R-:W-:Y:S02]  /*11b120*/  PRMT R21, R19, 0x3340, R20.reuse ;  /* 0x0000334013157816 */ /* 0x100fe40000000014 */
[----:B------:R-:W-:Y:S02]  /*11b130*/  SHF.R.U32.HI R19, RZ, 0x8, R19 ;  /* 0x00000008ff137819 */ /* 0x000fe40000011613 */
[----:B------:R-:W-:-:S02]  /*11b140*/  SHF.R.U32.HI R20, RZ, 0x8, R20 ;  /* 0x00000008ff147819 */ /* 0x000fc40000011614 */
[----:B------:R-:W-:Y:S02]  /*11b150*/  LOP3.LUT R19, R19, 0xffff, RZ, 0xc0, !PT ;  /* 0x0000ffff13137812 */ /* 0x000fe400078ec0ff */
[----:B------:R-:W-:-:S04]  /*11b160*/  LOP3.LUT R20, R20, 0xffff, RZ, 0xc0, !PT ;  /* 0x0000ffff14147812 */ /* 0x000fc800078ec0ff */
[----:B------:R-:W-:Y:S02]  /*11b170*/  PRMT R20, R19, 0x3340, R20 ;  /* 0x0000334013147816 */ /* 0x000fe40000000014 */
[----:B--2---:R-:W-:Y:S02]  /*11b180*/  LOP3.LUT R9, R17, 0xffff, RZ, 0xc0, !PT ;  /* 0x0000ffff11097812 */ /* 0x004fe400078ec0ff */
[----:B------:R-:W2:Y:S02]  /*11b190*/  LDL.LU R17, [R1+0x5bd8] ;  /* 0x005bd80001117983 */ /* 0x000ea40000300800 */
[----:B------:R-:W-:Y:S02]  /*11b1a0*/  PRMT R26, R9, 0x3340, R0 ;  /* 0x00003340091a7816 */ /* 0x000fe40000000000 */
[----:B------:R0:W-:Y:S02]  /*11b1b0*/  STL [R1+0x1798], R9 ;  /* 0x0017980901007387 */ /* 0x0001e40000100800 */
[----:B0-----:R-:W-:-:S02]  /*11b1c0*/  LOP3.LUT R9, R27, 0xffff, RZ, 0xc0, !PT ;  /* 0x0000ffff1b097812 */ /* 0x001fc400078ec0ff */
[----:B------:R-:W-:Y:S02]  /*11b1d0*/  PRMT R27, R21, 0x5410, R26 ;  /* 0x00005410151b7816 */ /* 0x000fe4000000001a */
[----:B------:R-:W-:Y:S02]  /*11b1e0*/  PRMT R26, R15, 0x3340, R0 ;  /* 0x000033400f1a7816 */ /* 0x000fe40000000000 */
[----:B------:R-:W-:-:S04]  /*11b1f0*/  PRMT R21, R8, 0x3340, R9 ;  /* 0x0000334008157816 */ /* 0x000fc80000000009 */
[----:B------:R-:W-:Y:S02]  /*11b200*/  PRMT R21, R21, 0x5410, R26 ;  /* 0x0000541015157816 */ /* 0x000fe4000000001a */
[----:B------:R-:W-:Y:S01]  /*11b210*/  IADD3 R26, P6, PT, R29, R0, RZ ;  /* 0x000000001d1a7210 */ /* 0x000fe20007fde0ff */
[----:B------:R0:W-:Y:S01]  /*11b220*/  STL [R1+0x1784], R27 ;  /* 0x0017841b01007387 */ /* 0x0001e20000100800 */
[----:B------:R-:W-:Y:S02]  /*11b230*/  SHF.R.U32.HI R8, RZ, 0x8, R8 ;  /* 0x00000008ff087819 */ /* 0x000fe40000011608 */
[----:B------:R-:W-:Y:S01]  /*11b240*/  SHF.R.U32.HI R9, RZ, 0x8, R9 ;  /* 0x00000008ff097819 */ /* 0x000fe20000011609 */
[----:B------:R1:W-:Y:S01]  /*11b250*/  STL [R1+0x1780], R21 ;  /* 0x0017801501007387 */ /* 0x0003e20000100800 */
[----:B------:R-:W-:Y:S01]  /*11b260*/  LOP3.LUT R8, R8, 0xffff, RZ, 0xc0, !PT ;  /* 0x0000ffff08087812 */ /* 0x000fe200078ec0ff */
[----:B0-----:R-:W-:Y:S01]  /*11b270*/  IMAD.X R27, R28, 0x1, R25, P6 ;  /* 0x000000011c1b7824 */ /* 0x001fe200030e0619 */
[----:B------:R-:W-:-:S04]  /*11b280*/  LOP3.LUT R9, R9, 0xffff, RZ, 0xc0, !PT ;  /* 0x0000ffff09097812 */ /* 0x000fc800078ec0ff */
[----:B------:R0:W-:Y:S01]  /*11b290*/  STL.64 [R1+0xbd8], R26 ;  /* 0x000bd81a01007387 */ /* 0x0001e20000100a00 */
[----:B------:R-:W-:-:S03]  /*11b2a0*/  PRMT R8, R8, 0x3340, R9 ;  /* 0x0000334008087816 */ /* 0x000fc60000000009 */
[----:B------:R-:W3:Y:S01]  /*11b2b0*/  LDL.LU R25, [R1+0x148] ;  /* 0x0001480001197983 */ /* 0x000ee20000300800 */
[----:B------:R-:W-:Y:S02]  /*11b2c0*/  LOP3.LUT R16, R16, 0xffff, RZ, 0xc0, !PT ;  /* 0x0000ffff10107812 */ /* 0x000fe400078ec0ff */
[----:B-1----:R-:W-:Y:S01]  /*11b2d0*/  LOP3.LUT R21, R24, 0xffff, RZ, 0xc0, !PT ;  /* 0x0000ffff18157812 */ /* 0x002fe200078ec0ff */
[----:B0-----:R-:W4:Y:S04]  /*11b2e0*/  LDL.LU R26, [R1+0xe4] ;  /* 0x0000e400011a7983 */ /* 0x001f280000300800 */
[----:B------:R-:W2:Y:S04]  /*11b2f0*/  LDL.LU R27, [R1+0x2bc] ;  /* 0x0002bc00011b7983 */ /* 0x000ea80000300800 */
[----:B------:R-:W3:Y:S04]  /*11b300*/  LDL.LU R19, [R1+0x270] ;  /* 0x0002700001137983 */ /* 0x000ee80000300800 */
[----:B------:R0:W-:Y:S04]  /*11b310*/  STL [R1+0x176c], R20 ;  /* 0x00176c1401007387 */ /* 0x0001e80000100800 */
[----:B------:R1:W-:Y:S01]  /*11b320*/  STL [R1+0x175c], R8 ;  /* 0x00175c0801007387 */ /* 0x0003e20000100800 */
[----:B0-----:R-:W-:-:S04]  /*11b330*/  LOP3.LUT R20, R22, 0xffff, RZ, 0xc0, !PT ;  /* 0x0000ffff16147812 */ /* 0x001fc800078ec0ff */
[----:B------:R-:W-:Y:S02]  /*11b340*/  PRMT R9, R20, 0x3340, R0 ;  /* 0x0000334014097816 */ /* 0x000fe40000000000 */
[----:B-1----:R-:W-:-:S04]  /*11b350*/  PRMT R8, R16, 0x3340, R21 ;  /* 0x0000334010087816 */ /* 0x002fc80000000015 */
[----:B------:R-:W-:Y:S02]  /*11b360*/  PRMT R22, R8, 0x5410, R9 ;  /* 0x0000541008167816 */ /* 0x000fe40000000009 */
[----:B------:R-:W-:-:S05]  /*11b370*/  IADD3 R8, P6, PT, R29, R5, RZ ;  /* 0x000000051d087210 */ /* 0x000fca0007fde0ff */
[----:B------:R-:W-:Y:S01]  /*11b380*/  IMAD.X R9, R28, 0x1, R6, P6 ;  /* 0x000000011c097824 */ /* 0x000fe200030e0606 */
[----:B------:R0:W-:Y:S01]  /*11b390*/  STL [R1+0x177c], R22 ;  /* 0x00177c1601007387 */ /* 0x0001e20000100800 */
[----:B------:R-:W-:-:S03]  /*11b3a0*/  SHF.R.U32.HI R16, RZ, 0x8, R16 ;  /* 0x00000008ff107819 */ /* 0x000fc60000011610 */
[----:B------:R1:W-:Y:S01]  /*11b3b0*/  STL.64 [R1+0xbc8], R8 ;  /* 0x000bc80801007387 */ /* 0x0003e20000100a00 */
[----:B0-----:R-:W-:Y:S02]  /*11b3c0*/  SHF.R.U32.HI R22, RZ, 0x8, R21 ;  /* 0x00000008ff167819 */ /* 0x001fe40000011615 */
[----:B------:R-:W-:Y:S02]  /*11b3d0*/  LOP3.LUT R21, R16, 0xffff, RZ, 0xc0, !PT ;  /* 0x0000ffff10157812 */ /* 0x000fe400078ec0ff */
[----:B------:R-:W-:Y:S01]  /*11b3e0*/  LOP3.LUT R22, R22, 0xffff, RZ, 0xc0, !PT ;  /* 0x0000ffff16167812 */ /* 0x000fe200078ec0ff */
[----:B-1----:R-:W3:Y:S03]  /*11b3f0*/  LDL.LU.64 R8, [R1+0x5bd0] ;  /* 0x005bd00001087983 */ /* 0x002ee60000300a00 */
[----:B------:R-:W-:Y:S01]  /*11b400*/  PRMT R21, R21, 0x3340, R22 ;  /* 0x0000334015157816 */ /* 0x000fe20000000016 */
[----:B------:R-:W3:Y:S04]  /*11b410*/  LDL.LU R16, [R1+0x158] ;  /* 0x0001580001107983 */ /* 0x000ee80000300800 */
[----:B------:R-:W3:Y:S04]  /*11b420*/  LDL.LU R24, [R1+0xf8] ;  /* 0x0000f80001187983 */ /* 0x000ee80000300800 */
[----:B------:R-:W3:Y:S01]  /*11b430*/  LDL.LU R22, [R1+0x5bc8] ;  /* 0x005bc80001167983 */ /* 0x000ee20000300800 */
[----:B------:R-:W-:-:S04]  /*11b440*/  SHF.R.U32.HI R20, RZ, 0x8, R20 ;  /* 0x00000008ff147819 */ /* 0x000fc80000011614 */
[----:B------:R-:W-:Y:S01]  /*11b450*/  LOP3.LUT R20, R20, 0xffff, RZ, 0xc0, !PT ;  /* 0x0000ffff14147812 */ /* 0x000fe200078ec0ff */
[----:B------:R0:W-:Y:S01]  /*11b460*/  STL [R1+0x1758], R21 ;  /* 0x0017581501007387 */ /* 0x0001e20000100800 */
[----:B------:R-:W-:Y:S02]  /*11b470*/  SHF.R.U32.HI R15, RZ, 0x8, R15 ;  /* 0x00000008ff0f7819 */ /* 0x000fe4000001160f */
[----:B0-----:R-:W-:Y:S02]  /*11b480*/  PRMT R21, R20, 0x3340, R0 ;  /* 0x0000334014157816 */ /* 0x001fe40000000000 */
[----:B------:R-:W-:-:S03]  /*11b490*/  IADD3 R20, P6, PT, R29, R7, RZ ;  /* 0x000000071d147210 */ /* 0x000fc60007fde0ff */
[----:B------:R0:W-:Y:S01]  /*11b4a0*/  STL [R1+0x16b8], R21 ;  /* 0x0016b81501007387 */ /* 0x0001e20000100800 */
[----:B------:R-:W-:Y:S02]  /*11b4b0*/  LOP3.LUT R15, R15, 0xffff, RZ, 0xc0, !PT ;  /* 0x0000ffff0f0f7812 */ /* 0x000fe400078ec0ff */
[----:B----4-:R-:W-:Y:S02]  /*11b4c0*/  LOP3.LUT R26, R26, 0xffff, RZ, 0xc0, !PT ;  /* 0x0000ffff1a1a7812 */ /* 0x010fe400078ec0ff */
[----:B--2---:R-:W-:Y:S02]  /*11b4d0*/  LOP3.LUT R27, R27, 0xffff, RZ, 0xc0, !PT ;  /* 0x0000ffff1b1b7812 */ /* 0x004fe400078ec0ff */
[----:B---3--:R-:W-:Y:S01]  /*11b4e0*/  LOP3.LUT R19, R19, 0xffff, RZ, 0xc0, !PT ;  /* 0x0000ffff13137812 */ /* 0x008fe200078ec0ff */
[----:B0-----:R-:W-:-:S05]  /*11b4f0*/  IMAD.X R21, R28, 0x1, R8, P6 ;  /* 0x000000011c157824 */ /* 0x001fca00030e0608 */
[----:B------:R0:W-:Y:S02]  /*11b500*/  STL.64 [R1+0xbd0], R20 ;  /* 0x000bd01401007387 */ /* 0x0001e40000100a00 */
[----:B0-----:R-:W-:Y:S02]  /*11b510*/  PRMT R21, R15, 0x3340, R0 ;  /* 0x000033400f157816 */ /* 0x001fe40000000000 */
[----:B------:R-:W2:Y:S01]  /*11b520*/  LDL.LU R20, [R1+0x5bc4] ;  /* 0x005bc40001147983 */ /* 0x000ea20000300800 */
[----:B------:R-:W-:Y:S02]  /*11b530*/  LOP3.LUT R15, R25, 0xffff, RZ, 0xc0, !PT ;  /* 0x0000ffff190f7812 */ /* 0x000fe400078ec0ff */
[----:B------:R-:W-:Y:S01]  /*11b540*/  LOP3.LUT R25, R22, 0xffff, RZ, 0xc0, !PT ;  /* 0x0000ffff16197812 */ /* 0x000fe200078ec0ff */
[----:B------:R0:W-:Y:S01]  /*11b550*/  STL [R1+0x16b4], R21 ;  /* 0x0016b41501007387 */ /* 0x0001e20000100800 */
[----:B------:R-:W-:Y:S02]  /*11b560*/  PRMT R22, R15, 0x3340, R26 ;  /* 0x000033400f167816 */ /* 0x000fe4000000001a */
[----:B0-----:R-:W-:-:S04]  /*11b570*/  PRMT R21, R25, 0x3340, R0 ;  /* 0x0000334019157816 */ /* 0x001fc80000000000 */
[----:B------:R-:W-:Y:S02]  /*11b580*/  PRMT R22, R22, 0x5410, R21 ;  /* 0x0000541016167816 */ /* 0x000fe40000000015 */
[----:B------:R-:W3:Y:S04]  /*11b590*/  LDL.LU R21, [R1+0x5bc0] ;  /* 0x005bc00001157983 */ /* 0x000ee80000300800 */
[----:B------:R0:W-:Y:S02]  /*11b5a0*/  STL [R1+0x1778], R22 ;  /* 0x0017781601007387 */ /* 0x0001e40000100800 */
[----:B0-----:R-:W-:Y:S02]  /*11b5b0*/  SHF.R.U32.HI R22, RZ, 0x8, R27 ;  /* 0x00000008ff167819 */ /* 0x001fe4000001161b */
[----:B------:R-:W-:-:S02]  /*11b5c0*/  PRMT R27, R27, 0x3340, R19 ;  /* 0x000033401b1b7816 */ /* 0x000fc40000000013 */
[----:B------:R-:W-:-:S03]  /*11b5d0*/  SHF.R.U32.HI R19, RZ, 0x8, R19 ;  /* 0x00000008ff137819 */ /* 0x000fc60000011613 */
[----:B------:R0:W-:Y:S02]  /*11b5e0*/  STL [R1+0x163c], R27 ;  /* 0x00163c1b01007387 */ /* 0x0001e40000100800 */
[----:B0-----:R-:W-:Y:S02]  /*11b5f0*/  SHF.R.U32.HI R27, RZ, 0x8, R26 ;  /* 0x00000008ff1b7819 */ /* 0x001fe4000001161a */
[----:B------:R-:W-:Y:S02]  /*11b600*/  LOP3.LUT R26, R22, 0xffff, RZ, 0xc0, !PT ;  /* 0x0000ffff161a7812 */ /* 0x000fe400078ec0ff */
[----:B------:R-:W-:Y:S02]  /*11b610*/  LOP3.LUT R22, R19, 0xffff, RZ, 0xc0, !PT ;  /* 0x0000ffff13167812 */ /* 0x000fe400078ec0ff */
[----:B------:R-:W4:Y:S02]  /*11b620*/  LDL.LU R19, [R1+0x15c] ;  /* 0x00015c0001137983 */ /* 0x000f240000300800 */
[----:B------:R-:W-:-:S02]  /*11b630*/  PRMT R26, R26, 0x3340, R22 ;  /* 0x000033401a1a7816 */ /* 0x000fc40000000016 */
[----:B------:R-:W2:Y:S04]  /*11b640*/  LDL.LU R22, [R1+0x5bbc] ;  /* 0x005bbc0001167983 */ /* 0x000ea80000300800 */
[----:B------:R0:W-:Y:S04]  /*11b650*/  STL [R1+0x1760], R26 ;  /* 0x0017601a01007387 */ /* 0x0001e80000100800 */
[----:B0-----:R-:W2:Y:S01]  /*11b660*/  LDL.LU R26, [R1+0x5bb8] ;  /* 0x005bb800011a7983 */ /* 0x001ea20000300800 */
[----:B------:R-:W-:Y:S02]  /*11b670*/  SHF.R.U32.HI R15, RZ, 0x8, R15 ;  /* 0x00000008ff0f7819 */ /* 0x000fe4000001160f */
[----:B------:R-:W-:-:S02]  /*11b680*/  LOP3.LUT R27, R27, 0xffff, RZ, 0xc0, !PT ;  /* 0x0000ffff1b1b7812 */ /* 0x000fc400078ec0ff */
[----:B------:R-:W-:Y:S02]  /*11b690*/  LOP3.LUT R15, R15, 0xffff, RZ, 0xc0, !PT ;  /* 0x0000ffff0f0f7812 */ /* 0x000fe400078ec0ff */
[----:B------:R-:W-:Y:S02]  /*11b6a0*/  LOP3.LUT R16, R16, 0xffff, RZ, 0xc0, !PT ;  /* 0x0000ffff10107812 */ /* 0x000fe400078ec0ff */
[----:B------:R-:W-:Y:S02]  /*11b6b0*/  PRMT R27, R15, 0x3340, R27 ;  /* 0x000033400f1b7816 */ /* 0x000fe4000000001b */
[----:B------:R-:W-:-:S03]  /*11b6c0*/  LOP3.LUT R24, R24, 0xffff, RZ, 0xc0, !PT ;  /* 0x0000ffff18187812 */ /* 0x000fc600078ec0ff */
[----:B------:R0:W-:Y:S01]  /*11b6d0*/  STL [R1+0x1754], R27 ;  /* 0x0017541b01007387 */ /* 0x0001e20000100800 */
[----:B------:R-:W-:-:S04]  /*11b6e0*/  SHF.R.U32.HI R25, RZ, 0x8, R25 ;  /* 0x00000008ff197819 */ /* 0x000fc80000011619 */
[----:B------:R-:W-:-:S04]  /*11b6f0*/  LOP3.LUT R25, R25, 0xffff, RZ, 0xc0, !PT ;  /* 0x0000ffff19197812 */ /* 0x000fc800078ec0ff */
[----:B------:R-:W-:Y:S02]  /*11b700*/  PRMT R25, R25, 0x3340, R0 ;  /* 0x0000334019197816 */ /* 0x000fe40000000000 */
[----:B--2---:R-:W-:Y:S02]  /*11b710*/  LOP3.LUT R15, R26, 0xffff, RZ, 0xc0, !PT ;  /* 0x0000ffff1a0f7812 */ /* 0x004fe400078ec0ff */
[----:B------:R-:W-:Y:S02]  /*11b720*/  PRMT R26, R16, 0x3340, R24 ;  /* 0x00003340101a7816 */ /* 0x000fe40000000018 */
[----:B0-----:R-:W-:-:S04]  /*11b730*/  PRMT R27, R15, 0x3340, R0 ;  /* 0x000033400f1b7816 */ /* 0x001fc80000000000 */
[----:B------:R-:W-:Y:S02]  /*11b740*/  PRMT R27, R26, 0x5410, R27 ;  /* 0x000054101a1b7816 */ /* 0x000fe4000000001b */
[----:B------:R-:W-:Y:S02]  /*11b750*/  IADD3 R26, P6, PT, R29, R9, RZ ;  /* 0x000000091d1a7210 */ /* 0x000fe40007fde0ff */
[----:B------:R-:W-:Y:S01]  /*11b760*/  SHF.R.U32.HI R16, RZ, 0x8, R16 ;  /* 0x00000008ff107819 */ /* 0x000fe20000011610 */
[----:B------:R0:W-:Y:S01]  /*11b770*/  STL [R1+0xa78], R27 ;  /* 0x000a781b01007387 */ /* 0x0001e20000100800 */
[----:B------:R-:W-:Y:S02]  /*11b780*/  SHF.R.U32.HI R24, RZ, 0x8, R24 ;  /* 0x00000008ff187819 */ /* 0x000fe40000011618 */
[----:B------:R-:W-:Y:S02]  /*11b790*/  LOP3.LUT R16, R16, 0xffff, RZ, 0xc0, !PT ;  /* 0x0000ffff10107812 */ /* 0x000fe400078ec0ff */
[----:B------:R-:W-:Y:S01]  /*11b7a0*/  LOP3.LUT R24, R24, 0xffff, RZ, 0xc0, !PT ;  /* 0x0000ffff18187812 */ /* 0x000fe200078ec0ff */
[----:B0-----:R-:W-:-:S05]  /*11b7b0*/  IMAD.X R27, R28, 0x1, R10, P6 ;  /* 0x000000011c1b7824 */ /* 0x001fca00030e060a */
[----:B------:R0:W-:Y:S04]  /*11b7c0*/  STL.64 [R1+0xbb0], R26 ;  /* 0x000bb01a01007387 */ /* 0x0001e80000100a00 */
[----:B0-----:R-:W2:Y:S04]  /*11b7d0*/  LDL.LU.64 R26, [R1+0x5bb0] ;  /* 0x005bb000011a7983 */ /* 0x001ea80000300a00 */
[----:B------:R0:W-:Y:S02]  /*11b7e0*/  STL [R1+0x1688], R25 ;  /* 0x0016881901007387 */ /* 0x0001e40000100800 */
[----:B0-----:R-:W-:-:S02]  /*11b7f0*/  PRMT R25, R16, 0x3340, R24 ;  /* 0x0000334010197816 */ /* 0x001fc40000000018 */
[----:B------:R-:W-:Y:S01]  /*11b800*/  IADD3 R24, P6, PT, R29, R11, RZ ;  /* 0x0000000b1d187210 */ /* 0x000fe20007fde0ff */
[----:B------:R-:W2:Y:S04]  /*11b810*/  LDL.LU R16, [R1+0x74] ;  /* 0x0000740001107983 */ /* 0x000ea80000300800 */
[----:B------:R0:W-:Y:S04]  /*11b820*/  STL [R1+0x780], R25 ;  /* 0x0007801901007387 */ /* 0x0001e80000100800 */
[----:B------:R-:W-:Y:S01]  /*11b830*/  STL.64 [R1+0x5b80], R10 ;  /* 0x005b800a01007387 */ /* 0x000fe20000100a00 */
[----:B0-----:R-:W-:-:S05]  /*11b840*/  IMAD.X R25, R28, 0x1, R12, P6 ;  /* 0x000000011c197824 */ /* 0x001fca00030e060c */
[----:B------:R0:W-:Y:S04]  /*11b850*/  STL.64 [R1+0xbb8], R24 ;  /* 0x000bb81801007387 */ /* 0x0001e80000100a00 */
[----:B0-----:R-:W2:Y:S01]  /*11b860*/  LDL.LU.64 R24, [R1+0x5ba8] ;  /* 0x005ba80001187983 */ /* 0x001ea20000300a00 */
[----:B------:R-:W-:-:S05]  /*11b870*/  IADD3 R10, P6, PT, R29, R13, RZ ;  /* 0x0000000d1d0a7210 */ /* 0x000fca0007fde0ff */
[----:B------:R-:W-:Y:S01]  /*11b880*/  IMAD.X R11, R28, 0x1, R14, P6 ;  /* 0x000000011c0b7824 */ /* 0x000fe200030e060e */
[----:B------:R-:W-:Y:S04]  /*11b890*/  STL.64 [R1+0x5b78], R12 ;  /* 0x005b780c01007387 */ /* 0x000fe80000100a00 */
[----:B------:R0:W-:Y:S02]  /*11b8a0*/  STL.64 [R1+0xba8], R10 ;  /* 0x000ba80a01007387 */ /* 0x0001e40000100a00 */
[----:B0-----:R-:W-:-:S04]  /*11b8b0*/  SHF.R.U32.HI R10, RZ, 0x8, R15 ;  /* 0x00000008ff0a7819 */ /* 0x001fc8000001160f */
[----:B------:R-:W-:-:S04]  /*11b8c0*/  LOP3.LUT R10, R10, 0xffff, RZ, 0xc0, !PT ;  /* 0x0000ffff0a0a7812 */ /* 0x000fc800078ec0ff */
[----:B------:R-:W-:Y:S02]  /*11b8d0*/  PRMT R10, R10, 0x3340, R0 ;  /* 0x000033400a0a7816 */ /* 0x000fe40000000000 */
[----:B------:R-:W-:-:S03]  /*11b8e0*/  LOP3.LUT R11, R22, 0xffff, RZ, 0xc0, !PT ;  /* 0x0000ffff160b7812 */ /* 0x000fc600078ec0ff */
[----:B------:R0:W-:Y:S04]  /*11b8f0*/  STL [R1+0x70], R10 ;  /* 0x0000700a01007387 */ /* 0x0001e80000100800 */
[----:B------:R-:W3:Y:S01]  /*11b900*/  LDL.LU R22, [R1+0x5ba4] ;  /* 0x005ba40001167983 */ /* 0x000ee20000300800 */
[----:B----4-:R-:W-:Y:S02]  /*11b910*/  LOP3.LUT R12, R19, 0xffff, RZ, 0xc0, !PT ;  /* 0x0000ffff130c7812 */ /* 0x010fe400078ec0ff */
[----:B--2---:R-:W-:Y:S02]  /*11b920*/  LOP3.LUT R13, R25, 0xffff, RZ, 0xc0, !PT ;  /* 0x0000ffff190d7812 */ /* 0x004fe400078ec0ff */
[----:B------:R-:W2:Y:S01]  /*11b930*/  LDL.LU R25, [R1+0x5ba0] ;  /* 0x005ba00001197983 */ /* 0x000ea20000300800 */
[----:B0-----:R-:W-:-:S02]  /*11b940*/  LOP3.LUT R10, R18, 0xffff, RZ, 0xc0, !PT ;  /* 0x0000ffff120a7812 */ /* 0x001fc400078ec0ff */
[----:B------:R-:W-:Y:S02]  /*11b950*/  PRMT R28, R11, 0x3340, R0 ;  /* 0x000033400b1c7816 */ /* 0x000fe40000000000 */
[----:B------:R-:W-:Y:S02]  /*11b960*/  PRMT R19, R12, 0x3340, R13 ;  /* 0x000033400c137816 */ /* 0x000fe4000000000d */
[----:B------:R-:W-:Y:S02]  /*11b970*/  LOP3.LUT R15, R26, 0xffff, RZ, 0xc0, !PT ;  /* 0x0000ffff1a0f7812 */ /* 0x000fe400078ec0ff */
[----:B------:R-:W-:Y:S01]  /*11b980*/  LOP3.LUT R18, R24, 0xffff, RZ, 0xc0, !PT ;  /* 0x0000ffff18127812 */ /* 0x000fe200078ec0ff */
[----:B------:R-:W4:Y:S01]  /*11b990*/  LDL.LU R26, [R1+0x5b9c] ;  /* 0x005b9c00011a7983 */ /* 0x000f220000300800 */
[----:B------:R-:W-:Y:S02]  /*11b9a0*/  PRMT R29, R19, 0x5410, R28 ;  /* 0x00005410131d7816 */ /* 0x000fe4000000001c */
[----:B------:R-:W-:Y:S01]  /*11b9b0*/  PRMT R19, R15, 0x3340, R18 ;  /* 0x000033400f137816 */ /* 0x000fe20000000012 */
[----:B------:R-:W4:Y:S01]  /*11b9c0*/  LDL.LU R24, [R1+0x5b98] ;  /* 0x005b980001187983 */ /* 0x000f220000300800 */
[----:B------:R-:W-:-:S02]  /*11b9d0*/  SHF.R.U32.HI R15, RZ, 0x8, R15 ;  /* 0x00000008ff0f7819 */ /* 0x000fc4000001160f */
[----:B------:R-:W-:Y:S02]  /*11b9e0*/  SHF.R.U32.HI R18, RZ, 0x8, R18 ;  /* 0x00000008ff127819 */ /* 0x000fe40000011612 */
[----:B------:R-:W-:Y:S02]  /*11b9f0*/  PRMT R28, R10, 0x3340, R0 ;  /* 0x000033400a1c7816 */ /* 0x000fe40000000000 */
[----:B------:R-:W-:Y:S02]  /*11ba00*/  SHF.R.U32.HI R12, RZ, 0x8, R12 ;  /* 0x00000008ff0c7819 */ /* 0x000fe4000001160c */
[----:B------:R-:W-:Y:S02]  /*11ba10*/  SHF.R.U32.HI R13, RZ, 0x8, R13 ;  /* 0x00000008ff0d7819 */ /* 0x000fe4000001160d */
[----:B------:R-:W-:Y:S02]  /*11ba20*/  LOP3.LUT R15, R15, 0xffff, RZ, 0xc0, !PT ;  /* 0x0000ffff0f0f7812 */ /* 0x000fe400078ec0ff */
[----:B------:R-:W-:-:S02]  /*11ba30*/  LOP3.LUT R18, R18, 0xffff, RZ, 0xc0, !PT ;  /* 0x0000ffff12127812 */ /* 0x000fc400078ec0ff */
[----:B------:R-:W-:Y:S02]  /*11ba40*/  PRMT R19, R19, 0x5410, R28 ;  /* 0x0000541013137816 */ /* 0x000fe4000000001c */
[----:B------:R-:W-:Y:S02]  /*11ba50*/  LOP3.LUT R12, R12, 0xffff, RZ, 0xc0, !PT ;  /* 0x0000ffff0c0c7812 */ /* 0x000fe400078ec0ff */
[----:B------:R-:W-:Y:S02]  /*11ba60*/  LOP3.LUT R13, R13, 0xffff, RZ, 0xc0, !PT ;  /* 0x0000ffff0d0d7812 */ /* 0x000fe400078ec0ff */
[----:B------:R-:W-:Y:S01]  /*11ba70*/  PRMT R15, R15, 0x3340, R18 ;  /* 0x000033400f0f7816 */ /* 0x000fe20000000012 */
[----:B------:R-:W-:Y:S01]  /*11ba80*/  STL [R1+0xa74], R29 ;  /* 0x000a741d01007387 */ /* 0x000fe20000100800 */
[----:B------:R-:W-:-:S03]  /*11ba90*/  PRMT R12, R12, 0x3340, R13 ;  /* 0x000033400c0c7816 */ /* 0x000fc6000000000d */
[----:B------:R0:W-:Y:S04]  /*11baa0*/  STL [R1+0xa70], R19 ;  /* 0x000a701301007387 */ /* 0x0001e80000100800 */
[----:B------:R-:W-:Y:S01]  /*11bab0*/  STL [R1+0x5a50], R15 ;  /* 0x005a500f01007387 */ /* 0x000fe20000100800 */
[----:B------:R-:W-:-:S03]  /*11bac0*/  SHF.R.S32.HI R28, RZ, 0x1f, R16 ;  /* 0x0000001fff1c7819 */ /* 0x000fc60000011410 */
[----:B------:R-:W4:Y:S04]  /*11bad0*/  LDL.LU R18, [R1+0x2f4] ;  /* 0x0002f40001127983 */ /* 0x000f280000300800 */
[----:B0-----:R-:W4:Y:S04]  /*11bae0*/  LDL.LU R19, [R1+0x2b0] ;  /* 0x0002b00001137983 */ /* 0x001f280000300800 */
[----:B------:R0:W-:Y:S01]  /*11baf0*/  STL [R1+0x7ac], R12 ;  /* 0x0007ac0c01007387 */ /* 0x0001e20000100800 */
[----:B------:R-:W-:Y:S02]  /*11bb00*/  SHF.R.U32.HI R11, RZ, 0x8, R11 ;  /* 0x00000008ff0b7819 */ /* 0x000fe4000001160b */
[----:B------:R-:W-:-:S02]  /*11bb10*/  SHF.R.U32.HI R10, RZ, 0x8, R10 ;  /* 0x00000008ff0a7819 */ /* 0x000fc4000001160a */
[----:B0-----:R-:W-:Y:S02]  /*11bb20*/  IADD3 R12, P6, PT, R16, R4, RZ ;  /* 0x00000004100c7210 */ /* 0x001fe40007fde0ff */
[----:B------:R-:W-:-:S03]  /*11bb30*/  LOP3.LUT R11, R11, 0xffff, RZ, 0xc0, !PT ;  /* 0x0000ffff0b0b7812 */ /* 0x000fc600078ec0ff */
[----:B------:R-:W-:Y:S01]  /*11bb40*/  IMAD.X R13, R28, 0x1, R23, P6 ;  /* 0x000000011c0d7824 */ /* 0x000fe200030e0617 */
[----:B---3--:R-:W-:Y:S01]  /*11bb50*/  STL.64 [R1+0x5b68], R22 ;  /* 0x005b681601007387 */ /* 0x008fe20000100a00 */
[----:B------:R-:W-:-:S03]  /*11bb60*/  LOP3.LUT R10, R10, 0xffff, RZ, 0xc0, !PT ;  /* 0x0000ffff0a0a7812 */ /* 0x000fc600078ec0ff */
[----:B------:R0:W-:Y:S01]  /*11bb70*/  STL.64 [R1+0xb90], R12 ;  /* 0x000b900c01007387 */ /* 0x0001e20000100a00 */
[--C-:B------:R-:W-:Y:S02]  /*11bb80*/  PRMT R10, R10, 0x3340, R0.reuse ;  /* 0x000033400a0a7816 */ /* 0x100fe40000000000 */
[----:B0-----:R-:W-:-:S05]  /*11bb90*/  PRMT R12, R11, 0x3340, R0 ;  /* 0x000033400b0c7816 */ /* 0x001fca0000000000 */
[----:B------:R0:W-:Y:S01]  /*11bba0*/  STL [R1+0x168], R12 ;  /* 0x0001680c01007387 */ /* 0x0001e20000100800 */
[----:B------:R-:W-:Y:S02]  /*11bbb0*/  IADD3 R22, P6, PT, R16, R3, RZ ;  /* 0x0000000310167210 */ /* 0x000fe40007fde0ff */
[----:B0-----:R-:W-:-:S03]  /*11bbc0*/  LOP3.LUT R12, R27, 0xffff, RZ, 0xc0, !PT ;  /* 0x0000ffff1b0c7812 */ /* 0x001fc600078ec0ff */
[----:B------:R-:W-:Y:S01]  /*11bbd0*/  IMAD.X R23, R28, 0x1, R2, P6 ;  /* 0x000000011c177824 */ /* 0x000fe200030e0602 */
[----:B--2---:R-:W-:Y:S02]  /*11bbe0*/  LOP3.LUT R11, R25, 0xffff, RZ, 0xc0, !PT ;  /* 0x0000ffff190b7812 */ /* 0x004fe400078ec0ff */
[----:B------:R-:W2:Y:S02]  /*11bbf0*/  LDL.LU R25, [R1+0x5b94] ;  /* 0x005b940001197983 */ /* 0x000ea40000300800 */
[--C-:B------:R-:W-:Y:S02]  /*11bc00*/  PRMT R13, R11, 0x3340, R12.reuse ;  /* 0x000033400b0d7816 */ /* 0x100fe4000000000c */
[----:B------:R0:W-:Y:S01]  /*11bc10*/  STL [R1+0x164], R10 ;  /* 0x0001640a01007387 */ /* 0x0001e20000100800 */
[----:B------:R-:W-:Y:S02]  /*11bc20*/  SHF.R.U32.HI R11, RZ, 0x8, R11 ;  /* 0x00000008ff0b7819 */ /* 0x000fe4000001160b */
[----:B------:R-:W-:-:S02]  /*11bc30*/  SHF.R.U32.HI R12, RZ, 0x8, R12 ;  /* 0x00000008ff0c7819 */ /* 0x000fc4000001160c */
[----:B0-----:R-:W-:Y:S02]  /*11bc40*/  LOP3.LUT R10, R20, 0xffff, RZ, 0xc0, !PT ;  /* 0x0000ffff140a7812 */ /* 0x001fe400078ec0ff */
[----:B------:R-:W-:Y:S01]  /*11bc50*/  LOP3.LUT R11, R11, 0xffff, RZ, 0xc0, !PT ;  /* 0x0000ffff0b0b7812 */ /* 0x000fe200078ec0ff */
[----:B------:R-:W3:Y:S01]  /*11bc60*/  LDL.LU R20, [R1+0x2d0] ;  /* 0x0002d00001147983 */ /* 0x000ee20000300800 */
[----:B------:R-:W-:Y:S02]  /*11bc70*/  PRMT R15, R10, 0x3340, R0 ;  /* 0x000033400a0f7816 */ /* 0x000fe40000000000 */
[----:B------:R-:W-:Y:S02]  /*11bc80*/  LOP3.LUT R12, R12, 0xffff, RZ, 0xc0, !PT ;  /* 0x0000ffff0c0c7812 */ /* 0x000fe400078ec0ff */
[----:B------:R-:W-:Y:S02]  /*11bc90*/  PRMT R13, R13, 0x5410, R15 ;  /* 0x000054100d0d7816 */ /* 0x000fe4000000000f */
[----:B------:R-:W-:-:S03]  /*11bca0*/  PRMT R27, R11, 0x3340, R12 ;  /* 0x000033400b1b7816 */ /* 0x000fc6000000000c */
[----:B------:R-:W-:Y:S04]  /*11bcb0*/  STL [R1+0xa8c], R13 ;  /* 0x000a8c0d01007387 */ /* 0x000fe80000100800 */
[----:B------:R-:W-:Y:S04]  /*11bcc0*/  STL.64 [R1+0xb58], R22 ;  /* 0x000b581601007387 */ /* 0x000fe80000100a00 */
[----:B------:R0:W-:Y:S04]  /*11bcd0*/  STL [R1+0x5a54], R27 ;  /* 0x005a541b01007387 */ /* 0x0001e80000100800 */
[----:B0-----:R-:W3:Y:S01]  /*11bce0*/  LDL R27, [R1] ;  /* 0x00000000011b7983 */ /* 0x001ee20000100800 */
[----:B------:R-:W-:-:S04]  /*11bcf0*/  SHF.R.U32.HI R10, RZ, 0x8, R10 ;  /* 0x00000008ff0a7819 */ /* 0x000fc8000001160a */
[----:B------:R-:W-:-:S04]  /*11bd00*/  LOP3.LUT R10, R10, 0xffff, RZ, 0xc0, !PT ;  /* 0x0000ffff0a0a7812 */ /* 0x000fc800078ec0ff */
[----:B------:R-:W-:-:S05]  /*11bd10*/  PRMT R11, R10, 0x3340, R0 ;  /* 0x000033400a0b7816 */ /* 0x000fca0000000000 */
[----:B------:R0:W-:Y:S01]  /*11bd20*/  STL [R1+0x160], R11 ;  /* 0x0001600b01007387 */ /* 0x0001e20000100800 */
[----:B----4-:R-:W-:Y:S02]  /*11bd30*/  LOP3.LUT R12, R18, 0xffff, RZ, 0xc0, !PT ;  /* 0x0000ffff120c7812 */ /* 0x010fe400078ec0ff */
[----:B------:R-:W-:Y:S02]  /*11bd40*/  LOP3.LUT R13, R19, 0xffff, RZ, 0xc0, !PT ;  /* 0x0000ffff130d7812 */ /* 0x000fe400078ec0ff */
[----:B------:R-:W-:Y:S02]  /*11bd50*/  IADD3 R18, P6, PT, R16, R0, RZ ;  /* 0x0000000010127210 */ /* 0x000fe40007fde0ff */
[--C-:B0-----:R-:W-:Y:S02]  /*11bd60*/  PRMT R11, R12, 0x3340, R13.reuse ;  /* 0x000033400c0b7816 */ /* 0x101fe4000000000d */
[----:B------:R-:W-:Y:S02]  /*11bd70*/  SHF.R.U32.HI R12, RZ, 0x8, R12 ;  /* 0x00000008ff0c7819 */ /* 0x000fe4000001160c */
[----:B------:R-:W-:-:S02]  /*11bd80*/  SHF.R.U32.HI R13, RZ, 0x8, R13 ;  /* 0x00000008ff0d7819 */ /* 0x000fc4000001160d */
[----:B------:R-:W-:Y:S02]  /*11bd90*/  LOP3.LUT R12, R12, 0xffff, RZ, 0xc0, !PT ;  /* 0x0000ffff0c0c7812 */ /* 0x000fe400078ec0ff */
[----:B------:R-:W-:Y:S02]  /*11bda0*/  LOP3.LUT R13, R13, 0xffff, RZ, 0xc0, !PT ;  /* 0x0000ffff0d0d7812 */ /* 0x000fe400078ec0ff */
[----:B--2---:R-:W-:Y:S02]  /*11bdb0*/  LOP3.LUT R10, R25, 0xffff, RZ, 0xc0, !PT ;  /* 0x0000ffff190a7812 */ /* 0x004fe400078ec0ff */
[----:B------:R-:W2:Y:S02]  /*11bdc0*/  LDL.LU R25, [R1+0x5b90] ;  /* 0x005b900001197983 */ /* 0x000ea40000300800 */
[----:B------:R-:W-:Y:S02]  /*11bdd0*/  PRMT R15, R10, 0x3340, R0 ;  /* 0x000033400a0f7816 */ /* 0x000fe40000000000 */
[----:B------:R-:W-:-:S02]  /*11bde0*/  SHF.R.U32.HI R10, RZ, 0x8, R10 ;  /* 0x00000008ff0a7819 */ /* 0x000fc4000001160a */
[----:B------:R-:W-:Y:S02]  /*11bdf0*/  PRMT R11, R11, 0x5410, R15 ;  /* 0x000054100b0b7816 */ /* 0x000fe4000000000f */
[----:B------:R-:W-:Y:S02]  /*11be00*/  LOP3.LUT R10, R10, 0xffff, RZ, 0xc0, !PT ;  /* 0x0000ffff0a0a7812 */ /* 0x000fe400078ec0ff */
[----:B------:R-:W-:Y:S01]  /*11be10*/  PRMT R15, R12, 0x3340, R13 ;  /* 0x000033400c0f7816 */ /* 0x000fe2000000000d */
[----:B------:R0:W-:Y:S01]  /*11be20*/  STL [R1+0xa88], R11 ;  /* 0x000a880b01007387 */ /* 0x0001e20000100800 */
[----:B------:R-:W-:Y:S02]  /*11be30*/  PRMT R13, R10, 0x3340, R0 ;  /* 0x000033400a0d7816 */ /* 0x000fe40000000000 */
[----:B------:R-:W-:Y:S01]  /*11be40*/  LOP3.LUT R10, R26, 0xffff, RZ, 0xc0, !PT ;  /* 0x0000ffff1a0a7812 */ /* 0x000fe200078ec0ff */
[----:B0-----:R-:W4:Y:S01]  /*11be50*/  LDL.LU R11, [R1+0x2f8] ;  /* 0x0002f800010b7983 */ /* 0x001f220000300800 */
[----:B---3--:R-:W-:-:S05]  /*11be60*/  IMAD.X R19, R28, 0x1, R27, P6 ;  /* 0x000000011c137824 */ /* 0x008fca00030e061b */
[----:B------:R0:W-:Y:S04]  /*11be70*/  STL.64 [R1+0xb50], R18 ;  /* 0x000b501201007387 */ /* 0x0001e80000100a00 */
[----:B------:R-:W-:Y:S04]  /*11be80*/  STL [R1+0x7a4], R15 ;  /* 0x0007a40f01007387 */ /* 0x000fe80000100800 */
[----:B------:R2:W-:Y:S04]  /*11be90*/  STL [R1+0x15c], R13 ;  /* 0x00015c0d01007387 */ /* 0x0005e80000100800 */
[----:B------:R-:W3:Y:S01]  /*11bea0*/  LDL.LU R26, [R1+0x5b8c] ;  /* 0x005b8c00011a7983 */ /* 0x000ee20000300800 */
[----:B------:R-:W-:-:S02]  /*11beb0*/  LOP3.LUT R12, R20, 0xffff, RZ, 0xc0, !PT ;  /* 0x0000ffff140c7812 */ /* 0x000fc400078ec0ff */
[----:B0-----:R-:W-:Y:S02]  /*11bec0*/  PRMT R18, R10, 0x3340, R0 ;  /* 0x000033400a127816 */ /* 0x001fe40000000000 */
[----:B------:R-:W-:-:S04]  /*11bed0*/  SHF.R.U32.HI R10, RZ, 0x8, R10 ;  /* 0x00000008ff0a7819 */ /* 0x000fc8000001160a */
[----:B------:R-:W-:-:S04]  /*11bee0*/  LOP3.LUT R10, R10, 0xffff, RZ, 0xc0, !PT ;  /* 0x0000ffff0a0a7812 */ /* 0x000fc800078ec0ff */
[----:B------:R-:W-:Y:S02]  /*11bef0*/  PRMT R10, R10, 0x3340, R0 ;  /* 0x000033400a0a7816 */ /* 0x000fe40000000000 */
[----:B--2---:R-:W-:-:S04]  /*11bf00*/  LOP3.LUT R13, R25, 0xffff, RZ, 0xc0, !PT ;  /* 0x0000ffff190d7812 */ /* 0x004fc800078ec0ff */
[----:B------:R-:W-:-:S04]  /*11bf10*/  PRMT R15, R12, 0x3340, R13 ;  /* 0x000033400c0f7816 */ /* 0x000fc8000000000d */
[----:B------:R-:W-:Y:S02]  /*11bf20*/  PRMT R15, R15, 0x5410, R18 ;  /* 0x000054100f0f7816 */ /* 0x000fe40000000012 */
[----:B------:R-:W-:Y:S02]  /*11bf30*/  IADD3 R18, P6, PT, R16, R5, RZ ;  /* 0x0000000510127210 */ /* 0x000fe40007fde0ff */
[----:B------:R-:W-:Y:S01]  /*11bf40*/  SHF.R.U32.HI R12, RZ, 0x8, R12 ;  /* 0x00000008ff0c7819 */ /* 0x000fe2000001160c */
[----:B------:R0:W-:Y:S02]  /*11bf50*/  STL [R1+0xac4], R15 ;  /* 0x000ac40f01007387 */ /* 0x0001e40000100800 */
[----:B------:R-:W-:Y:S01]  /*11bf60*/  IMAD.X R19, R28, 0x1, R6, P6 ;  /* 0x000000011c137824 */ /* 0x000fe200030e0606 */
[----:B------:R-:W-:Y:S01]  /*11bf70*/  LOP3.LUT R12, R12, 0xffff, RZ, 0xc0, !PT ;  /* 0x0000ffff0c0c7812 */ /* 0x000fe200078ec0ff */
[----:B------:R-:W2:Y:S01]  /*11bf80*/  LDL.LU R29, [R1+0x1dc] ;  /* 0x0001dc00011d7983 */ /* 0x000ea20000300800 */
[----:B0-----:R-:W-:-:S03]  /*11bf90*/  SHF.R.U32.HI R15, RZ, 0x8, R13 ;  /* 0x00000008ff0f7819 */ /* 0x001fc6000001160d */
[----:B------:R0:W-:Y:S01]  /*11bfa0*/  STL.64 [R1+0xb20], R18 ;  /* 0x000b201201007387 */ /* 0x0001e20000100a00 */
[----:B------:R-:W-:-:S04]  /*11bfb0*/  LOP3.LUT R15, R15, 0xffff, RZ, 0xc0, !PT ;  /* 0x0000ffff0f0f7812 */ /* 0x000fc800078ec0ff */
[----:B------:R-:W-:Y:S01]  /*11bfc0*/  PRMT R25, R12, 0x3340, R15 ;  /* 0x000033400c197816 */ /* 0x000fe2000000000f */
[----:B0-----:R-:W2:Y:S04]  /*11bfd0*/  LDL.LU R19, [R1+0x4c] ;  /* 0x00004c0001137983 */ /* 0x001ea80000300800 */
[----:B------:R-:W2:Y:S01]  /*11bfe0*/  LDL.LU R13, [R1+0x118] ;  /* 0x00011800010d7983 */ /* 0x000ea20000300800 */
[----:B----4-:R-:W-:Y:S02]  /*11bff0*/  LOP3.LUT R15, R11, 0xffff, RZ, 0xc0, !PT ;  /* 0x0000ffff0b0f7812 */ /* 0x010fe400078ec0ff */
[----:B------:R-:W-:Y:S01]  /*11c000*/  LOP3.LUT R12, R24, 0xffff, RZ, 0xc0, !PT ;  /* 0x0000ffff180c7812 */ /* 0x000fe200078ec0ff */
[----:B------:R-:W4:Y:S04]  /*11c010*/  LDL.LU R18, [R1+0x2d4] ;  /* 0x0002d40001127983 */ /* 0x000f280000300800 */
[----:B------:R-:W4:Y:S01]  /*11c020*/  LDL.LU R20, [R1+0x254] ;  /* 0x0002540001147983 */ /* 0x000f220000300800 */
[----:B------:R-:W-:-:S03]  /*11c030*/  PRMT R11, R12, 0x3340, R0 ;  /* 0x000033400c0b7816 */ /* 0x000fc60000000000 */
[----:B------:R-:W-:Y:S04]  /*11c040*/  STL [R1+0x5a58], R25 ;  /* 0x005a581901007387 */ /* 0x000fe80000100800 */
[----:B------:R0:W-:Y:S01]  /*11c050*/  STL [R1+0xc8], R10 ;  /* 0x0000c80a01007387 */ /* 0x0001e20000100800 */
[----:B---3--:R-:W-:-:S03]  /*11c060*/  LOP3.LUT R22, R26, 0xffff, RZ, 0xc0, !PT ;  /* 0x0000ffff1a167812 */ /* 0x008fc600078ec0ff */
[----:B------:R-:W3:Y:S01]  /*11c070*/  LDL.LU R24, [R1+0x5b88] ;  /* 0x005b880001187983 */ /* 0x000ee20000300800 */
[----:B0-----:R-:W-:-:S04]  /*11c080*/  PRMT R10, R15, 0x3340, R22 ;  /* 0x000033400f0a7816 */ /* 0x001fc80000000016 */
[----:B------:R-:W-:Y:S02]  /*11c090*/  PRMT R23, R10, 0x5410, R11 ;  /* 0x000054100a177816 */ /* 0x000fe4000000000b */
[----:B------:R-:W-:-:S05]  /*11c0a0*/  IADD3 R10, P6, PT, R16, R7, RZ ;  /* 0x00000007100a7210 */ /* 0x000fca0007fde0ff */
[----:B------:R-:W-:Y:S01]  /*11c0b0*/  IMAD.X R11, R28, 0x1, R8, P6 ;  /* 0x000000011c0b7824 */ /* 0x000fe200030e0608 */
[----:B------:R-:W-:Y:S04]  /*11c0c0*/  STL [R1+0xac0], R23 ;  /* 0x000ac01701007387 */ /* 0x000fe80000100800 */
[----:B------:R0:W-:Y:S04]  /*11c0d0*/  STL.64 [R1+0xb18], R10 ;  /* 0x000b180a01007387 */ /* 0x0001e80000100a00 */
[----:B0-----:R-:W3:Y:S01]  /*11c0e0*/  LDL.LU.64 R10, [R1+0x5b80] ;  /* 0x005b8000010a7983 */ /* 0x001ee20000300a00 */
[----:B------:R-:W-:-:S02]  /*11c0f0*/  SHF.R.U32.HI R15, RZ, 0x8, R15 ;  /* 0x00000008ff0f7819 */ /* 0x000fc4000001160f */
[----:B------:R-:W-:Y:S02]  /*11c100*/  SHF.R.U32.HI R22, RZ, 0x8, R22 ;  /* 0x00000008ff167819 */ /* 0x000fe40000011616 */
[----:B------:R-:W-:Y:S02]  /*11c110*/  SHF.R.U32.HI R12, RZ, 0x8, R12 ;  /* 0x00000008ff0c7819 */ /* 0x000fe4000001160c */
[----:B------:R-:W-:Y:S02]  /*11c120*/  LOP3.LUT R15, R15, 0xffff, RZ, 0xc0, !PT ;  /* 0x0000ffff0f0f7812 */ /* 0x000fe400078ec0ff */
[----:B------:R-:W-:Y:S02]  /*11c130*/  LOP3.LUT R22, R22, 0xffff, RZ, 0xc0, !PT ;  /* 0x0000ffff16167812 */ /* 0x000fe400078ec0ff */
[----:B------:R-:W-:Y:S02]  /*11c140*/  LOP3.LUT R12, R12, 0xffff, RZ, 0xc0, !PT ;  /* 0x0000ffff0c0c7812 */ /* 0x000fe400078ec0ff */
[----:B------:R-:W-:-:S02]  /*11c150*/  PRMT R26, R15, 0x3340, R22 ;  /* 0x000033400f1a7816 */ /* 0x000fc40000000016 */
[----:B------:R-:W-:-:S03]  /*11c160*/  PRMT R12, R12, 0x3340, R0 ;  /* 0x000033400c0c7816 */ /* 0x000fc60000000000 */
[----:B------:R0:W-:Y:S04]  /*11c170*/  STL [R1+0x5a5c], R26 ;  /* 0x005a5c1a01007387 */ /* 0x0001e80000100800 */
[----:B------:R1:W-:Y:S04]  /*11c180*/  STL [R1+0x158], R12 ;  /* 0x0001580c01007387 */ /* 0x0003e80000100800 */
[----:B------:R-:W3:Y:S04]  /*11c190*/  LDL.LU R22, [R1+0x1e8] ;  /* 0x0001e80001167983 */ /* 0x000ee80000300800 */
[----:B------:R-:W3:Y:S01]  /*11c1a0*/  LDL.LU R23, [R1+0xb4] ;  /* 0x0000b40001177983 */ /* 0x000ee20000300800 */
[----:B--2---:R-:W-:-:S02]  /*11c1b0*/  LOP3.LUT R29, R29, 0xffff, RZ, 0xc0, !PT ;  /* 0x0000ffff1d1d7812 */ /* 0x004fc400078ec0ff */
[----:B------:R-:W-:Y:S02]  /*11c1c0*/  LOP3.LUT R25, R19, 0xffff, RZ, 0xc0, !PT ;  /* 0x0000ffff13197812 */ /* 0x000fe400078ec0ff */
[----:B------:R-:W2:Y:S01]  /*11c1d0*/  LDL.LU R19, [R1+0x11c] ;  /* 0x00011c0001137983 */ /* 0x000ea20000300800 */
[----:B0-----:R-:W-:Y:S02]  /*11c1e0*/  LOP3.LUT R26, R13, 0xffff, RZ, 0xc0, !PT ;  /* 0x0000ffff0d1a7812 */ /* 0x001fe400078ec0ff */
[----:B------:R-:W-:Y:S02]  /*11c1f0*/  PRMT R13, R25, 0x3340, R0 ;  /* 0x00003340190d7816 */ /* 0x000fe40000000000 */
[----:B-1----:R-:W-:Y:S02]  /*11c200*/  PRMT R12, R29, 0x3340, R26 ;  /* 0x000033401d0c7816 */ /* 0x002fe4000000001a */
[----:B----4-:R-:W-:Y:S02]  /*11c210*/  LOP3.LUT R15, R20, 0xffff, RZ, 0xc0, !PT ;  /* 0x0000ffff140f7812 */ /* 0x010fe400078ec0ff */
[----:B------:R-:W-:-:S02]  /*11c220*/  PRMT R12, R12, 0x5410, R13 ;  /* 0x000054100c0c7816 */ /* 0x000fc4000000000d */
[----:B------:R-:W-:Y:S01]  /*11c230*/  LOP3.LUT R18, R18, 0xffff, RZ, 0xc0, !PT ;  /* 0x0000ffff12127812 */ /* 0x000fe200078ec0ff */
[----:B------:R-:W-:Y:S01]  /*11c240*/  STL [R1+0x5a60], R15 ;  /* 0x005a600f01007387 */ /* 0x000fe20000100800 */
[----:B------:R-:W-:-:S03]  /*11c250*/  PRMT R13, R15, 0x3340, R0 ;  /* 0x000033400f0d7816 */ /* 0x000fc60000000000 */
[----:B------:R0:W-:Y:S01]  /*11c260*/  STL [R1+0xabc], R12 ;  /* 0x000abc0c01007387 */ /* 0x0001e20000100800 */
[----:B---3--:R-:W-:-:S04]  /*11c270*/  LOP3.LUT R20, R24, 0xffff, RZ, 0xc0, !PT ;  /* 0x0000ffff18147812 */ /* 0x008fc800078ec0ff */
[----:B0-----:R-:W-:-:S04]  /*11c280*/  PRMT R12, R18, 0x3340, R20 ;  /* 0x00003340120c7816 */ /* 0x001fc80000000014 */
[----:B------:R-:W-:Y:S02]  /*11c290*/  PRMT R24, R12, 0x5410, R13 ;  /* 0x000054100c187816 */ /* 0x000fe4000000000d */
[----:B------:R-:W-:-:S03]  /*11c2a0*/  IADD3 R12, P6, PT, R16, R9, RZ ;  /* 0x00000009100c7210 */ /* 0x000fc60007fde0ff */
[----:B------:R-:W-:Y:S04]  /*11c2b0*/  STL [R1+0x583c], R24 ;  /* 0x00583c1801007387 */ /* 0x000fe80000100800 */
[----:B------:R-:W-:Y:S01]  /*11c2c0*/  STL.64 [R1+0x5b50], R8 ;  /* 0x005b500801007387 */ /* 0x000fe20000100a00 */
[----:B------:R-:W-:-:S05]  /*11c2d0*/  IMAD.X R13, R28, 0x1, R10, P6 ;  /* 0x000000011c0d7824 */ /* 0x000fca00030e060a */
[----:B------:R0:W-:Y:S04]  /*11c2e0*/  STL.64 [R1+0xb08], R12 ;  /* 0x000b080c01007387 */ /* 0x0001e80000100a00 */
[----:B0-----:R-:W3:Y:S01]  /*11c2f0*/  LDL.LU.64 R12, [R1+0x5b78] ;  /* 0x005b7800010c7983 */ /* 0x001ee20000300a00 */
[----:B------:R-:W-:Y:S02]  /*11c300*/  SHF.R.U32.HI R15, RZ, 0x8, R18 ;  /* 0x00000008ff0f7819 */ /* 0x000fe40000011612 */
[----:B------:R-:W-:Y:S01]  /*11c310*/  SHF.R.U32.HI R20, RZ, 0x8, R20 ;  /* 0x00000008ff147819 */ /* 0x000fe20000011614 */
[----:B------:R-:W4:Y:S01]  /*11c320*/  LDL.LU R18, [R1+0x5b70] ;  /* 0x005b700001127983 */ /* 0x000f220000300800 */
[----:B------:R-:W-:Y:S02]  /*11c330*/  SHF.R.U32.HI R8, RZ, 0x8, R29 ;  /* 0x00000008ff087819 */ /* 0x000fe4000001161d */
[----:B------:R-:W-:Y:S01]  /*11c340*/  SHF.R.U32.HI R9, RZ, 0x8, R26 ;  /* 0x00000008ff097819 */ /* 0x000fe2000001161a */
[----:B------:R-:W4:Y:S01]  /*11c350*/  LDL.LU R29, [R1+0x1ac] ;  /* 0x0001ac00011d7983 */ /* 0x000f220000300800 */
[----:B------:R-:W-:-:S02]  /*11c360*/  LOP3.LUT R15, R15, 0xffff, RZ, 0xc0, !PT ;  /* 0x0000ffff0f0f7812 */ /* 0x000fc400078ec0ff */
[----:B------:R-:W-:Y:S02]  /*11c370*/  LOP3.LUT R24, R20, 0xffff, RZ, 0xc0, !PT ;  /* 0x0000ffff14187812 */ /* 0x000fe400078ec0ff */
[----:B------:R-:W-:Y:S01]  /*11c380*/  LOP3.LUT R8, R8, 0xffff, RZ, 0xc0, !PT ;  /* 0x0000ffff08087812 */ /* 0x000fe200078ec0ff */
[----:B------:R-:W4:Y:S01]  /*11c390*/  LDL.LU R20, [R1+0x14c] ;  /* 0x00014c0001147983 */ /* 0x000f220000300800 */
[----:B------:R-:W-:Y:S02]  /*11c3a0*/  LOP3.LUT R9, R9, 0xffff, RZ, 0xc0, !PT ;  /* 0x0000ffff09097812 */ /* 0x000fe400078ec0ff */
[----:B------:R-:W-:Y:S02]  /*11c3b0*/  PRMT R24, R15, 0x3340, R24 ;  /* 0x000033400f187816 */ /* 0x000fe40000000018 */
[----:B------:R-:W-:-:S03]  /*11c3c0*/  PRMT R15, R8, 0x3340, R9 ;  /* 0x00003340080f7816 */ /* 0x000fc60000000009 */
[----:B------:R-:W-:Y:S01]  /*11c3d0*/  STL [R1+0x5848], R24 ;  /* 0x0058481801007387 */ /* 0x000fe20000100800 */
[----:B------:R-:W-:Y:S02]  /*11c3e0*/  LOP3.LUT R9, R22, 0xffff, RZ, 0xc0, !PT ;  /* 0x0000ffff16097812 */ /* 0x000fe400078ec0ff */
[----:B------:R-:W-:Y:S01]  /*11c3f0*/  LOP3.LUT R8, R23, 0xffff, RZ, 0xc0, !PT ;  /* 0x0000ffff17087812 */ /* 0x000fe200078ec0ff */
[----:B------:R2:W-:Y:S03]  /*11c400*/  STL [R1+0x798], R15 ;  /* 0x0007980f01007387 */ /* 0x0005e60000100800 */
[----:B------:R-:W-:Y:S02]  /*11c410*/  PRMT R23, R8, 0x3340, R0 ;  /* 0x0000334008177816 */ /* 0x000fe40000000000 */
[----:B--2---:R-:W-:Y:S02]  /*11c420*/  LOP3.LUT R15, R19, 0xffff, RZ, 0xc0, !PT ;  /* 0x0000ffff130f7812 */ /* 0x004fe400078ec0ff */
[----:B------:R-:W2:Y:S02]  /*11c430*/  LDL.LU R19, [R1+0x78] ;  /* 0x0000780001137983 */ /* 0x000ea40000300800 */
[----:B------:R-:W-:-:S04]  /*11c440*/  PRMT R22, R9, 0x3340, R15 ;  /* 0x0000334009167816 */ /* 0x000fc8000000000f */
[----:B------:R-:W-:Y:S02]  /*11c450*/  PRMT R24, R22, 0x5410, R23 ;  /* 0x0000541016187816 */ /* 0x000fe40000000017 */
[----:B------:R-:W-:Y:S01]  /*11c460*/  IADD3 R22, P6, PT, R16, R11, RZ ;  /* 0x0000000b10167210 */ /* 0x000fe20007fde0ff */
[----:B------:R-:W-:Y:S04]  /*11c470*/  STL.64 [R1+0x5b48], R10 ;  /* 0x005b480a01007387 */ /* 0x000fe80000100a00 */
[----:B------:R-:W-:Y:S01]  /*11c480*/  STL [R1+0xab8], R24 ;  /* 0x000ab81801007387 */ /* 0x000fe20000100800 */
[----:B---3--:R-:W-:-:S05]  /*11c490*/  IMAD.X R23, R28, 0x1, R12, P6 ;  /* 0x000000011c177824 */ /* 0x008fca00030e060c */
[----:B------:R0:W-:Y:S04]  /*11c4a0*/  STL.64 [R1+0xb00], R22 ;  /* 0x000b001601007387 */ /* 0x0001e80000100a00 */
[----:B0-----:R-:W3:Y:S01]  /*11c4b0*/  LDL.LU.64 R22, [R1+0x5b68] ;  /* 0x005b680001167983 */ /* 0x001ee20000300a00 */
[----:B------:R-:W-:-:S03]  /*11c4c0*/  IADD3 R10, P6, PT, R16, R13, RZ ;  /* 0x0000000d100a7210 */ /* 0x000fc60007fde0ff */
[----:B------:R-:W2:Y:S02]  /*11c4d0*/  LDL.LU R16, [R1+0x5b60] ;  /* 0x005b600001107983 */ /* 0x000ea40000300800 */
[----:B------:R-:W-:Y:S01]  /*11c4e0*/  IMAD.X R11, R28, 0x1, R14, P6 ;  /* 0x000000011c0b7824 */ /* 0x000fe200030e060e */
[----:B------:R-:W-:-:S04]  /*11c4f0*/  SHF.R.U32.HI R9, RZ, 0x8, R9 ;  /* 0x00000008ff097819 */ /* 0x000fc80000011609 */
[----:B------:R0:W-:Y:S01]  /*11c500*/  STL.64 [R1+0xb10], R10 ;  /* 0x000b100a01007387 */ /* 0x0001e20000100a00 */
[----:B------:R-:W-:Y:S02]  /*11c510*/  LOP3.LUT R9, R9, 0xffff, RZ, 0xc0, !PT ;  /* 0x0000ffff09097812 */ /* 0x000fe400078ec0ff */
[----:B0-----:R-:W-:-:S04]  /*11c520*/  SHF.R.U32.HI R10, RZ, 0x8, R15 ;  /* 0x00000008ff0a7819 */ /* 0x001fc8000001160f */
[----:B------:R-:W-:-:S04]  /*11c530*/  LOP3.LUT R10, R10, 0xffff, RZ, 0xc0, !PT ;  /* 0x0000ffff0a0a7812 */ /* 0x000fc800078ec0ff */
[----:B------:R-:W-:Y:S02]  /*11c540*/  PRMT R10, R9, 0x3340, R10 ;  /* 0x00003340090a7816 */ /* 0x000fe4000000000a */
[----:B------:R-:W-:Y:S02]  /*11c550*/  SHF.R.U32.HI R9, RZ, 0x8, R8 ;  /* 0x00000008ff097819 */ /* 0x000fe40000011608 */
[----:B------:R-:W-:Y:S02]  /*11c560*/  SHF.R.U32.HI R8, RZ, 0x8, R25 ;  /* 0x00000008ff087819 */ /* 0x000fe40000011619 */
[----:B------:R-:W-:Y:S02]  /*11c570*/  LOP3.LUT R9, R9, 0xffff, RZ, 0xc0, !PT ;  /* 0x0000ffff09097812 */ /* 0x000fe400078ec0ff */
[----:B------:R-:W-:Y:S01]  /*11c580*/  LOP3.LUT R8, R8, 0xffff, RZ, 0xc0, !PT ;  /* 0x0000ffff08087812 */ /* 0x000fe200078ec0ff */
[----:B------:R0:W-:Y:S02]  /*11c590*/  STL [R1+0x2f8], R10 ;  /* 0x0002f80a01007387 */ /* 0x0001e40000100800 */
[----:B0-----:R-:W-:-:S02]  /*11c5a0*/  PRMT R10, R9, 0x3340, R0 ;  /* 0x00003340090a7816 */ /* 0x001fc40000000000 */
[----:B------:R-:W-:-:S03]  /*11c5b0*/  PRMT R9, R8, 0x3340, R0 ;  /* 0x0000334008097816 */ /* 0x000fc60000000000 */
[----:B------:R0:W-:Y:S04]  /*11c5c0*/  STL [R1+0xe4], R10 ;  /* 0x0000e40a01007387 */ /* 0x0001e80000100800 */
[----:B------:R1:W-:Y:S01]  /*11c5d0*/  STL [R1+0xd4], R9 ;  /* 0x0000d40901007387 */ /* 0x0003e20000100800 */
[----:B---3--:R-:W-:-:S03]  /*11c5e0*/  LOP3.LUT R11, R22, 0xffff, RZ, 0xc0, !PT ;  /* 0x0000ffff160b7812 */ /* 0x008fc600078ec0ff */
[----:B------:R-:W3:Y:S01]  /*11c5f0*/  LDL.LU R22, [R1+0x5b5c] ;  /* 0x005b5c0001167983 */ /* 0x000ee20000300800 */
[----:B----4-:R-:W-:Y:S02]  /*11c600*/  LOP3.LUT R15, R29, 0xffff, RZ, 0xc0, !PT ;  /* 0x0000ffff1d0f7812 */ /* 0x010fe400078ec0ff */
[----:B------:R-:W-:Y:S01]  /*11c610*/  LOP3.LUT R8, R21, 0xffff, RZ, 0xc0, !PT ;  /* 0x0000ffff15087812 */ /* 0x000fe200078ec0ff */
[----:B------:R-:W4:Y:S01]  /*11c620*/  LDL.LU R26, [R1+0x33c] ;  /* 0x00033c00011a7983 */ /* 0x000f220000300800 */
[----:B--2---:R-:W-:Y:S02]  /*11c630*/  LOP3.LUT R16, R16, 0xffff, RZ, 0xc0, !PT ;  /* 0x0000ffff10107812 */ /* 0x004fe400078ec0ff */
[----:B0-----:R-:W-:Y:S01]  /*11c640*/  LOP3.LUT R10, R20, 0xffff, RZ, 0xc0, !PT ;  /* 0x0000ffff140a7812 */ /* 0x001fe200078ec0ff */
[----:B------:R-:W2:Y:S01]  /*11c650*/  LDL.LU R25, [R1+0x2c8] ;  /* 0x0002c80001197983 */ /* 0x000ea20000300800 */
[----:B-1----:R-:W-:Y:S02]  /*11c660*/  LOP3.LUT R9, R17, 0xffff, RZ, 0xc0, !PT ;  /* 0x0000ffff11097812 */ /* 0x002fe400078ec0ff */
[----:B------:R-:W-:-:S02]  /*11c670*/  PRMT R20, R8, 0x3340, R0 ;  /* 0x0000334008147816 */ /* 0x000fc40000000000 */
[----:B------:R-:W-:-:S04]  /*11c680*/  PRMT R17, R15, 0x3340, R16 ;  /* 0x000033400f117816 */ /* 0x000fc80000000010 */
[----:B------:R-:W-:Y:S02]  /*11c690*/  PRMT R17, R17, 0x5410, R20 ;  /* 0x0000541011117816 */ /* 0x000fe40000000014 */
[----:B------:R-:W-:-:S03]  /*11c6a0*/  PRMT R20, R9, 0x3340, R0 ;  /* 0x0000334009147816 */ /* 0x000fc60000000000 */
[----:B------:R0:W-:Y:S01]  /*11c6b0*/  STL [R1+0xad4], R17 ;  /* 0x000ad41101007387 */ /* 0x0001e20000100800 */
[----:B------:R-:W-:Y:S02]  /*11c6c0*/  SHF.R.U32.HI R15, RZ, 0x8, R15 ;  /* 0x00000008ff0f7819 */ /* 0x000fe4000001160f */
[----:B------:R-:W-:Y:S02]  /*11c6d0*/  SHF.R.U32.HI R16, RZ, 0x8, R16 ;  /* 0x00000008ff107819 */ /* 0x000fe40000011610 */
[--C-:B0-----:R-:W-:Y:S02]  /*11c6e0*/  PRMT R17, R10, 0x3340, R11.reuse ;  /* 0x000033400a117816 */ /* 0x101fe4000000000b */
[----:B------:R-:W-:Y:S02]  /*11c6f0*/  SHF.R.U32.HI R10, RZ, 0x8, R10 ;  /* 0x00000008ff0a7819 */ /* 0x000fe4000001160a */
[----:B------:R-:W-:Y:S02]  /*11c700*/  PRMT R24, R17, 0x5410, R20 ;  /* 0x0000541011187816 */ /* 0x000fe40000000014 */
[----:B------:R-:W-:-:S02]  /*11c710*/  SHF.R.U32.HI R11, RZ, 0x8, R11 ;  /* 0x00000008ff0b7819 */ /* 0x000fc4000001160b */
[----:B------:R-:W-:Y:S02]  /*11c720*/  SHF.R.S32.HI R17, RZ, 0x1f, R19 ;  /* 0x0000001fff117819 */ /* 0x000fe40000011413 */
[----:B------:R-:W-:Y:S02]  /*11c730*/  IADD3 R20, P6, PT, R19, R4, RZ ;  /* 0x0000000413147210 */ /* 0x000fe40007fde0ff */
[----:B------:R-:W-:Y:S02]  /*11c740*/  LOP3.LUT R10, R10, 0xffff, RZ, 0xc0, !PT ;  /* 0x0000ffff0a0a7812 */ /* 0x000fe400078ec0ff */
[----:B------:R-:W-:Y:S01]  /*11c750*/  LOP3.LUT R11, R11, 0xffff, RZ, 0xc0, !PT ;  /* 0x0000ffff0b0b7812 */ /* 0x000fe200078ec0ff */
[----:B------:R-:W-:Y:S01]  /*11c760*/  IMAD.X R21, R17, 0x1, R23, P6 ;  /* 0x0000000111157824 */ /* 0x000fe200030e0617 */
[----:B------:R-:W-:Y:S02]  /*11c770*/  LOP3.LUT R15, R15, 0xffff, RZ, 0xc0, !PT ;  /* 0x0000ffff0f0f7812 */ /* 0x000fe400078ec0ff */
[----:B------:R-:W-:-:S02]  /*11c780*/  LOP3.LUT R16, R16, 0xffff, RZ, 0xc0, !PT ;  /* 0x0000ffff10107812 */ /* 0x000fc400078ec0ff */
[----:B------:R-:W-:Y:S01]  /*11c790*/  PRMT R23, R10, 0x3340, R11 ;  /* 0x000033400a177816 */ /* 0x000fe2000000000b */
[----:B------:R-:W-:Y:S01]  /*11c7a0*/  STL [R1+0xad0], R24 ;  /* 0x000ad01801007387 */ /* 0x000fe20000100800 */
[----:B------:R-:W-:Y:S02]  /*11c7b0*/  PRMT R15, R15, 0x3340, R16 ;  /* 0x000033400f0f7816 */ /* 0x000fe40000000010 */
[----:B------:R-:W-:Y:S01]  /*11c7c0*/  IADD3 R10, P6, PT, R19, R3, RZ ;  /* 0x00000003130a7210 */ /* 0x000fe20007fde0ff */
[----:B------:R0:W-:Y:S01]  /*11c7d0*/  STL.64 [R1+0xab0], R20 ;  /* 0x000ab01401007387 */ /* 0x0001e20000100a00 */
[----:B------:R-:W-:Y:S02]  /*11c7e0*/  SHF.R.U32.HI R9, RZ, 0x8, R9 ;  /* 0x00000008ff097819 */ /* 0x000fe40000011609 */
[----:B------:R-:W-:Y:S01]  /*11c7f0*/  SHF.R.U32.HI R8, RZ, 0x8, R8 ;  /* 0x00000008ff087819 */ /* 0x000fe20000011608 */
[----:B------:R-:W2:Y:S01]  /*11c800*/  LDL.LU R28, [R1+0x348] ;  /* 0x00034800011c7983 */ /* 0x000ea20000300800 */
[----:B------:R-:W-:-:S03]  /*11c810*/  IMAD.X R11, R17, 0x1, R2, P6 ;  /* 0x00000001110b7824 */ /* 0x000fc600030e0602 */
[----:B------:R-:W2:Y:S01]  /*11c820*/  LDL.LU R29, [R1+0x27c] ;  /* 0x00027c00011d7983 */ /* 0x000ea20000300800 */
[----:B------:R-:W-:-:S03]  /*11c830*/  LOP3.LUT R9, R9, 0xffff, RZ, 0xc0, !PT ;  /* 0x0000ffff09097812 */ /* 0x000fc600078ec0ff */
[----:B------:R-:W-:Y:S01]  /*11c840*/  STL [R1+0x2f4], R15 ;  /* 0x0002f40f01007387 */ /* 0x000fe20000100800 */
[----:B------:R-:W-:-:S03]  /*11c850*/  LOP3.LUT R8, R8, 0xffff, RZ, 0xc0, !PT ;  /* 0x0000ffff08087812 */ /* 0x000fc600078ec0ff */
[----:B0-----:R-:W2:Y:S04]  /*11c860*/  LDL.LU R21, [R1+0x2cc] ;  /* 0x0002cc0001157983 */ /* 0x001ea80000300800 */
[----:B------:R-:W2:Y:S04]  /*11c870*/  LDL.LU R20, [R1+0x2dc] ;  /* 0x0002dc0001147983 */ /* 0x000ea80000300800 */
[----:B------:R-:W2:Y:S04]  /*11c880*/  LDL.LU R16, [R1+0x258] ;  /* 0x0002580001107983 */ /* 0x000ea80000300800 */
[----:B------:R-:W-:Y:S04]  /*11c890*/  STL [R1+0x5a64], R23 ;  /* 0x005a641701007387 */ /* 0x000fe80000100800 */
[----:B------:R0:W-:Y:S02]  /*11c8a0*/  STL.64 [R1+0xad8], R10 ;  /* 0x000ad80a01007387 */ /* 0x0001e40000100a00 */
[----:B0-----:R-:W-:-:S02]  /*11c8b0*/  PRMT R11, R9, 0x3340, R0 ;  /* 0x00003340090b7816 */ /* 0x001fc40000000000 */
[----:B------:R-:W-:-:S03]  /*11c8c0*/  PRMT R10, R8, 0x3340, R0 ;  /* 0x00003340080a7816 */ /* 0x000fc60000000000 */
[----:B------:R-:W-:Y:S04]  /*11c8d0*/  STL [R1+0xdc], R11 ;  /* 0x0000dc0b01007387 */ /* 0x000fe80000100800 */
[----:B------:R2:W-:Y:S01]  /*11c8e0*/  STL [R1+0x14c], R10 ;  /* 0x00014c0a01007387 */ /* 0x0005e20000100800 */
[----:B---3--:R-:W-:-:S03]  /*11c8f0*/  LOP3.LUT R8, R22, 0xffff, RZ, 0xc0, !PT ;  /* 0x0000ffff16087812 */ /* 0x008fc600078ec0ff */
[----:B------:R-:W3:Y:S01]  /*11c900*/  LDL.LU R22, [R1+0x5b58] ;  /* 0x005b580001167983 */ /* 0x000ee20000300800 */
[----:B----4-:R-:W-:Y:S02]  /*11c910*/  LOP3.LUT R9, R26, 0xffff, RZ, 0xc0, !PT ;  /* 0x0000ffff1a097812 */ /* 0x010fe400078ec0ff */
[----:B--2---:R-:W-:Y:S02]  /*11c920*/  LOP3.LUT R10, R25, 0xffff, RZ, 0xc0, !PT ;  /* 0x0000ffff190a7812 */ /* 0x004fe400078ec0ff */
[----:B------:R-:W-:Y:S02]  /*11c930*/  PRMT R15, R8, 0x3340, R0 ;  /* 0x00003340080f7816 */ /* 0x000fe40000000000 */
[----:B------:R-:W-:Y:S02]  /*11c940*/  PRMT R11, R9, 0x3340, R10 ;  /* 0x00003340090b7816 */ /* 0x000fe4000000000a */
[----:B------:R-:W-:Y:S02]  /*11c950*/  IADD3 R24, P6, PT, R19, R0, RZ ;  /* 0x0000000013187210 */ /* 0x000fe40007fde0ff */
[----:B------:R-:W-:-:S02]  /*11c960*/  SHF.R.U32.HI R9, RZ, 0x8, R9 ;  /* 0x00000008ff097819 */ /* 0x000fc40000011609 */
[----:B------:R-:W-:Y:S02]  /*11c970*/  SHF.R.U32.HI R10, RZ, 0x8, R10 ;  /* 0x00000008ff0a7819 */ /* 0x000fe4000001160a */
[----:B------:R-:W-:Y:S01]  /*11c980*/  SHF.R.U32.HI R8, RZ, 0x8, R8 ;  /* 0x00000008ff087819 */ /* 0x000fe20000011608 */
[----:B------:R-:W-:Y:S01]  /*11c990*/  IMAD.X R25, R17, 0x1, R27, P6 ;  /* 0x0000000111197824 */ /* 0x000fe200030e061b */
[----:B------:R-:W-:Y:S02]  /*11c9a0*/  PRMT R11, R11, 0x5410, R15 ;  /* 0x000054100b0b7816 */ /* 0x000fe4000000000f */
[----:B------:R-:W-:Y:S02]  /*11c9b0*/  LOP3.LUT R9, R9, 0xffff, RZ, 0xc0, !PT ;  /* 0x0000ffff09097812 */ /* 0x000fe400078ec0ff */
[----:B------:R-:W-:Y:S02]  /*11c9c0*/  LOP3.LUT R10, R10, 0xffff, RZ, 0xc0, !PT ;  /* 0x0000ffff0a0a7812 */ /* 0x000fe400078ec0ff */
[----:B------:R-:W-:Y:S01]  /*11c9d0*/  LOP3.LUT R8, R8, 0xffff, RZ, 0xc0, !PT ;  /* 0x0000ffff08087812 */ /* 0x000fe200078ec0ff */
[----:B------:R-:W-:Y:S01]  /*11c9e0*/  STL [R1+0xb60], R11 ;  /* 0x000b600b01007387 */ /* 0x000fe20000100800 */
[----:B------:R-:W-:-:S02]  /*11c9f0*/  PRMT R9, R9, 0x3340, R10 ;  /* 0x0000334009097816 */ /* 0x000fc4000000000a */
[----:B------:R-:W-:Y:S01]  /*11ca00*/  PRMT R8, R8, 0x3340, R0 ;  /* 0x0000334008087816 */ /* 0x000fe20000000000 */
[----:B------:R0:W-:Y:S04]  /*11ca10*/  STL.64 [R1+0xaa0], R24 ;  /* 0x000aa01801007387 */ /* 0x0001e80000100a00 */
[----:B------:R1:W-:Y:S04]  /*11ca20*/  STL [R1+0x2e0], R9 ;  /* 0x0002e00901007387 */ /* 0x0003e80000100800 */
[----:B------:R2:W-:Y:S01]  /*11ca30*/  STL [R1+0xec], R8 ;  /* 0x0000ec0801007387 */ /* 0x0005e20000100800 */
[----:B0-----:R-:W-:-:S02]  /*11ca40*/  LOP3.LUT R25, R28, 0xffff, RZ, 0xc0, !PT ;  /* 0x0000ffff1c197812 */ /* 0x001fc400078ec0ff */
[----:B------:R-:W-:-:S04]  /*11ca50*/  LOP3.LUT R23, R29, 0xffff, RZ, 0xc0, !PT ;  /* 0x0000ffff1d177812 */ /* 0x000fc800078ec0ff */
[----:B-1----:R-:W-:Y:S02]  /*11ca60*/  PRMT R9, R23, 0x3340, R0 ;  /* 0x0000334017097816 */ /* 0x002fe40000000000 */
[----:B------:R-:W-:-:S04]  /*11ca70*/  LOP3.LUT R26, R21, 0xffff, RZ, 0xc0, !PT ;  /* 0x0000ffff151a7812 */ /* 0x000fc800078ec0ff */
[----:B--2---:R-:W-:Y:S02]  /*11ca80*/  PRMT R8, R25, 0x3340, R26 ;  /* 0x0000334019087816 */ /* 0x004fe4000000001a */
[----:B------:R-:W-:Y:S02]  /*11ca90*/  LOP3.LUT R10, R20, 0xffff, RZ, 0xc0, !PT ;  /* 0x0000ffff140a7812 */ /* 0x000fe400078ec0ff */
[----:B------:R-:W2:Y:S01]  /*11caa0*/  LDL.LU R20, [R1+0x2ec] ;  /* 0x0002ec0001147983 */ /* 0x000ea20000300800 */
[----:B------:R-:W-:Y:S02]  /*11cab0*/  PRMT R8, R8, 0x5410, R9 ;  /* 0x0000541008087816 */ /* 0x000fe40000000009 */
[----:B------:R-:W-:Y:S01]  /*11cac0*/  LOP3.LUT R24, R16, 0xffff, RZ, 0xc0, !PT ;  /* 0x0000ffff10187812 */ /* 0x000fe200078ec0ff */
[----:B------:R-:W4:Y:S04]  /*11cad0*/  LDL.LU R21, [R1+0x25c] ;  /* 0x00025c0001157983 */ /* 0x000f280000300800 */
[----:B------:R-:W2:Y:S01]  /*11cae0*/  LDL.LU R16, [R1+0x2ac] ;  /* 0x0002ac0001107983 */ /* 0x000ea20000300800 */
[----:B------:R-:W-:-:S03]  /*11caf0*/  PRMT R9, R24, 0x3340, R0 ;  /* 0x0000334018097816 */ /* 0x000fc60000000000 */
[----:B------:R-:W2:Y:S04]  /*11cb00*/  LDL.LU R15, [R1+0x204] ;  /* 0x00020400010f7983 */ /* 0x000ea80000300800 */
[----:B------:R-:W2:Y:S04]  /*11cb10*/  LDL.LU R29, [R1+0xb8] ;  /* 0x0000b800011d7983 */ /* 0x000ea80000300800 */
[----:B------:R0:W-:Y:S01]  /*11cb20*/  STL [R1+0xaec], R8 ;  /* 0x000aec0801007387 */ /* 0x0001e20000100800 */
[----:B---3--:R-:W-:-:S04]  /*11cb30*/  LOP3.LUT R11, R22, 0xffff, RZ, 0xc0, !PT ;  /* 0x0000ffff160b7812 */ /* 0x008fc800078ec0ff */
[----:B0-----:R-:W-:-:S04]  /*11cb40*/  PRMT R8, R10, 0x3340, R11 ;  /* 0x000033400a087816 */ /* 0x001fc8000000000b */
[----:B------:R-:W-:Y:S02]  /*11cb50*/  PRMT R22, R8, 0x5410, R9 ;  /* 0x0000541008167816 */ /* 0x000fe40000000009 */
[----:B------:R-:W-:-:S05]  /*11cb60*/  IADD3 R8, P6, PT, R19, R5, RZ ;  /* 0x0000000513087210 */ /* 0x000fca0007fde0ff */
[----:B------:R-:W-:Y:S01]  /*11cb70*/  IMAD.X R9, R17, 0x1, R6, P6 ;  /* 0x0000000111097824 */ /* 0x000fe200030e0606 */
[----:B------:R0:W-:Y:S04]  /*11cb80*/  STL [R1+0x5928], R22 ;  /* 0x0059281601007387 */ /* 0x0001e80000100800 */
[----:B0-----:R-:W3:Y:S04]  /*11cb90*/  LDL.LU R22, [R1+0x12c] ;  /* 0x00012c0001167983 */ /* 0x001ee80000300800 */
[----:B------:R0:W-:Y:S04]  /*11cba0*/  STL.64 [R1+0xac8], R8 ;  /* 0x000ac80801007387 */ /* 0x0001e80000100a00 */
[----:B0-----:R-:W2:Y:S01]  /*11cbb0*/  LDL.LU.64 R8, [R1+0x5b50] ;  /* 0x005b500001087983 */ /* 0x001ea20000300a00 */
[----:B------:R-:W-:-:S02]  /*11cbc0*/  SHF.R.U32.HI R25, RZ, 0x8, R25 ;  /* 0x00000008ff197819 */ /* 0x000fc40000011619 */
[----:B------:R-:W-:Y:S02]  /*11cbd0*/  SHF.R.U32.HI R26, RZ, 0x8, R26 ;  /* 0x00000008ff1a7819 */ /* 0x000fe4000001161a */
[----:B------:R-:W-:Y:S02]  /*11cbe0*/  SHF.R.U32.HI R10, RZ, 0x8, R10 ;  /* 0x00000008ff0a7819 */ /* 0x000fe4000001160a */
[----:B------:R-:W-:Y:S02]  /*11cbf0*/  SHF.R.U32.HI R11, RZ, 0x8, R11 ;  /* 0x00000008ff0b7819 */ /* 0x000fe4000001160b */
[----:B------:R-:W-:Y:S02]  /*11cc00*/  LOP3.LUT R25, R25, 0xffff, RZ, 0xc0, !PT ;  /* 0x0000ffff19197812 */ /* 0x000fe400078ec0ff */
[----:B------:R-:W-:Y:S02]  /*11cc10*/  LOP3.LUT R26, R26, 0xffff, RZ, 0xc0, !PT ;  /* 0x0000ffff1a1a7812 */ /* 0x000fe400078ec0ff */
[----:B------:R-:W-:-:S02]  /*11cc20*/  LOP3.LUT R10, R10, 0xffff, RZ, 0xc0, !PT ;  /* 0x0000ffff0a0a7812 */ /* 0x000fc400078ec0ff */
[----:B------:R-:W-:Y:S02]  /*11cc30*/  LOP3.LUT R11, R11, 0xffff, RZ, 0xc0, !PT ;  /* 0x0000ffff0b0b7812 */ /* 0x000fe400078ec0ff */
[----:B------:R-:W-:Y:S02]  /*11cc40*/  PRMT R26, R25, 0x3340, R26 ;  /* 0x00003340191a7816 */ /* 0x000fe4000000001a */
[----:B------:R-:W-:Y:S02]  /*11cc50*/  PRMT R25, R10, 0x3340, R11 ;  /* 0x000033400a197816 */ /* 0x000fe4000000000b */
[----:B------:R-:W-:Y:S01]  /*11cc60*/  IADD3 R10, P6, PT, R19, R7, RZ ;  /* 0x00000007130a7210 */ /* 0x000fe20007fde0ff */
[----:B------:R-:W-:Y:S04]  /*11cc70*/  STL [R1+0x2d0], R26 ;  /* 0x0002d01a01007387 */ /* 0x000fe80000100800 */
[----:B------:R-:W-:Y:S01]  /*11cc80*/  STL [R1+0x2c8], R25 ;  /* 0x0002c81901007387 */ /* 0x000fe20000100800 */
[----:B------:R-:W-:-:S02]  /*11cc90*/  SHF.R.U32.HI R24, RZ, 0x8, R24 ;  /* 0x00000008ff187819 */ /* 0x000fc40000011618 */
[----:B------:R-:W-:Y:S02]  /*11cca0*/  SHF.R.U32.HI R23, RZ, 0x8, R23 ;  /* 0x00000008ff177819 */ /* 0x000fe40000011617 */
[----:B------:R-:W-:Y:S02]  /*11ccb0*/  LOP3.LUT R24, R24, 0xffff, RZ, 0xc0, !PT ;  /* 0x0000ffff18187812 */ /* 0x000fe400078ec0ff */
[----:B------:R-:W-:Y:S02]  /*11ccc0*/  LOP3.LUT R23, R23, 0xffff, RZ, 0xc0, !PT ;  /* 0x0000ffff17177812 */ /* 0x000fe400078ec0ff */
[--C-:B------:R-:W-:Y:S02]  /*11ccd0*/  PRMT R24, R24, 0x3340, R0.reuse ;  /* 0x0000334018187816 */ /* 0x100fe40000000000 */
[----:B------:R-:W-:Y:S01]  /*11cce0*/  PRMT R23, R23, 0x3340, R0 ;  /* 0x0000334017177816 */ /* 0x000fe20000000000 */
[----:B--2---:R-:W-:-:S05]  /*11ccf0*/  IMAD.X R11, R17, 0x1, R8, P6 ;  /* 0x00000001110b7824 */ /* 0x004fca00030e0608 */
[----:B------:R0:W-:Y:S04]  /*11cd00*/  STL.64 [R1+0xaf8], R10 ;  /* 0x000af80a01007387 */ /* 0x0001e80000100a00 */
[----:B0-----:R-:W2:Y:S01]  /*11cd10*/  LDL.LU.64 R10, [R1+0x5b48] ;  /* 0x005b4800010a7983 */ /* 0x001ea20000300a00 */
[----:B----4-:R-:W-:-:S03]  /*11cd20*/  LOP3.LUT R25, R21, 0xffff, RZ, 0xc0, !PT ;  /* 0x0000ffff15197812 */ /* 0x010fc600078ec0ff */
[----:B------:R-:W-:Y:S01]  /*11cd30*/  STL [R1+0x100], R24 ;  /* 0x0001001801007387 */ /* 0x000fe20000100800 */
[----:B------:R-:W-:-:S03]  /*11cd40*/  LOP3.LUT R21, R16, 0xffff, RZ, 0xc0, !PT ;  /* 0x0000ffff10157812 */ /* 0x000fc600078ec0ff */
[----:B------:R0:W-:Y:S04]  /*11cd50*/  STL [R1+0xf4], R23 ;  /* 0x0000f41701007387 */ /* 0x0001e80000100800 */
[----:B------:R-:W4:Y:S04]  /*11cd60*/  LDL.LU R26, [R1+0x208] ;  /* 0x00020800011a7983 */ /* 0x000f280000300800 */
[----:B------:R-:W4:Y:S04]  /*11cd70*/  LDL.LU R28, [R1+0xc0] ;  /* 0x0000c000011c7983 */ /* 0x000f280000300800 */
[----:B------:R-:W4:Y:S01]  /*11cd80*/  LDL.LU R16, [R1+0x124] ;  /* 0x0001240001107983 */ /* 0x000f220000300800 */
[----:B------:R-:W-:-:S02]  /*11cd90*/  LOP3.LUT R20, R20, 0xffff, RZ, 0xc0, !PT ;  /* 0x0000ffff14147812 */ /* 0x000fc400078ec0ff */
[----:B0-----:R-:W-:Y:S02]  /*11cda0*/  LOP3.LUT R23, R15, 0xffff, RZ, 0xc0, !PT ;  /* 0x0000ffff0f177812 */ /* 0x001fe400078ec0ff */
[----:B------:R-:W-:Y:S02]  /*11cdb0*/  LOP3.LUT R15, R29, 0xffff, RZ, 0xc0, !PT ;  /* 0x0000ffff1d0f7812 */ /* 0x000fe400078ec0ff */
[----:B------:R-:W-:Y:S02]  /*11cdc0*/  PRMT R29, R25, 0x3340, R0 ;  /* 0x00003340191d7816 */ /* 0x000fe40000000000 */
[----:B------:R-:W-:Y:S02]  /*11cdd0*/  PRMT R24, R20, 0x3340, R21 ;  /* 0x0000334014187816 */ /* 0x000fe40000000015 */
[----:B---3--:R-:W-:Y:S01]  /*11cde0*/  LOP3.LUT R22, R22, 0xffff, RZ, 0xc0, !PT ;  /* 0x0000ffff16167812 */ /* 0x008fe200078ec0ff */
[----:B------:R0:W-:Y:S01]  /*11cdf0*/  STL [R1+0x5ac0], R25 ;  /* 0x005ac01901007387 */ /* 0x0001e20000100800 */
[----:B------:R-:W-:-:S02]  /*11ce00*/  PRMT R29, R24, 0x5410, R29 ;  /* 0x00005410181d7816 */ /* 0x000fc4000000001d */
[----:B------:R-:W-:-:S03]  /*11ce10*/  PRMT R24, R23, 0x3340, R22 ;  /* 0x0000334017187816 */ /* 0x000fc60000000016 */
[----:B------:R1:W-:Y:S01]  /*11ce20*/  STL [R1+0x1614], R29 ;  /* 0x0016141d01007387 */ /* 0x0003e20000100800 */
[----:B0-----:R-:W-:Y:S02]  /*11ce30*/  PRMT R25, R15, 0x3340, R0 ;  /* 0x000033400f197816 */ /* 0x001fe40000000000 */
[----:B------:R-:W-:Y:S02]  /*11ce40*/  SHF.R.U32.HI R21, RZ, 0x8, R21 ;  /* 0x00000008ff157819 */ /* 0x000fe40000011615 */
[----:B-1----:R-:W-:Y:S02]  /*11ce50*/  PRMT R29, R24, 0x5410, R25 ;  /* 0x00005410181d7816 */ /* 0x002fe40000000019 */
[----:B------:R-:W-:Y:S02]  /*11ce60*/  IADD3 R24, P6, PT, R19, R9, RZ ;  /* 0x0000000913187210 */ /* 0x000fe40007fde0ff */
[----:B------:R-:W-:Y:S02]  /*11ce70*/  SHF.R.U32.HI R20, RZ, 0x8, R20 ;  /* 0x00000008ff147819 */ /* 0x000fe40000011614 */
[----:B------:R-:W-:-:S02]  /*11ce80*/  LOP3.LUT R21, R21, 0xffff, RZ, 0xc0, !PT ;  /* 0x0000ffff15157812 */ /* 0x000fc400078ec0ff */
[----:B------:R-:W-:Y:S01]  /*11ce90*/  LOP3.LUT R20, R20, 0xffff, RZ, 0xc0, !PT ;  /* 0x0000ffff14147812 */ /* 0x000fe200078ec0ff */
[----:B------:R-:W-:Y:S04]  /*11cea0*/  STL.64 [R1+0x5b30], R8 ;  /* 0x005b300801007387 */ /* 0x000fe80000100a00 */
[----:B------:R0:W-:Y:S02]  /*11ceb0*/  STL [R1+0xae4], R29 ;  /* 0x000ae41d01007387 */ /* 0x0001e40000100800 */
[----:B0-----:R-:W-:Y:S02]  /*11cec0*/  PRMT R29, R20, 0x3340, R21 ;  /* 0x00003340141d7816 */ /* 0x001fe40000000015 */
[----:B------:R-:W-:Y:S01]  /*11ced0*/  SHF.R.U32.HI R8, RZ, 0x8, R23 ;  /* 0x00000008ff087819 */ /* 0x000fe20000011617 */
[----:B--2---:R-:W-:-:S05]  /*11cee0*/  IMAD.X R25, R17, 0x1, R10, P6 ;  /* 0x0000000111197824 */ /* 0x004fca00030e060a */
[----:B------:R-:W-:Y:S04]  /*11cef0*/  STL.64 [R1+0xa98], R24 ;  /* 0x000a981801007387 */ /* 0x000fe80000100a00 */
[----:B------:R-:W2:Y:S04]  /*11cf00*/  LDL.LU R21, [R1+0x1d0] ;  /* 0x0001d00001157983 */ /* 0x000ea80000300800 */
[----:B------:R-:W3:Y:S04]  /*11cf10*/  LDL.LU R20, [R1+0x108] ;  /* 0x0001080001147983 */ /* 0x000ee80000300800 */
[----:B------:R-:W3:Y:S04]  /*11cf20*/  LDL R23, [R1+0x4] ;  /* 0x0000040001177983 */ /* 0x000ee80000100800 */
[----:B------:R0:W-:Y:S04]  /*11cf30*/  STL [R1+0x5964], R29 ;  /* 0x0059641d01007387 */ /* 0x0001e80000100800 */
[----:B0-----:R-:W3:Y:S01]  /*11cf40*/  LDL.LU R29, [R1+0x7c] ;  /* 0x00007c00011d7983 */ /* 0x001ee20000300800 */
[----:B------:R-:W-:-:S02]  /*11cf50*/  SHF.R.U32.HI R9, RZ, 0x8, R22 ;  /* 0x00000008ff097819 */ /* 0x000fc40000011616 */
[----:B------:R-:W-:Y:S02]  /*11cf60*/  LOP3.LUT R8, R8, 0xffff, RZ, 0xc0, !PT ;  /* 0x0000ffff08087812 */ /* 0x000fe400078ec0ff */
[----:B------:R-:W-:Y:S02]  /*11cf70*/  LOP3.LUT R9, R9, 0xffff, RZ, 0xc0, !PT ;  /* 0x0000ffff09097812 */ /* 0x000fe400078ec0ff */
[----:B----4-:R-:W-:Y:S02]  /*11cf80*/  LOP3.LUT R16, R16, 0xffff, RZ, 0xc0, !PT ;  /* 0x0000ffff10107812 */ /* 0x010fe400078ec0ff */
[----:B------:R-:W-:Y:S02]  /*11cf90*/  PRMT R22, R8, 0x3340, R9 ;  /* 0x0000334008167816 */ /* 0x000fe40000000009 */
[----:B------:R-:W-:Y:S02]  /*11cfa0*/  LOP3.LUT R9, R26, 0xffff, RZ, 0xc0, !PT ;  /* 0x0000ffff1a097812 */ /* 0x000fe400078ec0ff */
[----:B------:R-:W-:Y:S01]  /*11cfb0*/  LOP3.LUT R8, R28, 0xffff, RZ, 0xc0, !PT ;  /* 0x0000ffff1c087812 */ /* 0x000fe200078ec0ff */
[----:B------:R0:W-:Y:S03]  /*11cfc0*/  STL [R1+0x2b4], R22 ;  /* 0x0002b41601007387 */ /* 0x0001e60000100800 */
[----:B------:R-:W-:-:S02]  /*11cfd0*/  PRMT R24, R8, 0x3340, R0 ;  /* 0x0000334008187816 */ /* 0x000fc40000000000 */
[----:B0-----:R-:W-:-:S04]  /*11cfe0*/  PRMT R22, R9, 0x3340, R16 ;  /* 0x0000334009167816 */ /* 0x001fc80000000010 */
[----:B------:R-:W-:Y:S02]  /*11cff0*/  PRMT R22, R22, 0x5410, R24 ;  /* 0x0000541016167816 */ /* 0x000fe40000000018 */
[----:B------:R-:W-:Y:S01]  /*11d000*/  IADD3 R24, P6, PT, R19, R11, RZ ;  /* 0x0000000b13187210 */ /* 0x000fe20007fde0ff */
[----:B------:R0:W-:Y:S04]  /*11d010*/  STL.64 [R1+0x5b20], R10 ;  /* 0x005b200a01007387 */ /* 0x0001e80000100a00 */
[----:B------:R-:W-:Y:S01]  /*11d020*/  IMAD.X R25, R17, 0x1, R12, P6 ;  /* 0x0000000111197824 */ /* 0x000fe200030e060c */
[----:B0-----:R-:W-:Y:S01]  /*11d030*/  IADD3 R10, P6, PT, R19, R13, RZ ;  /* 0x0000000d130a7210 */ /* 0x001fe20007fde0ff */
[----:B------:R-:W-:Y:S04]  /*11d040*/  STL [R1+0xae0], R22 ;  /* 0x000ae01601007387 */ /* 0x000fe80000100800 */
[----:B------:R-:W-:Y:S01]  /*11d050*/  IMAD.X R11, R17, 0x1, R14, P6 ;  /* 0x00000001110b7824 */ /* 0x000fe200030e060e */
[----:B------:R-:W-:Y:S01]  /*11d060*/  STL.64 [R1+0xaa8], R24 ;  /* 0x000aa81801007387 */ /* 0x000fe20000100a00 */
[----:B------:R-:W-:-:S03]  /*11d070*/  SHF.R.U32.HI R9, RZ, 0x8, R9 ;  /* 0x00000008ff097819 */ /* 0x000fc60000011609 */
[----:B------:R0:W-:Y:S01]  /*11d080*/  STL.64 [R1+0xa90], R10 ;  /* 0x000a900a01007387 */ /* 0x0001e20000100a00 */
[----:B------:R-:W-:-:S03]  /*11d090*/  LOP3.LUT R9, R9, 0xffff, RZ, 0xc0, !PT ;  /* 0x0000ffff09097812 */ /* 0x000fc600078ec0ff */
[----:B------:R-:W4:Y:S04]  /*11d0a0*/  LDL.LU R19, [R1+0x36c] ;  /* 0x00036c0001137983 */ /* 0x000f280000300800 */
[----:B------:R-:W4:Y:S01]  /*11d0b0*/  LDL.LU R17, [R1+0x288] ;  /* 0x0002880001117983 */ /* 0x000f220000300800 */
[----:B0-----:R-:W-:-:S03]  /*11d0c0*/  SHF.R.U32.HI R10, RZ, 0x8, R16 ;  /* 0x00000008ff0a7819 */ /* 0x001fc60000011610 */
[----:B------:R-:W4:Y:S01]  /*11d0d0*/  LDL.LU R16, [R1+0x2d8] ;  /* 0x0002d80001107983 */ /* 0x000f220000300800 */
[----:B------:R-:W-:-:S04]  /*11d0e0*/  LOP3.LUT R10, R10, 0xffff, RZ, 0xc0, !PT ;  /* 0x0000ffff0a0a7812 */ /* 0x000fc800078ec0ff */
[----:B------:R-:W-:Y:S02]  /*11d0f0*/  PRMT R10, R9, 0x3340, R10 ;  /* 0x00003340090a7816 */ /* 0x000fe4000000000a */
[----:B------:R-:W-:Y:S02]  /*11d100*/  SHF.R.U32.HI R9, RZ, 0x8, R8 ;  /* 0x00000008ff097819 */ /* 0x000fe40000011608 */
[----:B------:R-:W-:Y:S02]  /*11d110*/  SHF.R.U32.HI R8, RZ, 0x8, R15 ;  /* 0x00000008ff087819 */ /* 0x000fe4000001160f */
[----:B------:R-:W-:Y:S02]  /*11d120*/  LOP3.LUT R9, R9, 0xffff, RZ, 0xc0, !PT ;  /* 0x0000ffff09097812 */ /* 0x000fe400078ec0ff */
[----:B------:R-:W-:Y:S01]  /*11d130*/  LOP3.LUT R8, R8, 0xffff, RZ, 0xc0, !PT ;  /* 0x0000ffff08087812 */ /* 0x000fe200078ec0ff */
[----:B------:R0:W-:Y:S01]  /*11d140*/  STL [R1+0x2b0], R10 ;  /* 0x0002b00a01007387 */ /* 0x0001e20000100800 */
[----:B------:R-:W-:-:S05]  /*11d150*/  PRMT R11, R9, 0x3340, R0 ;  /* 0x00003340090b7816 */ /* 0x000fca0000000000 */
[----:B------:R-:W-:Y:S01]  /*11d160*/  STL [R1+0x110], R11 ;  /* 0x0001100b01007387 */ /* 0x000fe20000100800 */
[----:B0-----:R-:W-:Y:S02]  /*11d170*/  PRMT R10, R8, 0x3340, R0 ;  /* 0x00003340080a7816 */ /* 0x001fe40000000000 */
[----:B------:R-:W-:-:S03]  /*11d180*/  LOP3.LUT R8, R18, 0xffff, RZ, 0xc0, !PT ;  /* 0x0000ffff12087812 */ /* 0x000fc600078ec0ff */
[----:B------:R3:W-:Y:S01]  /*11d190*/  STL [R1+0x10c], R10 ;  /* 0x00010c0a01007387 */ /* 0x0007e20000100800 */
[----:B------:R-:W-:Y:S02]  /*11d1a0*/  PRMT R15, R8, 0x3340, R0 ;  /* 0x00003340080f7816 */ /* 0x000fe40000000000 */
[----:B--2---:R-:W-:Y:S02]  /*11d1b0*/  LOP3.LUT R9, R21, 0xffff, RZ, 0xc0, !PT ;  /* 0x0000ffff15097812 */ /* 0x004fe400078ec0ff */
[----:B---3--:R-:W-:-:S04]  /*11d1c0*/  LOP3.LUT R10, R20, 0xffff, RZ, 0xc0, !PT ;  /* 0x0000ffff140a7812 */ /* 0x008fc800078ec0ff */
[----:B------:R-:W-:-:S04]  /*11d1d0*/  PRMT R11, R9, 0x3340, R10 ;  /* 0x00003340090b7816 */ /* 0x000fc8000000000a */
[----:B------:R-:W-:Y:S02]  /*11d1e0*/  PRMT R11, R11, 0x5410, R15 ;  /* 0x000054100b0b7816 */ /* 0x000fe4000000000f */
[----:B------:R-:W-:Y:S02]  /*11d1f0*/  SHF.R.S32.HI R25, RZ, 0x1f, R29 ;  /* 0x0000001fff197819 */ /* 0x000fe4000001141d */
[----:B------:R-:W-:Y:S01]  /*11d200*/  IADD3 R20, P6, PT, R29, R4, RZ ;  /* 0x000000041d147210 */ /* 0x000fe20007fde0ff */
[----:B------:R-:W-:Y:S04]  /*11d210*/  STL [R1+0xb44], R11 ;  /* 0x000b440b01007387 */ /* 0x000fe80000100800 */
[----:B------:R-:W-:-:S05]  /*11d220*/  IMAD.X R21, R25, 0x1, R23, P6 ;  /* 0x0000000119157824 */ /* 0x000fca00030e0617 */
[----:B------:R0:W-:Y:S04]  /*11d230*/  STL.64 [R1+0xa60], R20 ;  /* 0x000a601401007387 */ /* 0x0001e80000100a00 */
[----:B0-----:R-:W2:Y:S01]  /*11d240*/  LDL.LU R21, [R1+0x5b40] ;  /* 0x005b400001157983 */ /* 0x001ea20000300800 */
[----:B------:R-:W-:Y:S02]  /*11d250*/  SHF.R.U32.HI R9, RZ, 0x8, R9 ;  /* 0x00000008ff097819 */ /* 0x000fe40000011609 */
[----:B------:R-:W-:Y:S01]  /*11d260*/  SHF.R.U32.HI R10, RZ, 0x8, R10 ;  /* 0x00000008ff0a7819 */ /* 0x000fe2000001160a */
[----:B------:R-:W3:Y:S01]  /*11d270*/  LDL.LU R26, [R1+0x40] ;  /* 0x00004000011a7983 */ /* 0x000ee20000300800 */
[----:B------:R-:W-:Y:S02]  /*11d280*/  SHF.R.U32.HI R8, RZ, 0x8, R8 ;  /* 0x00000008ff087819 */ /* 0x000fe40000011608 */
[----:B------:R-:W-:Y:S01]  /*11d290*/  LOP3.LUT R9, R9, 0xffff, RZ, 0xc0, !PT ;  /* 0x0000ffff09097812 */ /* 0x000fe200078ec0ff */
[----:B------:R-:W3:Y:S01]  /*11d2a0*/  LDL.LU R28, [R1+0x114] ;  /* 0x00011400011c7983 */ /* 0x000ee20000300800 */
[----:B------:R-:W-:-:S02]  /*11d2b0*/  LOP3.LUT R10, R10, 0xffff, RZ, 0xc0, !PT ;  /* 0x0000ffff0a0a7812 */ /* 0x000fc400078ec0ff */
[----:B------:R-:W-:Y:S01]  /*11d2c0*/  LOP3.LUT R8, R8, 0xffff, RZ, 0xc0, !PT ;  /* 0x0000ffff08087812 */ /* 0x000fe200078ec0ff */
[----:B------:R-:W3:Y:S01]  /*11d2d0*/  LDL.LU R18, [R1+0x374] ;  /* 0x0003740001127983 */ /* 0x000ee20000300800 */
[----:B------:R-:W-:Y:S02]  /*11d2e0*/  PRMT R11, R9, 0x3340, R10 ;  /* 0x00003340090b7816 */ /* 0x000fe4000000000a */
[----:B------:R-:W-:Y:S01]  /*11d2f0*/  PRMT R10, R8, 0x3340, R0 ;  /* 0x00003340080a7816 */ /* 0x000fe20000000000 */
[----:B------:R-:W3:Y:S04]  /*11d300*/  LDL.LU R20, [R1+0x294] ;  /* 0x0002940001147983 */ /* 0x000ee80000300800 */
[----:B------:R-:W-:Y:S04]  /*11d310*/  STL [R1+0x2a4], R11 ;  /* 0x0002a40b01007387 */ /* 0x000fe80000100800 */
[----:B------:R0:W-:Y:S01]  /*11d320*/  STL [R1+0x11c], R10 ;  /* 0x00011c0a01007387 */ /* 0x0001e20000100800 */
[----:B----4-:R-:W-:-:S02]  /*11d330*/  LOP3.LUT R9, R19, 0xffff, RZ, 0xc0, !PT ;  /* 0x0000ffff13097812 */ /* 0x010fc400078ec0ff */
[----:B------:R-:W-:Y:S02]  /*11d340*/  LOP3.LUT R8, R17, 0xffff, RZ, 0xc0, !PT ;  /* 0x0000ffff11087812 */ /* 0x000fe400078ec0ff */
[----:B0-----:R-:W-:-:S04]  /*11d350*/  LOP3.LUT R10, R16, 0xffff, RZ, 0xc0, !PT ;  /* 0x0000ffff100a7812 */ /* 0x001fc800078ec0ff */
[--C-:B------:R-:W-:Y:S02]  /*11d360*/  PRMT R11, R9, 0x3340, R10.reuse ;  /* 0x00003340090b7816 */ /* 0x100fe4000000000a */
[----:B------:R-:W-:Y:S02]  /*11d370*/  SHF.R.U32.HI R9, RZ, 0x8, R9 ;  /* 0x00000008ff097819 */ /* 0x000fe40000011609 */
[----:B------:R-:W-:Y:S02]  /*11d380*/  SHF.R.U32.HI R10, RZ, 0x8, R10 ;  /* 0x00000008ff0a7819 */ /* 0x000fe4000001160a */
[----:B------:R-:W-:Y:S02]  /*11d390*/  PRMT R15, R8, 0x3340, R0 ;  /* 0x00003340080f7816 */ /* 0x000fe40000000000 */
[----:B------:R-:W-:Y:S02]  /*11d3a0*/  IADD3 R16, P6, PT, R29, R3, RZ ;  /* 0x000000031d107210 */ /* 0x000fe40007fde0ff */
[----:B------:R-:W-:-:S02]  /*11d3b0*/  LOP3.LUT R9, R9, 0xffff, RZ, 0xc0, !PT ;  /* 0x0000ffff09097812 */ /* 0x000fc400078ec0ff */
[----:B------:R-:W-:Y:S01]  /*11d3c0*/  LOP3.LUT R10, R10, 0xffff, RZ, 0xc0, !PT ;  /* 0x0000ffff0a0a7812 */ /* 0x000fe200078ec0ff */
[----:B------:R-:W-:Y:S01]  /*11d3d0*/  IMAD.X R17, R25, 0x1, R2, P6 ;  /* 0x0000000119117824 */ /* 0x000fe200030e0602 */
[----:B------:R-:W-:Y:S02]  /*11d3e0*/  PRMT R11, R11, 0x5410, R15 ;  /* 0x000054100b0b7816 */ /* 0x000fe4000000000f */
[----:B------:R-:W-:-:S03]  /*11d3f0*/  PRMT R9, R9, 0x3340, R10 ;  /* 0x0000334009097816 */ /* 0x000fc6000000000a */
[----:B------:R2:W-:Y:S04]  /*11d400*/  STL [R1+0xb40], R11 ;  /* 0x000b400b01007387 */ /* 0x0005e80000100800 */
[----:B------:R0:W-:Y:S04]  /*11d410*/  STL.64 [R1+0xa40], R16 ;  /* 0x000a401001007387 */ /* 0x0001e80000100a00 */
[----:B------:R-:W-:Y:S01]  /*11d420*/  STL [R1+0x298], R9 ;  /* 0x0002980901007387 */ /* 0x000fe20000100800 */
[----:B------:R-:W-:-:S04]  /*11d430*/  SHF.R.U32.HI R8, RZ, 0x8, R8 ;  /* 0x00000008ff087819 */ /* 0x000fc80000011608 */
[----:B------:R-:W-:-:S04]  /*11d440*/  LOP3.LUT R8, R8, 0xffff, RZ, 0xc0, !PT ;  /* 0x0000ffff08087812 */ /* 0x000fc800078ec0ff */
[----:B------:R-:W-:Y:S02]  /*11d450*/  PRMT R8, R8, 0x3340, R0 ;  /* 0x0000334008087816 */ /* 0x000fe40000000000 */
[----:B--2---:R-:W-:Y:S02]  /*11d460*/  LOP3.LUT R11, R21, 0xffff, RZ, 0xc0, !PT ;  /* 0x0000ffff150b7812 */ /* 0x004fe400078ec0ff */
[----:B------:R-:W2:Y:S04]  /*11d470*/  LDL.LU R21, [R1+0x5b3c] ;  /* 0x005b3c0001157983 */ /* 0x000ea80000300800 */
[----:B------:R1:W-:Y:S04]  /*11d480*/  STL [R1+0x124], R8 ;  /* 0x0001240801007387 */ /* 0x0003e80000100800 */
[----:B------:R-:W4:Y:S04]  /*11d490*/  LDL.LU R19, [R1+0x304] ;  /* 0x0003040001137983 */ /* 0x000f280000300800 */
[----:B0-----:R-:W4:Y:S04]  /*11d4a0*/  LDL.LU R17, [R1+0x26c] ;  /* 0x00026c0001117983 */ /* 0x001f280000300800 */
[----:B------:R-:W4:Y:S01]  /*11d4b0*/  LDL.LU R16, [R1+0x2c0] ;  /* 0x0002c00001107983 */ /* 0x000f220000300800 */
[----:B---3--:R-:W-:-:S02]  /*11d4c0*/  LOP3.LUT R22, R26, 0xffff, RZ, 0xc0, !PT ;  /* 0x0000ffff1a167812 */ /* 0x008fc400078ec0ff */
[----:B------:R-:W-:Y:S02]  /*11d4d0*/  LOP3.LUT R10, R28, 0xffff, RZ, 0xc0, !PT ;  /* 0x0000ffff1c0a7812 */ /* 0x000fe400078ec0ff */
[----:B-1----:R-:W-:Y:S02]  /*11d4e0*/  LOP3.LUT R8, R18, 0xffff, RZ, 0xc0, !PT ;  /* 0x0000ffff12087812 */ /* 0x002fe400078ec0ff */
[----:B------:R-:W-:Y:S02]  /*11d4f0*/  PRMT R18, R22, 0x3340, R0 ;  /* 0x0000334016127816 */ /* 0x000fe40000000000 */
[----:B------:R-:W-:Y:S02]  /*11d500*/  PRMT R15, R11, 0x3340, R10 ;  /* 0x000033400b0f7816 */ /* 0x000fe4000000000a */
[----:B------:R-:W-:Y:S02]  /*11d510*/  LOP3.LUT R24, R20, 0xffff, RZ, 0xc0, !PT ;  /* 0x0000ffff14187812 */ /* 0x000fe400078ec0ff */
[----:B------:R-:W-:-:S02]  /*11d520*/  PRMT R20, R15, 0x5410, R18 ;  /* 0x000054100f147816 */ /* 0x000fc40000000012 */
[----:B------:R-:W-:Y:S01]  /*11d530*/  PRMT R18, R24, 0x3340, R0 ;  /* 0x0000334018127816 */ /* 0x000fe20000000000 */
[----:B------:R-:W-:Y:S04]  /*11d540*/  STL [R1+0x5a78], R22 ;  /* 0x005a781601007387 */ /* 0x000fe80000100800 */
[----:B------:R0:W-:Y:S02]  /*11d550*/  STL [R1+0x1600], R20 ;  /* 0x0016001401007387 */ /* 0x0001e40000100800 */
[----:B0-----:R-:W-:Y:S02]  /*11d560*/  IADD3 R20, P6, PT, R29, R0, RZ ;  /* 0x000000001d147210 */ /* 0x001fe40007fde0ff */
[----:B--2---:R-:W-:-:S04]  /*11d570*/  LOP3.LUT R9, R21, 0xffff, RZ, 0xc0, !PT ;  /* 0x0000ffff15097812 */ /* 0x004fc800078ec0ff */
[----:B------:R-:W-:-:S04]  /*11d580*/  PRMT R15, R8, 0x3340, R9 ;  /* 0x00003340080f7816 */ /* 0x000fc80000000009 */
[----:B------:R-:W-:Y:S02]  /*11d590*/  PRMT R15, R15, 0x5410, R18 ;  /* 0x000054100f0f7816 */ /* 0x000fe40000000012 */
[----:B------:R-:W-:-:S03]  /*11d5a0*/  SHF.R.U32.HI R18, RZ, 0x8, R10 ;  /* 0x00000008ff127819 */ /* 0x000fc6000001160a */
[----:B------:R0:W-:Y:S01]  /*11d5b0*/  STL [R1+0xb2c], R15 ;  /* 0x000b2c0f01007387 */ /* 0x0001e20000100800 */
[----:B------:R-:W-:Y:S01]  /*11d5c0*/  IMAD.X R21, R25, 0x1, R27, P6 ;  /* 0x0000000119157824 */ /* 0x000fe200030e061b */
[----:B------:R-:W-:Y:S02]  /*11d5d0*/  LOP3.LUT R18, R18, 0xffff, RZ, 0xc0, !PT ;  /* 0x0000ffff12127812 */ /* 0x000fe400078ec0ff */
[----:B------:R-:W-:Y:S02]  /*11d5e0*/  SHF.R.U32.HI R8, RZ, 0x8, R8 ;  /* 0x00000008ff087819 */ /* 0x000fe40000011608 */
[----:B0-----:R-:W-:Y:S02]  /*11d5f0*/  SHF.R.U32.HI R15, RZ, 0x8, R11 ;  /* 0x00000008ff0f7819 */ /* 0x001fe4000001160b */
[----:B------:R-:W-:Y:S02]  /*11d600*/  SHF.R.U32.HI R9, RZ, 0x8, R9 ;  /* 0x00000008ff097819 */ /* 0x000fe40000011609 */
[----:B------:R-:W-:Y:S01]  /*11d610*/  LOP3.LUT R15, R15, 0xffff, RZ, 0xc0, !PT ;  /* 0x0000ffff0f0f7812 */ /* 0x000fe200078ec0ff */
[----:B------:R0:W-:Y:S01]  /*11d620*/  STL.64 [R1+0xa18], R20 ;  /* 0x000a181401007387 */ /* 0x0001e20000100a00 */
[----:B------:R-:W-:-:S02]  /*11d630*/  LOP3.LUT R8, R8, 0xffff, RZ, 0xc0, !PT ;  /* 0x0000ffff08087812 */ /* 0x000fc400078ec0ff */
[----:B------:R-:W-:Y:S02]  /*11d640*/  LOP3.LUT R9, R9, 0xffff, RZ, 0xc0, !PT ;  /* 0x0000ffff09097812 */ /* 0x000fe400078ec0ff */
[----:B----4-:R-:W-:Y:S02]  /*11d650*/  LOP3.LUT R19, R19, 0xffff, RZ, 0xc0, !PT ;  /* 0x0000ffff13137812 */ /* 0x010fe400078ec0ff */
[----:B------:R-:W-:Y:S02]  /*11d660*/  PRMT R8, R8, 0x3340, R9 ;  /* 0x0000334008087816 */ /* 0x000fe40000000009 */
[----:B0-----:R-:W-:Y:S01]  /*11d670*/  PRMT R21, R15, 0x3340, R18 ;  /* 0x000033400f157816 */ /* 0x001fe20000000012 */
[----:B------:R-:W2:Y:S04]  /*11d680*/  LDL.LU R20, [R1+0x5b38] ;  /* 0x005b380001147983 */ /* 0x000ea80000300800 */
[----:B------:R-:W3:Y:S04]  /*11d690*/  LDL.LU R10, [R1+0x314] ;  /* 0x00031400010a7983 */ /* 0x000ee80000300800 */
[----:B------:R-:W4:Y:S04]  /*11d6a0*/  LDL.LU R26, [R1+0x274] ;  /* 0x00027400011a7983 */ /* 0x000f280000300800 */
[----:B------:R-:W2:Y:S04]  /*11d6b0*/  LDL.LU R11, [R1+0x2c4] ;  /* 0x0002c400010b7983 */ /* 0x000ea80000300800 */
[----:B------:R0:W-:Y:S04]  /*11d6c0*/  STL [R1+0x596c], R21 ;  /* 0x00596c1501007387 */ /* 0x0001e80000100800 */
[----:B------:R1:W-:Y:S01]  /*11d6d0*/  STL [R1+0x290], R8 ;  /* 0x0002900801007387 */ /* 0x0003e20000100800 */
[----:B0-----:R-:W-:-:S02]  /*11d6e0*/  LOP3.LUT R21, R17, 0xffff, RZ, 0xc0, !PT ;  /* 0x0000ffff11157812 */ /* 0x001fc400078ec0ff */
[----:B------:R-:W-:Y:S02]  /*11d6f0*/  LOP3.LUT R17, R16, 0xffff, RZ, 0xc0, !PT ;  /* 0x0000ffff10117812 */ /* 0x000fe400078ec0ff */
[----:B------:R-:W-:Y:S02]  /*11d700*/  PRMT R9, R21, 0x3340, R0 ;  /* 0x0000334015097816 */ /* 0x000fe40000000000 */
[----:B-1----:R-:W-:-:S04]  /*11d710*/  PRMT R8, R19, 0x3340, R17 ;  /* 0x0000334013087816 */ /* 0x002fc80000000011 */
[----:B------:R-:W-:Y:S02]  /*11d720*/  PRMT R15, R8, 0x5410, R9 ;  /* 0x00005410080f7816 */ /* 0x000fe40000000009 */
[----:B------:R-:W-:-:S05]  /*11d730*/  IADD3 R8, P6, PT, R29, R5, RZ ;  /* 0x000000051d087210 */ /* 0x000fca0007fde0ff */
[----:B------:R-:W-:Y:S01]  /*11d740*/  IMAD.X R9, R25, 0x1, R6, P6 ;  /* 0x0000000119097824 */ /* 0x000fe200030e0606 */
[----:B------:R-:W-:Y:S04]  /*11d750*/  STL [R1+0xb28], R15 ;  /* 0x000b280f01007387 */ /* 0x000fe80000100800 */
[----:B------:R0:W-:Y:S04]  /*11d760*/  STL.64 [R1+0xa08], R8 ;  /* 0x000a080801007387 */ /* 0x0001e80000100a00 */
[----:B0-----:R-:W2:Y:S01]  /*11d770*/  LDL.LU.64 R8, [R1+0x5b30] ;  /* 0x005b300001087983 */ /* 0x001ea20000300a00 */
[----:B------:R-:W-:-:S02]  /*11d780*/  SHF.R.U32.HI R22, RZ, 0x8, R19 ;  /* 0x00000008ff167819 */ /* 0x000fc40000011613 */
[----:B------:R-:W-:Y:S01]  /*11d790*/  SHF.R.U32.HI R17, RZ, 0x8, R17 ;  /* 0x00000008ff117819 */ /* 0x000fe20000011611 */
[----:B------:R-:W2:Y:S01]  /*11d7a0*/  LDL.LU R15, [R1+0x220] ;  /* 0x00022000010f7983 */ /* 0x000ea20000300800 */
[----:B------:R-:W-:Y:S02]  /*11d7b0*/  LOP3.LUT R22, R22, 0xffff, RZ, 0xc0, !PT ;  /* 0x0000ffff16167812 */ /* 0x000fe400078ec0ff */
[----:B------:R-:W-:Y:S01]  /*11d7c0*/  LOP3.LUT R17, R17, 0xffff, RZ, 0xc0, !PT ;  /* 0x0000ffff11117812 */ /* 0x000fe200078ec0ff */
[----:B------:R-:W2:Y:S01]  /*11d7d0*/  LDL.LU R28, [R1+0xe8] ;  /* 0x0000e800011c7983 */ /* 0x000ea20000300800 */
[----:B------:R-:W-:Y:S02]  /*11d7e0*/  SHF.R.U32.HI R21, RZ, 0x8, R21 ;  /* 0x00000008ff157819 */ /* 0x000fe40000011615 */
[----:B------:R-:W-:Y:S01]  /*11d7f0*/  PRMT R22, R22, 0x3340, R17 ;  /* 0x0000334016167816 */ /* 0x000fe20000000011 */
[----:B------:R-:W2:Y:S01]  /*11d800*/  LDL.LU R16, [R1+0x144] ;  /* 0x0001440001107983 */ /* 0x000ea20000300800 */
[----:B------:R-:W-:-:S03]  /*11d810*/  LOP3.LUT R21, R21, 0xffff, RZ, 0xc0, !PT ;  /* 0x0000ffff15157812 */ /* 0x000fc600078ec0ff */
[----:B------:R-:W2:Y:S04]  /*11d820*/  LDL.LU R18, [R1+0x21c] ;  /* 0x00021c0001127983 */ /* 0x000ea80000300800 */
[----:B------:R-:W2:Y:S04]  /*11d830*/  LDL.LU R19, [R1+0xe0] ;  /* 0x0000e00001137983 */ /* 0x000ea80000300800 */
[----:B------:R-:W2:Y:S04]  /*11d840*/  LDL.LU R17, [R1+0x5b28] ;  /* 0x005b280001117983 */ /* 0x000ea80000300800 */
[----:B------:R0:W-:Y:S02]  /*11d850*/  STL [R1+0x284], R22 ;  /* 0x0002841601007387 */ /* 0x0001e40000100800 */
[----:B0-----:R-:W-:-:S05]  /*11d860*/  PRMT R22, R21, 0x3340, R0 ;  /* 0x0000334015167816 */ /* 0x001fca0000000000 */
[----:B------:R2:W-:Y:S01]  /*11d870*/  STL [R1+0x134], R22 ;  /* 0x0001341601007387 */ /* 0x0005e20000100800 */
[----:B---3--:R-:W-:Y:S02]  /*11d880*/  LOP3.LUT R21, R10, 0xffff, RZ, 0xc0, !PT ;  /* 0x0000ffff0a157812 */ /* 0x008fe400078ec0ff */
[----:B----4-:R-:W-:Y:S02]  /*11d890*/  LOP3.LUT R26, R26, 0xffff, RZ, 0xc0, !PT ;  /* 0x0000ffff1a1a7812 */ /* 0x010fe400078ec0ff */
[----:B--2---:R-:W-:-:S03]  /*11d8a0*/  LOP3.LUT R22, R11, 0xffff, RZ, 0xc0, !PT ;  /* 0x0000ffff0b167812 */ /* 0x004fc600078ec0ff */
[----:B------:R0:W-:Y:S01]  /*11d8b0*/  STL [R1+0x5a7c], R26 ;  /* 0x005a7c1a01007387 */ /* 0x0001e20000100800 */
[----:B------:R-:W-:Y:S02]  /*11d8c0*/  PRMT R11, R26, 0x3340, R0 ;  /* 0x000033401a0b7816 */ /* 0x000fe40000000000 */
[----:B------:R-:W-:-:S04]  /*11d8d0*/  PRMT R10, R21, 0x3340, R22 ;  /* 0x00003340150a7816 */ /* 0x000fc80000000016 */
[----:B------:R-:W-:Y:S01]  /*11d8e0*/  PRMT R11, R10, 0x5410, R11 ;  /* 0x000054100a0b7816 */ /* 0x000fe2000000000b */
[----:B0-----:R-:W2:Y:S01]  /*11d8f0*/  LDL.LU R26, [R1+0x140] ;  /* 0x00014000011a7983 */ /* 0x001ea20000300800 */
[----:B------:R-:W-:-:S03]  /*11d900*/  IADD3 R10, P6, PT, R29, R7, RZ ;  /* 0x000000071d0a7210 */ /* 0x000fc60007fde0ff */
[----:B------:R0:W-:Y:S02]  /*11d910*/  STL [R1+0x15f8], R11 ;  /* 0x0015f80b01007387 */ /* 0x0001e40000100800 */
[----:B0-----:R-:W-:-:S05]  /*11d920*/  IMAD.X R11, R25, 0x1, R8, P6 ;  /* 0x00000001190b7824 */ /* 0x001fca00030e0608 */
[----:B------:R0:W-:Y:S04]  /*11d930*/  STL.64 [R1+0xa00], R10 ;  /* 0x000a000a01007387 */ /* 0x0001e80000100a00 */
[----:B0-----:R-:W3:Y:S01]  /*11d940*/  LDL.LU.64 R10, [R1+0x5b20] ;  /* 0x005b2000010a7983 */ /* 0x001ee20000300a00 */
[----:B------:R-:W-:Y:S02]  /*11d950*/  SHF.R.U32.HI R24, RZ, 0x8, R24 ;  /* 0x00000008ff187819 */ /* 0x000fe40000011618 */
[----:B------:R-:W-:Y:S02]  /*11d960*/  SHF.R.U32.HI R21, RZ, 0x8, R21 ;  /* 0x00000008ff157819 */ /* 0x000fe40000011615 */
[----:B------:R-:W-:Y:S02]  /*11d970*/  LOP3.LUT R24, R24, 0xffff, RZ, 0xc0, !PT ;  /* 0x0000ffff18187812 */ /* 0x000fe400078ec0ff */
[----:B------:R-:W-:-:S02]  /*11d980*/  SHF.R.U32.HI R22, RZ, 0x8, R22 ;  /* 0x00000008ff167819 */ /* 0x000fc40000011616 */
[----:B------:R-:W-:Y:S02]  /*11d990*/  PRMT R24, R24, 0x3340, R0 ;  /* 0x0000334018187816 */ /* 0x000fe40000000000 */
[----:B------:R-:W-:Y:S02]  /*11d9a0*/  LOP3.LUT R21, R21, 0xffff, RZ, 0xc0, !PT ;  /* 0x0000ffff15157812 */ /* 0x000fe400078ec0ff */
[----:B------:R-:W-:Y:S01]  /*11d9b0*/  LOP3.LUT R22, R22, 0xffff, RZ, 0xc0, !PT ;  /* 0x0000ffff16167812 */ /* 0x000fe200078ec0ff */
[----:B------:R0:W-:Y:S01]  /*11d9c0*/  STL [R1+0x12c], R24 ;  /* 0x00012c1801007387 */ /* 0x0001e20000100800 */
[----:B------:R-:W-:Y:S02]  /*11d9d0*/  LOP3.LUT R16, R16, 0xffff, RZ, 0xc0, !PT ;  /* 0x0000ffff10107812 */ /* 0x000fe400078ec0ff */
[----:B0-----:R-:W-:Y:S02]  /*11d9e0*/  PRMT R24, R21, 0x3340, R22 ;  /* 0x0000334015187816 */ /* 0x001fe40000000016 */
[----:B------:R-:W-:-:S02]  /*11d9f0*/  LOP3.LUT R22, R15, 0xffff, RZ, 0xc0, !PT ;  /* 0x0000ffff0f167812 */ /* 0x000fc400078ec0ff */
[----:B------:R-:W-:Y:S01]  /*11da00*/  LOP3.LUT R21, R28, 0xffff, RZ, 0xc0, !PT ;  /* 0x0000ffff1c157812 */ /* 0x000fe200078ec0ff */
[----:B------:R0:W-:Y:S01]  /*11da10*/  STL [R1+0x294], R24 ;  /* 0x0002941801007387 */ /* 0x0001e20000100800 */
[----:B------:R-:W-:Y:S02]  /*11da20*/  LOP3.LUT R28, R18, 0xffff, RZ, 0xc0, !PT ;  /* 0x0000ffff121c7812 */ /* 0x000fe400078ec0ff */
[----:B------:R-:W-:Y:S01]  /*11da30*/  PRMT R18, R22, 0x3340, R16 ;  /* 0x0000334016127816 */ /* 0x000fe20000000010 */
[----:B------:R-:W4:Y:S01]  /*11da40*/  LDL.LU R15, [R1+0x1f0] ;  /* 0x0001f000010f7983 */ /* 0x000f220000300800 */
[----:B0-----:R-:W-:Y:S02]  /*11da50*/  LOP3.LUT R24, R19, 0xffff, RZ, 0xc0, !PT ;  /* 0x0000ffff13187812 */ /* 0x001fe400078ec0ff */
[----:B------:R-:W-:-:S04]  /*11da60*/  PRMT R19, R21, 0x3340, R0 ;  /* 0x0000334015137816 */ /* 0x000fc80000000000 */
[----:B------:R-:W-:Y:S02]  /*11da70*/  PRMT R18, R18, 0x5410, R19 ;  /* 0x0000541012127816 */ /* 0x000fe40000000013 */
[----:B------:R-:W-:-:S03]  /*11da80*/  PRMT R19, R24, 0x3340, R0 ;  /* 0x0000334018137816 */ /* 0x000fc60000000000 */
[----:B------:R0:W-:Y:S01]  /*11da90*/  STL [R1+0x3ec], R18 ;  /* 0x0003ec1201007387 */ /* 0x0001e20000100800 */
[----:B------:R-:W-:Y:S02]  /*11daa0*/  SHF.R.U32.HI R16, RZ, 0x8, R16 ;  /* 0x00000008ff107819 */ /* 0x000fe40000011610 */
[----:B------:R-:W-:Y:S02]  /*11dab0*/  SHF.R.U32.HI R22, RZ, 0x8, R22 ;  /* 0x00000008ff167819 */ /* 0x000fe40000011616 */
[----:B------:R-:W-:Y:S02]  /*11dac0*/  LOP3.LUT R16, R16, 0xffff, RZ, 0xc0, !PT ;  /* 0x0000ffff10107812 */ /* 0x000fe400078ec0ff */
[----:B--2---:R-:W-:-:S04]  /*11dad0*/  LOP3.LUT R26, R26, 0xffff, RZ, 0xc0, !PT ;  /* 0x0000ffff1a1a7812 */ /* 0x004fc800078ec0ff */
[----:B0-----:R-:W-:-:S04]  /*11dae0*/  PRMT R18, R28, 0x3340, R26 ;  /* 0x000033401c127816 */ /* 0x001fc8000000001a */
[----:B------:R-:W-:Y:S02]  /*11daf0*/  PRMT R19, R18, 0x5410, R19 ;  /* 0x0000541012137816 */ /* 0x000fe40000000013 */
[----:B------:R-:W-:-:S03]  /*11db00*/  IADD3 R18, P6, PT, R29, R9, RZ ;  /* 0x000000091d127210 */ /* 0x000fc60007fde0ff */
[----:B------:R-:W-:Y:S04]  /*11db10*/  STL [R1+0x3e8], R19 ;  /* 0x0003e81301007387 */ /* 0x000fe80000100800 */
[----:B------:R0:W-:Y:S02]  /*11db20*/  STL.64 [R1+0x5af8], R8 ;  /* 0x005af80801007387 */ /* 0x0001e40000100a00 */
[----:B0-----:R-:W-:Y:S02]  /*11db30*/  SHF.R.U32.HI R9, RZ, 0x8, R26 ;  /* 0x00000008ff097819 */ /* 0x001fe4000001161a */
[----:B------:R-:W-:Y:S02]  /*11db40*/  LOP3.LUT R26, R22, 0xffff, RZ, 0xc0, !PT ;  /* 0x0000ffff161a7812 */ /* 0x000fe400078ec0ff */
[----:B------:R-:W-:-:S02]  /*11db50*/  SHF.R.U32.HI R8, RZ, 0x8, R28 ;  /* 0x00000008ff087819 */ /* 0x000fc4000001161c */
[----:B------:R-:W-:Y:S01]  /*11db60*/  PRMT R26, R26, 0x3340, R16 ;  /* 0x000033401a1a7816 */ /* 0x000fe20000000010 */
[----:B---3--:R-:W-:-:S05]  /*11db70*/  IMAD.X R19, R25, 0x1, R10, P6 ;  /* 0x0000000119137824 */ /* 0x008fca00030e060a */
[----:B------:R0:W-:Y:S04]  /*11db80*/  STL.64 [R1+0x9b8], R18 ;  /* 0x0009b81201007387 */ /* 0x0001e80000100a00 */
[----:B0-----:R-:W2:Y:S04]  /*11db90*/  LDL.LU.64 R18, [R1+0x5b18] ;  /* 0x005b180001127983 */ /* 0x001ea80000300a00 */
[----:B------:R-:W3:Y:S04]  /*11dba0*/  LDL.LU R28, [R1+0x38c] ;  /* 0x00038c00011c7983 */ /* 0x000ee80000300800 */
[----:B------:R-:W2:Y:S04]  /*11dbb0*/  LDL.LU R22, [R1+0x80] ;  /* 0x0000800001167983 */ /* 0x000ea80000300800 */
[----:B------:R-:W2:Y:S01]  /*11dbc0*/  LDL.LU R16, [R1+0x5b10] ;  /* 0x005b100001107983 */ /* 0x000ea20000300800 */
[----:B------:R-:W-:-:S02]  /*11dbd0*/  LOP3.LUT R8, R8, 0xffff, RZ, 0xc0, !PT ;  /* 0x0000ffff08087812 */ /* 0x000fc400078ec0ff */
[----:B------:R-:W-:Y:S01]  /*11dbe0*/  LOP3.LUT R9, R9, 0xffff, RZ, 0xc0, !PT ;  /* 0x0000ffff09097812 */ /* 0x000fe200078ec0ff */
[----:B------:R0:W-:Y:S03]  /*11dbf0*/  STL [R1+0x278], R26 ;  /* 0x0002781a01007387 */ /* 0x0001e60000100800 */
[----:B0-----:R-:W-:Y:S02]  /*11dc00*/  PRMT R26, R8, 0x3340, R9 ;  /* 0x00003340081a7816 */ /* 0x001fe40000000009 */
[----:B------:R-:W-:-:S05]  /*11dc10*/  IADD3 R8, P6, PT, R29, R11, RZ ;  /* 0x0000000b1d087210 */ /* 0x000fca0007fde0ff */
[----:B------:R-:W-:Y:S01]  /*11dc20*/  IMAD.X R9, R25, 0x1, R12, P6 ;  /* 0x0000000119097824 */ /* 0x000fe200030e060c */
[----:B------:R-:W-:Y:S04]  /*11dc30*/  STL [R1+0x274], R26 ;  /* 0x0002741a01007387 */ /* 0x000fe80000100800 */
[----:B------:R0:W-:Y:S02]  /*11dc40*/  STL.64 [R1+0x9f8], R8 ;  /* 0x0009f80801007387 */ /* 0x0001e40000100a00 */
[----:B0-----:R-:W-:-:S05]  /*11dc50*/  IADD3 R8, P6, PT, R29, R13, RZ ;  /* 0x0000000d1d087210 */ /* 0x001fca0007fde0ff */
[----:B------:R-:W-:-:S05]  /*11dc60*/  IMAD.X R9, R25, 0x1, R14, P6 ;  /* 0x0000000119097824 */ /* 0x000fca00030e060e */
        /* <DEDUP_REMOVED lines=8> */
[----:B------:R-:W-:Y:S02]  /*11dcf0*/  PRMT R24, R25, 0x3340, R0 ;  /* 0x0000334019187816 */ /* 0x000fe40000000000 */
[----:B--2---:R-:W-:Y:S02]  /*11dd00*/  LOP3.LUT R9, R16, 0xffff, RZ, 0xc0, !PT ;  /* 0x0000ffff10097812 */ /* 0x004fe400078ec0ff */
[----:B------:R-:W2:Y:S02]  /*11dd10*/  LDL.LU R16, [R1+0x5b08] ;  /* 0x005b080001107983 */ /* 0x000ea40000300800 */
[----:B------:R-:W-:-:S04]  /*11dd20*/  PRMT R15, R8, 0x3340, R9 ;  /* 0x00003340080f7816 */ /* 0x000fc80000000009 */
[----:B------:R-:W-:Y:S02]  /*11dd30*/  PRMT R24, R15, 0x5410, R24 ;  /* 0x000054100f187816 */ /* 0x000fe40000000018 */
[----:B------:R-:W4:Y:S01]  /*11dd40*/  LDL.LU R15, [R1+0x1f8] ;  /* 0x0001f800010f7983 */ /* 0x000f220000300800 */
[----:B------:R-:W-:Y:S02]  /*11dd50*/  SHF.R.U32.HI R21, RZ, 0x8, R21 ;  /* 0x00000008ff157819 */ /* 0x000fe40000011615 */
[----:B------:R-:W-:Y:S02]  /*11dd60*/  SHF.R.U32.HI R8, RZ, 0x8, R8 ;  /* 0x00000008ff087819 */ /* 0x000fe40000011608 */
[----:B------:R-:W-:Y:S02]  /*11dd70*/  SHF.R.U32.HI R9, RZ, 0x8, R9 ;  /* 0x00000008ff097819 */ /* 0x000fe40000011609 */
[----:B------:R-:W-:Y:S02]  /*11dd80*/  LOP3.LUT R21, R21, 0xffff, RZ, 0xc0, !PT ;  /* 0x0000ffff15157812 */ /* 0x000fe400078ec0ff */
[----:B------:R-:W-:-:S02]  /*11dd90*/  LOP3.LUT R8, R8, 0xffff, RZ, 0xc0, !PT ;  /* 0x0000ffff08087812 */ /* 0x000fc400078ec0ff */
[----:B------:R-:W-:Y:S02]  /*11dda0*/  LOP3.LUT R9, R9, 0xffff, RZ, 0xc0, !PT ;  /* 0x0000ffff09097812 */ /* 0x000fe400078ec0ff */
[----:B------:R-:W-:Y:S02]  /*11ddb0*/  PRMT R21, R21, 0x3340, R0 ;  /* 0x0000334015157816 */ /* 0x000fe40000000000 */
[----:B------:R-:W-:Y:S01]  /*11ddc0*/  PRMT R9, R8, 0x3340, R9 ;  /* 0x0000334008097816 */ /* 0x000fe20000000009 */
[----:B------:R-:W-:Y:S01]  /*11ddd0*/  STL [R1+0x2d8], R24 ;  /* 0x0002d81801007387 */ /* 0x000fe20000100800 */
[----:B---3--:R-:W-:-:S03]  /*11dde0*/  LOP3.LUT R8, R28, 0xffff, RZ, 0xc0, !PT ;  /* 0x0000ffff1c087812 */ /* 0x008fc600078ec0ff */
[----:B------:R0:W-:Y:S04]  /*11ddf0*/  STL [R1+0x140], R21 ;  /* 0x0001401501007387 */ /* 0x0001e80000100800 */
[----:B------:R2:W-:Y:S01]  /*11de00*/  STL [R1+0x270], R9 ;  /* 0x0002700901007387 */ /* 0x0005e20000100800 */
[----:B------:R-:W-:Y:S02]  /*11de10*/  IADD3 R28, P6, PT, R22, R4, RZ ;  /* 0x00000004161c7210 */ /* 0x000fe40007fde0ff */
[----:B------:R-:W-:-:S04]  /*11de20*/  SHF.R.U32.HI R26, RZ, 0x8, R25 ;  /* 0x00000008ff1a7819 */ /* 0x000fc80000011619 */
[----:B------:R-:W-:-:S04]  /*11de30*/  LOP3.LUT R26, R26, 0xffff, RZ, 0xc0, !PT ;  /* 0x0000ffff1a1a7812 */ /* 0x000fc800078ec0ff */
[----:B------:R-:W-:Y:S02]  /*11de40*/  PRMT R26, R26, 0x3340, R0 ;  /* 0x000033401a1a7816 */ /* 0x000fe40000000000 */
[----:B------:R-:W-:-:S04]  /*11de50*/  LOP3.LUT R20, R20, 0xffff, RZ, 0xc0, !PT ;  /* 0x0000ffff14147812 */ /* 0x000fc800078ec0ff */
[----:B0-----:R-:W-:Y:S02]  /*11de60*/  PRMT R21, R20, 0x3340, R0 ;  /* 0x0000334014157816 */ /* 0x001fe40000000000 */
[----:B--2---:R-:W-:-:S04]  /*11de70*/  LOP3.LUT R9, R16, 0xffff, RZ, 0xc0, !PT ;  /* 0x0000ffff10097812 */ /* 0x004fc800078ec0ff */
[----:B------:R-:W-:-:S04]  /*11de80*/  PRMT R16, R8, 0x3340, R9 ;  /* 0x0000334008107816 */ /* 0x000fc80000000009 */
[----:B------:R-:W-:Y:S02]  /*11de90*/  PRMT R16, R16, 0x5410, R21 ;  /* 0x0000541010107816 */ /* 0x000fe40000000015 */
[----:B------:R-:W-:Y:S02]  /*11dea0*/  SHF.R.S32.HI R21, RZ, 0x1f, R22 ;  /* 0x0000001fff157819 */ /* 0x000fe40000011416 */
[----:B------:R-:W-:Y:S02]  /*11deb0*/  SHF.R.U32.HI R8, RZ, 0x8, R8 ;  /* 0x00000008ff087819 */ /* 0x000fe40000011608 */
[----:B------:R-:W-:Y:S01]  /*11dec0*/  SHF.R.U32.HI R9, RZ, 0x8, R9 ;  /* 0x00000008ff097819 */ /* 0x000fe20000011609 */
[----:B------:R-:W-:Y:S01]  /*11ded0*/  IMAD.X R29, R21, 0x1, R23, P6 ;  /* 0x00000001151d7824 */ /* 0x000fe200030e0617 */
[----:B------:R-:W-:Y:S01]  /*11dee0*/  LOP3.LUT R8, R8, 0xffff, RZ, 0xc0, !PT ;  /* 0x0000ffff08087812 */ /* 0x000fe200078ec0ff */
[----:B------:R0:W-:Y:S01]  /*11def0*/  STL [R1+0x3e4], R16 ;  /* 0x0003e41001007387 */ /* 0x0001e20000100800 */
[----:B------:R-:W-:-:S04]  /*11df00*/  LOP3.LUT R9, R9, 0xffff, RZ, 0xc0, !PT ;  /* 0x0000ffff09097812 */ /* 0x000fc800078ec0ff */
[----:B------:R-:W-:Y:S01]  /*11df10*/  PRMT R9, R8, 0x3340, R9 ;  /* 0x0000334008097816 */ /* 0x000fe20000000009 */
[----:B0-----:R-:W2:Y:S04]  /*11df20*/  LDL.LU R16, [R1+0x390] ;  /* 0x0003900001107983 */ /* 0x001ea80000300800 */
[----:B------:R0:W-:Y:S01]  /*11df30*/  STL.64 [R1+0x9a0], R28 ;  /* 0x0009a01c01007387 */ /* 0x0001e20000100a00 */
[----:B----4-:R-:W-:Y:S02]  /*11df40*/  LOP3.LUT R8, R15, 0xffff, RZ, 0xc0, !PT ;  /* 0x0000ffff0f087812 */ /* 0x010fe400078ec0ff */
[----:B------:R-:W-:Y:S01]  /*11df50*/  LOP3.LUT R15, R19, 0xffff, RZ, 0xc0, !PT ;  /* 0x0000ffff130f7812 */ /* 0x000fe200078ec0ff */
[----:B0-----:R-:W3:Y:S04]  /*11df60*/  LDL.LU R29, [R1+0x2a8] ;  /* 0x0002a800011d7983 */ /* 0x001ee80000300800 */
[----:B------:R-:W4:Y:S04]  /*11df70*/  LDL.LU R24, [R1+0x378] ;  /* 0x0003780001187983 */ /* 0x000f280000300800 */
[----:B------:R-:W4:Y:S04]  /*11df80*/  LDL.LU R28, [R1+0x280] ;  /* 0x00028000011c7983 */ /* 0x000f280000300800 */
[----:B------:R-:W4:Y:S04]  /*11df90*/  LDL.LU R25, [R1+0x2f0] ;  /* 0x0002f00001197983 */ /* 0x000f280000300800 */
[----:B------:R-:W-:Y:S04]  /*11dfa0*/  STL [R1+0x144], R26 ;  /* 0x0001441a01007387 */ /* 0x000fe80000100800 */
[----:B------:R0:W-:Y:S01]  /*11dfb0*/  STL [R1+0x25c], R9 ;  /* 0x00025c0901007387 */ /* 0x0001e20000100800 */
[----:B------:R-:W-:-:S02]  /*11dfc0*/  PRMT R19, R15, 0x3340, R0 ;  /* 0x000033400f137816 */ /* 0x000fc40000000000 */
[----:B0-----:R-:W-:Y:S01]  /*11dfd0*/  LOP3.LUT R9, R18, 0xffff, RZ, 0xc0, !PT ;  /* 0x0000ffff12097812 */ /* 0x001fe200078ec0ff */
[----:B------:R0:W-:Y:S03]  /*11dfe0*/  STL [R1+0x5a80], R15 ;  /* 0x005a800f01007387 */ /* 0x0001e60000100800 */
[----:B------:R-:W-:-:S04]  /*11dff0*/  PRMT R18, R8, 0x3340, R9 ;  /* 0x0000334008127816 */ /* 0x000fc80000000009 */
[----:B0-----:R-:W-:Y:S02]  /*11e000*/  PRMT R15, R18, 0x5410, R19 ;  /* 0x00005410120f7816 */ /* 0x001fe40000000013 */
[----:B------:R-:W-:-:S05]  /*11e010*/  IADD3 R18, P6, PT, R22, R3, RZ ;  /* 0x0000000316127210 */ /* 0x000fca0007fde0ff */
[----:B------:R-:W-:Y:S01]  /*11e020*/  IMAD.X R19, R21, 0x1, R2, P6 ;  /* 0x0000000115137824 */ /* 0x000fe200030e0602 */
[----:B------:R-:W-:Y:S04]  /*11e030*/  STL [R1+0x15d8], R15 ;  /* 0x0015d80f01007387 */ /* 0x000fe80000100800 */
[----:B------:R0:W-:Y:S04]  /*11e040*/  STL.64 [R1+0x9b0], R18 ;  /* 0x0009b01201007387 */ /* 0x0001e80000100a00 */
[----:B0-----:R-:W4:Y:S01]  /*11e050*/  LDL.LU.64 R18, [R1+0x5b00] ;  /* 0x005b000001127983 */ /* 0x001f220000300a00 */
        /* <DEDUP_REMOVED lines=9> */
[----:B------:R0:W-:Y:S01]  /*11e0f0*/  STL [R1+0x13c], R15 ;  /* 0x00013c0f01007387 */ /* 0x0001e20000100800 */
[----:B--2---:R-:W-:Y:S02]  /*11e100*/  LOP3.LUT R16, R16, 0xffff, RZ, 0xc0, !PT ;  /* 0x0000ffff10107812 */ /* 0x004fe400078ec0ff */
[----:B---3--:R-:W-:Y:S02]  /*11e110*/  LOP3.LUT R20, R29, 0xffff, RZ, 0xc0, !PT ;  /* 0x0000ffff1d147812 */ /* 0x008fe400078ec0ff */
[----:B----4-:R-:W-:Y:S02]  /*11e120*/  LOP3.LUT R8, R24, 0xffff, RZ, 0xc0, !PT ;  /* 0x0000ffff18087812 */ /* 0x010fe400078ec0ff */
[----:B------:R-:W-:-:S02]  /*11e130*/  PRMT R24, R20, 0x3340, R0 ;  /* 0x0000334014187816 */ /* 0x000fc40000000000 */
[----:B------:R-:W-:Y:S02]  /*11e140*/  LOP3.LUT R28, R28, 0xffff, RZ, 0xc0, !PT ;  /* 0x0000ffff1c1c7812 */ /* 0x000fe400078ec0ff */
[----:B------:R-:W-:Y:S02]  /*11e150*/  LOP3.LUT R9, R25, 0xffff, RZ, 0xc0, !PT ;  /* 0x0000ffff19097812 */ /* 0x000fe400078ec0ff */
[----:B------:R-:W-:-:S04]  /*11e160*/  LOP3.LUT R19, R19, 0xffff, RZ, 0xc0, !PT ;  /* 0x0000ffff13137812 */ /* 0x000fc800078ec0ff */
[----:B0-----:R-:W-:-:S04]  /*11e170*/  PRMT R15, R16, 0x3340, R19 ;  /* 0x00003340100f7816 */ /* 0x001fc80000000013 */
[----:B------:R-:W-:Y:S02]  /*11e180*/  PRMT R25, R15, 0x5410, R24 ;  /* 0x000054100f197816 */ /* 0x000fe40000000018 */
[----:B------:R-:W-:Y:S02]  /*11e190*/  PRMT R15, R8, 0x3340, R9 ;  /* 0x00003340080f7816 */ /* 0x000fe40000000009 */
[----:B------:R-:W-:Y:S01]  /*11e1a0*/  PRMT R24, R28, 0x3340, R0 ;  /* 0x000033401c187816 */ /* 0x000fe20000000000 */
[----:B------:R-:W-:Y:S03]  /*11e1b0*/  STL [R1+0x3e0], R25 ;  /* 0x0003e01901007387 */ /* 0x000fe60000100800 */
[----:B------:R-:W-:Y:S02]  /*11e1c0*/  PRMT R24, R15, 0x5410, R24 ;  /* 0x000054100f187816 */ /* 0x000fe40000000018 */
[----:B------:R-:W2:Y:S01]  /*11e1d0*/  LDL.LU R15, [R1+0x22c] ;  /* 0x00022c00010f7983 */ /* 0x000ea20000300800 */
[----:B------:R-:W-:-:S02]  /*11e1e0*/  SHF.R.U32.HI R16, RZ, 0x8, R16 ;  /* 0x00000008ff107819 */ /* 0x000fc40000011610 */
[----:B------:R-:W-:Y:S01]  /*11e1f0*/  SHF.R.U32.HI R19, RZ, 0x8, R19 ;  /* 0x00000008ff137819 */ /* 0x000fe20000011613 */
[----:B------:R-:W3:Y:S01]  /*11e200*/  LDL.LU R26, [R1+0x104] ;  /* 0x00010400011a7983 */ /* 0x000ee20000300800 */
[----:B------:R-:W-:Y:S02]  /*11e210*/  SHF.R.U32.HI R8, RZ, 0x8, R8 ;  /* 0x00000008ff087819 */ /* 0x000fe40000011608 */
[----:B------:R-:W-:Y:S01]  /*11e220*/  SHF.R.U32.HI R9, RZ, 0x8, R9 ;  /* 0x00000008ff097819 */ /* 0x000fe20000011609 */
[----:B------:R0:W-:Y:S01]  /*11e230*/  STL [R1+0x2b8], R24 ;  /* 0x0002b81801007387 */ /* 0x0001e20000100800 */
[----:B------:R-:W-:Y:S02]  /*11e240*/  LOP3.LUT R16, R16, 0xffff, RZ, 0xc0, !PT ;  /* 0x0000ffff10107812 */ /* 0x000fe400078ec0ff */
[----:B------:R-:W-:Y:S02]  /*11e250*/  LOP3.LUT R19, R19, 0xffff, RZ, 0xc0, !PT ;  /* 0x0000ffff13137812 */ /* 0x000fe400078ec0ff */
[----:B------:R-:W-:-:S02]  /*11e260*/  LOP3.LUT R8, R8, 0xffff, RZ, 0xc0, !PT ;  /* 0x0000ffff08087812 */ /* 0x000fc400078ec0ff */
[----:B------:R-:W-:Y:S02]  /*11e270*/  LOP3.LUT R9, R9, 0xffff, RZ, 0xc0, !PT ;  /* 0x0000ffff09097812 */ /* 0x000fe400078ec0ff */
[----:B0-----:R-:W-:Y:S02]  /*11e280*/  IADD3 R24, P6, PT, R22, R0, RZ ;  /* 0x0000000016187210 */ /* 0x001fe40007fde0ff */
[----:B------:R-:W-:Y:S02]  /*11e290*/  PRMT R16, R16, 0x3340, R19 ;  /* 0x0000334010107816 */ /* 0x000fe40000000013 */
[----:B------:R-:W-:Y:S01]  /*11e2a0*/  PRMT R19, R8, 0x3340, R9 ;  /* 0x0000334008137816 */ /* 0x000fe20000000009 */
[C---:B------:R-:W-:Y:S01]  /*11e2b0*/  IMAD.X R25, R21.reuse, 0x1, R27, P6 ;  /* 0x0000000115197824 */ /* 0x040fe200030e061b */
[----:B------:R-:W-:Y:S01]  /*11e2c0*/  IADD3 R8, P6, PT, R22, R5, RZ ;  /* 0x0000000516087210 */ /* 0x000fe20007fde0ff */
[----:B------:R-:W-:Y:S04]  /*11e2d0*/  STL [R1+0x5ae4], R27 ;  /* 0x005ae41b01007387 */ /* 0x000fe80000100800 */
[----:B------:R0:W-:Y:S01]  /*11e2e0*/  STL.64 [R1+0x990], R24 ;  /* 0x0009901801007387 */ /* 0x0001e20000100a00 */
[----:B------:R-:W-:-:S03]  /*11e2f0*/  IMAD.X R9, R21, 0x1, R6, P6 ;  /* 0x0000000115097824 */ /* 0x000fc600030e0606 */
[----:B------:R-:W-:Y:S04]  /*11e300*/  STL [R1+0x5a10], R16 ;  /* 0x005a101001007387 */ /* 0x000fe80000100800 */
[----:B------:R-:W4:Y:S04]  /*11e310*/  LDL.LU R29, [R1+0x230] ;  /* 0x00023000011d7983 */ /* 0x000f280000300800 */
[----:B0-----:R-:W4:Y:S04]  /*11e320*/  LDL.LU R25, [R1+0xfc] ;  /* 0x0000fc0001197983 */ /* 0x001f280000300800 */
[----:B------:R-:W4:Y:S04]  /*11e330*/  LDL.LU R24, [R1+0x1c8] ;  /* 0x0001c80001187983 */ /* 0x000f280000300800 */
[----:B------:R-:W-:Y:S04]  /*11e340*/  STL [R1+0x5a20], R19 ;  /* 0x005a201301007387 */ /* 0x000fe80000100800 */
[----:B------:R-:W-:Y:S04]  /*11e350*/  STL [R1+0x5ae0], R5 ;  /* 0x005ae00501007387 */ /* 0x000fe80000100800 */
[----:B------:R0:W-:Y:S04]  /*11e360*/  STL.64 [R1+0x988], R8 ;  /* 0x0009880801007387 */ /* 0x0001e80000100a00 */
[----:B0-----:R-:W4:Y:S01]  /*11e370*/  LDL.LU.64 R8, [R1+0x5af8] ;  /* 0x005af80001087983 */ /* 0x001f220000300a00 */
[----:B------:R-:W-:-:S02]  /*11e380*/  SHF.R.U32.HI R16, RZ, 0x8, R28 ;  /* 0x00000008ff107819 */ /* 0x000fc4000001161c */
[----:B------:R-:W-:Y:S01]  /*11e390*/  SHF.R.U32.HI R5, RZ, 0x8, R20 ;  /* 0x00000008ff057819 */ /* 0x000fe20000011614 */
[----:B------:R-:W4:Y:S01]  /*11e3a0*/  LDL.LU R28, [R1+0x190] ;  /* 0x00019000011c7983 */ /* 0x000f220000300800 */
[----:B------:R-:W-:Y:S02]  /*11e3b0*/  LOP3.LUT R16, R16, 0xffff, RZ, 0xc0, !PT ;  /* 0x0000ffff10107812 */ /* 0x000fe400078ec0ff */
[----:B------:R-:W-:Y:S02]  /*11e3c0*/  LOP3.LUT R5, R5, 0xffff, RZ, 0xc0, !PT ;  /* 0x0000ffff05057812 */ /* 0x000fe400078ec0ff */
[--C-:B------:R-:W-:Y:S02]  /*11e3d0*/  PRMT R16, R16, 0x3340, R0.reuse ;  /* 0x0000334010107816 */ /* 0x100fe40000000000 */
[----:B------:R-:W-:-:S03]  /*11e3e0*/  PRMT R19, R5, 0x3340, R0 ;  /* 0x0000334005137816 */ /* 0x000fc60000000000 */
[----:B------:R2:W-:Y:S04]  /*11e3f0*/  STL [R1+0x5a30], R16 ;  /* 0x005a301001007387 */ /* 0x0005e80000100800 */
[----:B------:R0:W-:Y:S01]  /*11e400*/  STL [R1+0x138], R19 ;  /* 0x0001381301007387 */ /* 0x0001e20000100800 */
[----:B--2---:R-:W-:Y:S02]  /*11e410*/  LOP3.LUT R16, R15, 0xffff, RZ, 0xc0, !PT ;  /* 0x0000ffff0f107812 */ /* 0x004fe400078ec0ff */
[----:B------:R-:W-:Y:S02]  /*11e420*/  LOP3.LUT R15, R18, 0xffff, RZ, 0xc0, !PT ;  /* 0x0000ffff120f7812 */ /* 0x000fe400078ec0ff */
[----:B------:R-:W2:Y:S01]  /*11e430*/  LDL.LU R18, [R1+0x5af0] ;  /* 0x005af00001127983 */ /* 0x000ea20000300800 */
[----:B---3--:R-:W-:-:S02]  /*11e440*/  LOP3.LUT R5, R26, 0xffff, RZ, 0xc0, !PT ;  /* 0x0000ffff1a057812 */ /* 0x008fc400078ec0ff */
[----:B------:R-:W-:Y:S01]  /*11e450*/  IADD3 R26, P6, PT, R22, R7, RZ ;  /* 0x00000007161a7210 */ /* 0x000fe20007fde0ff */
[----:B------:R1:W-:Y:S01]  /*11e460*/  STL.64 [R1+0x5ae8], R6 ;  /* 0x005ae80601007387 */ /* 0x0003e20000100a00 */
[----:B------:R-:W-:Y:S02]  /*11e470*/  PRMT R20, R5, 0x3340, R0 ;  /* 0x0000334005147816 */ /* 0x000fe40000000000 */
[----:B------:R-:W-:Y:S02]  /*11e480*/  SHF.R.U32.HI R5, RZ, 0x8, R5 ;  /* 0x00000008ff057819 */ /* 0x000fe40000011605 */
[----:B0-----:R-:W-:Y:S02]  /*11e490*/  PRMT R19, R16, 0x3340, R15 ;  /* 0x0000334010137816 */ /* 0x001fe4000000000f */
[----:B------:R-:W-:Y:S02]  /*11e4a0*/  LOP3.LUT R5, R5, 0xffff, RZ, 0xc0, !PT ;  /* 0x0000ffff05057812 */ /* 0x000fe400078ec0ff */
[----:B-1----:R-:W-:-:S02]  /*11e4b0*/  SHF.R.U32.HI R6, RZ, 0x8, R16 ;  /* 0x00000008ff067819 */ /* 0x002fc40000011610 */
[----:B------:R-:W-:Y:S02]  /*11e4c0*/  SHF.R.U32.HI R7, RZ, 0x8, R15 ;  /* 0x00000008ff077819 */ /* 0x000fe4000001160f */
[----:B------:R-:W-:Y:S02]  /*11e4d0*/  LOP3.LUT R6, R6, 0xffff, RZ, 0xc0, !PT ;  /* 0x0000ffff06067812 */ /* 0x000fe400078ec0ff */
[----:B------:R-:W-:Y:S02]  /*11e4e0*/  LOP3.LUT R7, R7, 0xffff, RZ, 0xc0, !PT ;  /* 0x0000ffff07077812 */ /* 0x000fe400078ec0ff */
[----:B------:R-:W-:Y:S02]  /*11e4f0*/  PRMT R19, R19, 0x5410, R20 ;  /* 0x0000541013137816 */ /* 0x000fe40000000014 */
[----:B------:R-:W-:Y:S02]  /*11e500*/  PRMT R6, R6, 0x3340, R7 ;  /* 0x0000334006067816 */ /* 0x000fe40000000007 */
[----:B------:R-:W-:Y:S01]  /*11e510*/  PRMT R5, R5, 0x3340, R0 ;  /* 0x0000334005057816 */ /* 0x000fe20000000000 */
[----:B------:R0:W-:Y:S01]  /*11e520*/  STL [R1+0x3ac], R19 ;  /* 0x0003ac1301007387 */ /* 0x0001e20000100800 */
[----:B----4-:R-:W-:-:S02]  /*11e530*/  LOP3.LUT R15, R29, 0xffff, RZ, 0xc0, !PT ;  /* 0x0000ffff1d0f7812 */ /* 0x010fc400078ec0ff */
[----:B------:R-:W-:Y:S02]  /*11e540*/  LOP3.LUT R7, R25, 0xffff, RZ, 0xc0, !PT ;  /* 0x0000ffff19077812 */ /* 0x000fe400078ec0ff */
[----:B0-----:R-:W-:Y:S01]  /*11e550*/  LOP3.LUT R19, R24, 0xffff, RZ, 0xc0, !PT ;  /* 0x0000ffff18137812 */ /* 0x001fe200078ec0ff */
[----:B------:R-:W-:-:S05]  /*11e560*/  IMAD.X R27, R21, 0x1, R8, P6 ;  /* 0x00000001151b7824 */ /* 0x000fca00030e0608 */
[----:B------:R-:W-:Y:S04]  /*11e570*/  STL.64 [R1+0x998], R26 ;  /* 0x0009981a01007387 */ /* 0x000fe80000100a00 */
[----:B------:R-:W-:Y:S04]  /*11e580*/  STL [R1+0x250], R6 ;  /* 0x0002500601007387 */ /* 0x000fe80000100800 */
[----:B------:R0:W-:Y:S04]  /*11e590*/  STL [R1+0x128], R5 ;  /* 0x0001280501007387 */ /* 0x0001e80000100800 */
[----:B------:R-:W3:Y:S04]  /*11e5a0*/  LDL.LU R29, [R1+0x210] ;  /* 0x00021000011d7983 */ /* 0x000ee80000300800 */
[----:B------:R-:W4:Y:S04]  /*11e5b0*/  LDL.LU R25, [R1+0xd8] ;  /* 0x0000d80001197983 */ /* 0x000f280000300800 */
[----:B------:R-:W3:Y:S01]  /*11e5c0*/  LDL.LU R24, [R1+0x19c] ;  /* 0x00019c0001187983 */ /* 0x000ee20000300800 */
[----:B0-----:R-:W-:-:S02]  /*11e5d0*/  LOP3.LUT R5, R17, 0xffff, RZ, 0xc0, !PT ;  /* 0x0000ffff11057812 */ /* 0x001fc400078ec0ff */
[----:B------:R-:W-:Y:S02]  /*11e5e0*/  PRMT R17, R15, 0x3340, R19 ;  /* 0x000033400f117816 */ /* 0x000fe40000000013 */
[----:B------:R-:W-:Y:S02]  /*11e5f0*/  LOP3.LUT R16, R28, 0xffff, RZ, 0xc0, !PT ;  /* 0x0000ffff1c107812 */ /* 0x000fe400078ec0ff */
[----:B------:R-:W-:Y:S02]  /*11e600*/  IADD3 R26, P6, PT, R22, R9, RZ ;  /* 0x00000009161a7210 */ /* 0x000fe40007fde0ff */
[----:B------:R-:W-:-:S03]  /*11e610*/  SHF.R.U32.HI R15, RZ, 0x8, R15 ;  /* 0x00000008ff0f7819 */ /* 0x000fc6000001160f */
[----:B------:R-:W-:Y:S01]  /*11e620*/  IMAD.X R27, R21, 0x1, R10, P6 ;  /* 0x00000001151b7824 */ /* 0x000fe200030e060a */
[----:B------:R-:W-:Y:S02]  /*11e630*/  LOP3.LUT R15, R15, 0xffff, RZ, 0xc0, !PT ;  /* 0x0000ffff0f0f7812 */ /* 0x000fe400078ec0ff */
[----:B--2---:R-:W-:Y:S02]  /*11e640*/  LOP3.LUT R6, R18, 0xffff, RZ, 0xc0, !PT ;  /* 0x0000ffff12067812 */ /* 0x004fe400078ec0ff */
[----:B------:R-:W-:-:S04]  /*11e650*/  PRMT R18, R7, 0x3340, R0 ;  /* 0x0000334007127816 */ /* 0x000fc80000000000 */
[----:B------:R-:W-:Y:S02]  /*11e660*/  PRMT R17, R17, 0x5410, R18 ;  /* 0x0000541011117816 */ /* 0x000fe40000000012 */
[----:B------:R-:W-:-:S03]  /*11e670*/  PRMT R18, R5, 0x3340, R0 ;  /* 0x0000334005127816 */ /* 0x000fc60000000000 */
[----:B------:R0:W-:Y:S02]  /*11e680*/  STL [R1+0x58fc], R17 ;  /* 0x0058fc1101007387 */ /* 0x0001e40000100800 */
[----:B0-----:R-:W-:Y:S02]  /*11e690*/  PRMT R17, R6, 0x3340, R16 ;  /* 0x0000334006117816 */ /* 0x001fe40000000010 */
[----:B------:R-:W-:Y:S02]  /*11e6a0*/  SHF.R.U32.HI R6, RZ, 0x8, R6 ;  /* 0x00000008ff067819 */ /* 0x000fe40000011606 */
[----:B------:R-:W-:Y:S02]  /*11e6b0*/  SHF.R.U32.HI R16, RZ, 0x8, R16 ;  /* 0x00000008ff107819 */ /* 0x000fe40000011610 */
[----:B------:R-:W-:Y:S02]  /*11e6c0*/  PRMT R18, R17, 0x5410, R18 ;  /* 0x0000541011127816 */ /* 0x000fe40000000012 */
[----:B------:R-:W-:-:S02]  /*11e6d0*/  SHF.R.U32.HI R17, RZ, 0x8, R19 ;  /* 0x00000008ff117819 */ /* 0x000fc40000011613 */
[----:B------:R-:W-:Y:S02]  /*11e6e0*/  LOP3.LUT R6, R6, 0xffff, RZ, 0xc0, !PT ;  /* 0x0000ffff06067812 */ /* 0x000fe400078ec0ff */
[----:B------:R-:W-:Y:S02]  /*11e6f0*/  LOP3.LUT R16, R16, 0xffff, RZ, 0xc0, !PT ;  /* 0x0000ffff10107812 */ /* 0x000fe400078ec0ff */
[----:B------:R-:W-:Y:S02]  /*11e700*/  LOP3.LUT R17, R17, 0xffff, RZ, 0xc0, !PT ;  /* 0x0000ffff11117812 */ /* 0x000fe400078ec0ff */
[----:B------:R-:W-:Y:S02]  /*11e710*/  PRMT R6, R6, 0x3340, R16 ;  /* 0x0000334006067816 */ /* 0x000fe40000000010 */
[----:B------:R-:W-:Y:S01]  /*11e720*/  IADD3 R16, P6, PT, R22, R11, RZ ;  /* 0x0000000b16107210 */ /* 0x000fe20007fde0ff */
[----:B------:R-:W-:Y:S01]  /*11e730*/  STL [R1+0x58f8], R18 ;  /* 0x0058f81201007387 */ /* 0x000fe20000100800 */
[----:B------:R-:W-:-:S03]  /*11e740*/  PRMT R15, R15, 0x3340, R17 ;  /* 0x000033400f0f7816 */ /* 0x000fc60000000011 */
[----:B------:R0:W-:Y:S01]  /*11e750*/  STL.64 [R1+0x970], R26 ;  /* 0x0009701a01007387 */ /* 0x0001e20000100a00 */
[----:B------:R-:W-:-:S03]  /*11e760*/  IMAD.X R17, R21, 0x1, R12, P6 ;  /* 0x0000000115117824 */ /* 0x000fc600030e060c */
[----:B------:R-:W2:Y:S01]  /*11e770*/  LDL.LU R28, [R1+0x84] ;  /* 0x00008400011c7983 */ /* 0x000ea20000300800 */
[----:B------:R-:W-:-:S03]  /*11e780*/  SHF.R.U32.HI R5, RZ, 0x8, R5 ;  /* 0x00000008ff057819 */ /* 0x000fc60000011605 */
[----:B0-----:R-:W2:Y:S04]  /*11e790*/  LDL.LU R27, [R1+0x398] ;  /* 0x00039800011b7983 */ /* 0x001ea80000300800 */
[----:B------:R-:W2:Y:S04]  /*11e7a0*/  LDL.LU R20, [R1+0x300] ;  /* 0x0003000001147983 */ /* 0x000ea80000300800 */
[----:B------:R0:W-:Y:S01]  /*11e7b0*/  STL [R1+0x22c], R15 ;  /* 0x00022c0f01007387 */ /* 0x0001e20000100800 */
[----:B------:R-:W-:-:S03]  /*11e7c0*/  LOP3.LUT R5, R5, 0xffff, RZ, 0xc0, !PT ;  /* 0x0000ffff05057812 */ /* 0x000fc600078ec0ff */
[----:B0-----:R-:W2:Y:S04]  /*11e7d0*/  LDL.LU R15, [R1+0x35c] ;  /* 0x00035c00010f7983 */ /* 0x001ea80000300800 */
[----:B------:R0:W-:Y:S04]  /*11e7e0*/  STL [R1+0x220], R6 ;  /* 0x0002200601007387 */ /* 0x0001e80000100800 */
[----:B------:R1:W-:Y:S01]  /*11e7f0*/  STL.64 [R1+0x968], R16 ;  /* 0x0009681001007387 */ /* 0x0003e20000100a00 */
[----:B0-----:R-:W-:Y:S02]  /*11e800*/  PRMT R6, R5, 0x3340, R0 ;  /* 0x0000334005067816 */ /* 0x001fe40000000000 */
[----:B-1----:R-:W-:-:S05]  /*11e810*/  IADD3 R16, P6, PT, R22, R13, RZ ;  /* 0x0000000d16107210 */ /* 0x002fca0007fde0ff */
[----:B------:R-:W-:Y:S01]  /*11e820*/  IMAD.X R17, R21, 0x1, R14, P6 ;  /* 0x0000000115117824 */ /* 0x000fe200030e060e */
[----:B---3--:R-:W-:-:S04]  /*11e830*/  LOP3.LUT R5, R29, 0xffff, RZ, 0xc0, !PT ;  /* 0x0000ffff1d057812 */ /* 0x008fc800078ec0ff */
[----:B------:R4:W-:Y:S04]  /*11e840*/  STL.64 [R1+0x958], R16 ;  /* 0x0009581001007387 */ /* 0x0009e80000100a00 */
[----:B------:R0:W-:Y:S04]  /*11e850*/  STL [R1+0x120], R6 ;  /* 0x0001200601007387 */ /* 0x0001e80000100800 */
[----:B------:R-:W3:Y:S01]  /*11e860*/  LDL.LU R26, [R1+0x454] ;  /* 0x00045400011a7983 */ /* 0x000ee20000300800 */
[----:B----4-:R-:W-:-:S03]  /*11e870*/  LOP3.LUT R17, R25, 0xffff, RZ, 0xc0, !PT ;  /* 0x0000ffff19117812 */ /* 0x010fc600078ec0ff */
[----:B------:R-:W4:Y:S01]  /*11e880*/  LDL.LU R21, [R1+0x318] ;  /* 0x0003180001157983 */ /* 0x000f220000300800 */
[----:B0-----:R-:W-:Y:S02]  /*11e890*/  LOP3.LUT R6, R24, 0xffff, RZ, 0xc0, !PT ;  /* 0x0000ffff18067812 */ /* 0x001fe400078ec0ff */
[----:B------:R-:W-:Y:S02]  /*11e8a0*/  PRMT R18, R17, 0x3340, R0 ;  /* 0x0000334011127816 */ /* 0x000fe40000000000 */
[----:B------:R-:W-:-:S04]  /*11e8b0*/  PRMT R16, R5, 0x3340, R6 ;  /* 0x0000334005107816 */ /* 0x000fc80000000006 */
[----:B------:R-:W-:-:S05]  /*11e8c0*/  PRMT R16, R16, 0x5410, R18 ;  /* 0x0000541010107816 */ /* 0x000fca0000000012 */
[----:B------:R0:W-:Y:S04]  /*11e8d0*/  STL [R1+0xc1c], R16 ;  /* 0x000c1c1001007387 */ /* 0x0001e80000100800 */
[----:B------:R-:W4:Y:S04]  /*11e8e0*/  LDL.LU R22, [R1+0x364] ;  /* 0x0003640001167983 */ /* 0x000f280000300800 */
[----:B------:R-:W4:Y:S04]  /*11e8f0*/  LDL.LU R29, [R1+0x418] ;  /* 0x00041800011d7983 */ /* 0x000f280000300800 */
[----:B------:R-:W4:Y:S04]  /*11e900*/  LDL.LU R25, [R1+0x29c] ;  /* 0x00029c0001197983 */ /* 0x000f280000300800 */
[----:B------:R-:W4:Y:S01]  /*11e910*/  LDL.LU R24, [R1+0x34c] ;  /* 0x00034c0001187983 */ /* 0x000f220000300800 */
[----:B------:R-:W-:-:S02]  /*11e920*/  SHF.R.U32.HI R7, RZ, 0x8, R7 ;  /* 0x00000008ff077819 */ /* 0x000fc40000011607 */
[----:B------:R-:W-:Y:S02]  /*11e930*/  SHF.R.U32.HI R5, RZ, 0x8, R5 ;  /* 0x00000008ff057819 */ /* 0x000fe40000011605 */
[----:B------:R-:W-:Y:S02]  /*11e940*/  SHF.R.U32.HI R6, RZ, 0x8, R6 ;  /* 0x00000008ff067819 */ /* 0x000fe40000011606 */
[----:B------:R-:W-:Y:S02]  /*11e950*/  LOP3.LUT R7, R7, 0xffff, RZ, 0xc0, !PT ;  /* 0x0000ffff07077812 */ /* 0x000fe400078ec0ff */
[----:B------:R-:W-:Y:S02]  /*11e960*/  LOP3.LUT R5, R5, 0xffff, RZ, 0xc0, !PT ;  /* 0x0000ffff05057812 */ /* 0x000fe400078ec0ff */
[----:B------:R-:W-:Y:S02]  /*11e970*/  LOP3.LUT R6, R6, 0xffff, RZ, 0xc0, !PT ;  /* 0x0000ffff06067812 */ /* 0x000fe400078ec0ff */
[----:B0-----:R-:W-:-:S02]  /*11e980*/  PRMT R16, R7, 0x3340, R0 ;  /* 0x0000334007107816 */ /* 0x001fc40000000000 */
[----:B------:R-:W-:-:S03]  /*11e990*/  PRMT R7, R5, 0x3340, R6 ;  /* 0x0000334005077816 */ /* 0x000fc60000000006 */
[----:B------:R0:W-:Y:S04]  /*11e9a0*/  STL [R1+0x118], R16 ;  /* 0x0001181001007387 */ /* 0x0001e80000100800 */
[----:B------:R1:W-:Y:S01]  /*11e9b0*/  STL [R1+0x230], R7 ;  /* 0x0002300701007387 */ /* 0x0003e20000100800 */
[----:B--2---:R-:W-:Y:S02]  /*11e9c0*/  LOP3.LUT R6, R27, 0xffff, RZ, 0xc0, !PT ;  /* 0x0000ffff1b067812 */ /* 0x004fe400078ec0ff */
[----:B------:R-:W-:-:S04]  /*11e9d0*/  LOP3.LUT R5, R20, 0xffff, RZ, 0xc0, !PT ;  /* 0x0000ffff14057812 */ /* 0x000fc800078ec0ff */
[----:B0-----:R-:W-:Y:S02]  /*11e9e0*/  PRMT R16, R5, 0x3340, R0 ;  /* 0x0000334005107816 */ /* 0x001fe40000000000 */
[----:B------:R-:W-:Y:S02]  /*11e9f0*/  SHF.R.U32.HI R5, RZ, 0x8, R5 ;  /* 0x00000008ff057819 */ /* 0x000fe40000011605 */
[----:B-1----:R-:W-:-:S04]  /*11ea00*/  LOP3.LUT R7, R15, 0xffff, RZ, 0xc0, !PT ;  /* 0x0000ffff0f077812 */ /* 0x002fc800078ec0ff */
[--C-:B------:R-:W-:Y:S02]  /*11ea10*/  PRMT R15, R6, 0x3340, R7.reuse ;  /* 0x00003340060f7816 */ /* 0x100fe40000000007 */
[----:B------:R-:W-:Y:S02]  /*11ea20*/  SHF.R.U32.HI R6, RZ, 0x8, R6 ;  /* 0x00000008ff067819 */ /* 0x000fe40000011606 */
[----:B------:R-:W-:Y:S02]  /*11ea30*/  SHF.R.U32.HI R7, RZ, 0x8, R7 ;  /* 0x00000008ff077819 */ /* 0x000fe40000011607 */
[----:B------:R-:W-:Y:S02]  /*11ea40*/  PRMT R15, R15, 0x5410, R16 ;  /* 0x000054100f0f7816 */ /* 0x000fe40000000010 */
[----:B------:R-:W-:Y:S02]  /*11ea50*/  SHF.R.S32.HI R16, RZ, 0x1f, R28 ;  /* 0x0000001fff107819 */ /* 0x000fe4000001141c */
[----:B------:R-:W-:-:S02]  /*11ea60*/  IADD3 R18, P6, PT, R28, R4, RZ ;  /* 0x000000041c127210 */ /* 0x000fc40007fde0ff */
[----:B------:R-:W-:Y:S02]  /*11ea70*/  LOP3.LUT R6, R6, 0xffff, RZ, 0xc0, !PT ;  /* 0x0000ffff06067812 */ /* 0x000fe400078ec0ff */
[----:B------:R-:W-:Y:S02]  /*11ea80*/  LOP3.LUT R7, R7, 0xffff, RZ, 0xc0, !PT ;  /* 0x0000ffff07077812 */ /* 0x000fe400078ec0ff */
[----:B------:R-:W-:Y:S01]  /*11ea90*/  LOP3.LUT R5, R5, 0xffff, RZ, 0xc0, !PT ;  /* 0x0000ffff05057812 */ /* 0x000fe200078ec0ff */
[----:B------:R-:W-:Y:S01]  /*11eaa0*/  IMAD.X R19, R16, 0x1, R23, P6 ;  /* 0x0000000110137824 */ /* 0x000fe200030e0617 */
[----:B------:R-:W-:Y:S02]  /*11eab0*/  PRMT R6, R6, 0x3340, R7 ;  /* 0x0000334006067816 */ /* 0x000fe40000000007 */
[----:B------:R-:W-:Y:S01]  /*11eac0*/  PRMT R5, R5, 0x3340, R0 ;  /* 0x0000334005057816 */ /* 0x000fe20000000000 */
[----:B------:R-:W-:Y:S04]  /*11ead0*/  STL [R1+0x398], R15 ;  /* 0x0003980f01007387 */ /* 0x000fe80000100800 */
[----:B------:R4:W-:Y:S04]  /*11eae0*/  STL.64 [R1+0x908], R18 ;  /* 0x0009081201007387 */ /* 0x0009e80000100a00 */
[----:B------:R-:W-:Y:S04]  /*11eaf0*/  STL [R1+0x21c], R6 ;  /* 0x00021c0601007387 */ /* 0x000fe80000100800 */
[----:B------:R0:W-:Y:S01]  /*11eb00*/  STL [R1+0x114], R5 ;  /* 0x0001140501007387 */ /* 0x0001e20000100800 */
[----:B---3--:R-:W-:-:S03]  /*11eb10*/  LOP3.LUT R27, R26, 0xffff, RZ, 0xc0, !PT ;  /* 0x0000ffff1a1b7812 */ /* 0x008fc600078ec0ff */
[----:B------:R-:W2:Y:S01]  /*11eb20*/  LDL.LU R26, [R1+0x240] ;  /* 0x00024000011a7983 */ /* 0x000ea20000300800 */
[----:B----4-:R-:W-:-:S03]  /*11eb30*/  LOP3.LUT R18, R21, 0xffff, RZ, 0xc0, !PT ;  /* 0x0000ffff15127812 */ /* 0x010fc600078ec0ff */
[----:B------:R-:W3:Y:S01]  /*11eb40*/  LDL.LU R21, [R1+0x17c] ;  /* 0x00017c0001157983 */ /* 0x000ee20000300800 */
[----:B------:R-:W-:Y:S02]  /*11eb50*/  PRMT R7, R18, 0x3340, R0 ;  /* 0x0000334012077816 */ /* 0x000fe40000000000 */
[----:B0-----:R-:W-:Y:S02]  /*11eb60*/  LOP3.LUT R5, R22, 0xffff, RZ, 0xc0, !PT ;  /* 0x0000ffff16057812 */ /* 0x001fe400078ec0ff */
[----:B------:R-:W4:Y:S02]  /*11eb70*/  LDL.LU R22, [R1+0x1e4] ;  /* 0x0001e40001167983 */ /* 0x000f240000300800 */
[----:B------:R-:W-:Y:S02]  /*11eb80*/  PRMT R6, R27, 0x3340, R5 ;  /* 0x000033401b067816 */ /* 0x000fe40000000005 */
[----:B------:R-:W-:Y:S02]  /*11eb90*/  LOP3.LUT R19, R29, 0xffff, RZ, 0xc0, !PT ;  /* 0x0000ffff1d137812 */ /* 0x000fe400078ec0ff */
[----:B------:R-:W-:-:S02]  /*11eba0*/  PRMT R6, R6, 0x5410, R7 ;  /* 0x0000541006067816 */ /* 0x000fc40000000007 */
[----:B------:R-:W-:Y:S02]  /*11ebb0*/  LOP3.LUT R15, R25, 0xffff, RZ, 0xc0, !PT ;  /* 0x0000ffff190f7812 */ /* 0x000fe400078ec0ff */
[----:B------:R-:W-:Y:S01]  /*11ebc0*/  LOP3.LUT R20, R24, 0xffff, RZ, 0xc0, !PT ;  /* 0x0000ffff18147812 */ /* 0x000fe200078ec0ff */
[----:B------:R-:W3:Y:S01]  /*11ebd0*/  LDL.LU R25, [R1+0x23c] ;  /* 0x00023c0001197983 */ /* 0x000ee20000300800 */
[----:B------:R-:W-:-:S03]  /*11ebe0*/  PRMT R7, R15, 0x3340, R0 ;  /* 0x000033400f077816 */ /* 0x000fc60000000000 */
[----:B------:R-:W3:Y:S04]  /*11ebf0*/  LDL.LU R24, [R1+0x178] ;  /* 0x0001780001187983 */ /* 0x000ee80000300800 */
[----:B------:R-:W3:Y:S04]  /*11ec00*/  LDL.LU R29, [R1+0x1e0] ;  /* 0x0001e000011d7983 */ /* 0x000ee80000300800 */
[----:B------:R0:W-:Y:S02]  /*11ec10*/  STL [R1+0x38c], R6 ;  /* 0x00038c0601007387 */ /* 0x0001e40000100800 */
[----:B0-----:R-:W-:-:S04]  /*11ec20*/  PRMT R6, R19, 0x3340, R20 ;  /* 0x0000334013067816 */ /* 0x001fc80000000014 */
[----:B------:R-:W-:Y:S02]  /*11ec30*/  PRMT R7, R6, 0x5410, R7 ;  /* 0x0000541006077816 */ /* 0x000fe40000000007 */
[----:B------:R-:W-:-:S03]  /*11ec40*/  IADD3 R6, P6, PT, R28, R3, RZ ;  /* 0x000000031c067210 */ /* 0x000fc60007fde0ff */
[----:B------:R0:W-:Y:S02]  /*11ec50*/  STL [R1+0x390], R7 ;  /* 0x0003900701007387 */ /* 0x0001e40000100800 */
[----:B0-----:R-:W-:-:S05]  /*11ec60*/  IMAD.X R7, R16, 0x1, R2, P6 ;  /* 0x0000000110077824 */ /* 0x001fca00030e0602 */
[----:B------:R0:W-:Y:S04]  /*11ec70*/  STL.64 [R1+0x8e0], R6 ;  /* 0x0008e00601007387 */ /* 0x0001e80000100a00 */
[----:B0-----:R-:W3:Y:S04]  /*11ec80*/  LDL.LU.64 R6, [R1+0x5ae8] ;  /* 0x005ae80001067983 */ /* 0x001ee80000300a00 */
[----:B------:R0:W-:Y:S02]  /*11ec90*/  STL.64 [R1+0x5ad8], R2 ;  /* 0x005ad80201007387 */ /* 0x0001e40000100a00 */
[----:B0-----:R-:W-:-:S02]  /*11eca0*/  SHF.R.U32.HI R2, RZ, 0x8, R27 ;  /* 0x00000008ff027819 */ /* 0x001fc4000001161b */
[----:B------:R-:W3:Y:S01]  /*11ecb0*/  LDL.LU R27, [R1+0x5ae4] ;  /* 0x005ae400011b7983 */ /* 0x000ee20000300800 */
[----:B------:R-:W-:-:S03]  /*11ecc0*/  SHF.R.U32.HI R3, RZ, 0x8, R5 ;  /* 0x00000008ff037819 */ /* 0x000fc60000011605 */
[----:B------:R-:W3:Y:S01]  /*11ecd0*/  LDL.LU R5, [R1+0x5ae0] ;  /* 0x005ae00001057983 */ /* 0x000ee20000300800 */
[----:B------:R-:W-:Y:S02]  /*11ece0*/  SHF.R.U32.HI R19, RZ, 0x8, R19 ;  /* 0x00000008ff137819 */ /* 0x000fe40000011613 */
[----:B------:R-:W-:Y:S02]  /*11ecf0*/  SHF.R.U32.HI R20, RZ, 0x8, R20 ;  /* 0x00000008ff147819 */ /* 0x000fe40000011614 */
[----:B------:R-:W-:Y:S02]  /*11ed00*/  LOP3.LUT R19, R19, 0xffff, RZ, 0xc0, !PT ;  /* 0x0000ffff13137812 */ /* 0x000fe400078ec0ff */
[----:B------:R-:W-:Y:S02]  /*11ed10*/  LOP3.LUT R20, R20, 0xffff, RZ, 0xc0, !PT ;  /* 0x0000ffff14147812 */ /* 0x000fe400078ec0ff */
[----:B------:R-:W-:Y:S02]  /*11ed20*/  LOP3.LUT R2, R2, 0xffff, RZ, 0xc0, !PT ;  /* 0x0000ffff02027812 */ /* 0x000fe400078ec0ff */
[----:B------:R-:W-:-:S02]  /*11ed30*/  LOP3.LUT R3, R3, 0xffff, RZ, 0xc0, !PT ;  /* 0x0000ffff03037812 */ /* 0x000fc400078ec0ff */
[----:B------:R-:W-:Y:S02]  /*11ed40*/  PRMT R20, R19, 0x3340, R20 ;  /* 0x0000334013147816 */ /* 0x000fe40000000014 */
[----:B------:R-:W-:Y:S02]  /*11ed50*/  PRMT R19, R2, 0x3340, R3 ;  /* 0x0000334002137816 */ /* 0x000fe40000000003 */
[----:B------:R-:W-:Y:S01]  /*11ed60*/  IADD3 R2, P6, PT, R28, R0, RZ ;  /* 0x000000001c027210 */ /* 0x000fe20007fde0ff */
[----:B------:R-:W-:Y:S04]  /*11ed70*/  STL [R1+0x210], R20 ;  /* 0x0002101401007387 */ /* 0x000fe80000100800 */
[----:B------:R2:W-:Y:S02]  /*11ed80*/  STL [R1+0x20c], R19 ;  /* 0x00020c1301007387 */ /* 0x0005e40000100800 */
[----:B--2---:R-:W-:-:S02]  /*11ed90*/  LOP3.LUT R19, R26, 0xffff, RZ, 0xc0, !PT ;  /* 0x0000ffff1a137812 */ /* 0x004fc400078ec0ff */
[----:B----4-:R-:W-:Y:S01]  /*11eda0*/  LOP3.LUT R20, R22, 0xffff, RZ, 0xc0, !PT ;  /* 0x0000ffff16147812 */ /* 0x010fe200078ec0ff */
[----:B---3--:R-:W-:-:S05]  /*11edb0*/  IMAD.X R3, R16, 0x1, R27, P6 ;  /* 0x0000000110037824 */ /* 0x008fca00030e061b */
[----:B------:R0:W-:Y:S02]  /*11edc0*/  STL.64 [R1+0x900], R2 ;  /* 0x0009000201007387 */ /* 0x0001e40000100a00 */
[----:B0-----:R-:W-:Y:S02]  /*11edd0*/  SHF.R.U32.HI R3, RZ, 0x8, R18 ;  /* 0x00000008ff037819 */ /* 0x001fe40000011612 */
[----:B------:R-:W-:Y:S02]  /*11ede0*/  SHF.R.U32.HI R2, RZ, 0x8, R15 ;  /* 0x00000008ff027819 */ /* 0x000fe4000001160f */
[----:B------:R-:W-:Y:S02]  /*11edf0*/  LOP3.LUT R3, R3, 0xffff, RZ, 0xc0, !PT ;  /* 0x0000ffff03037812 */ /* 0x000fe400078ec0ff */
[----:B------:R-:W-:Y:S02]  /*11ee00*/  LOP3.LUT R2, R2, 0xffff, RZ, 0xc0, !PT ;  /* 0x0000ffff02027812 */ /* 0x000fe400078ec0ff */
[----:B------:R-:W-:-:S02]  /*11ee10*/  PRMT R15, R3, 0x3340, R0 ;  /* 0x00003340030f7816 */ /* 0x000fc40000000000 */
[----:B------:R-:W-:Y:S02]  /*11ee20*/  PRMT R3, R2, 0x3340, R0 ;  /* 0x0000334002037816 */ /* 0x000fe40000000000 */
[----:B------:R-:W-:Y:S01]  /*11ee30*/  LOP3.LUT R2, R21, 0xffff, RZ, 0xc0, !PT ;  /* 0x0000ffff15027812 */ /* 0x000fe200078ec0ff */
[----:B------:R0:W-:Y:S04]  /*11ee40*/  STL [R1+0x104], R15 ;  /* 0x0001040f01007387 */ /* 0x0001e80000100800 */
[----:B------:R1:W-:Y:S01]  /*11ee50*/  STL [R1+0x108], R3 ;  /* 0x0001080301007387 */ /* 0x0003e20000100800 */
[----:B------:R-:W-:-:S03]  /*11ee60*/  LOP3.LUT R18, R29, 0xffff, RZ, 0xc0, !PT ;  /* 0x0000ffff1d127812 */ /* 0x000fc600078ec0ff */
[----:B------:R-:W2:Y:S01]  /*11ee70*/  LDL.LU R26, [R1+0x224] ;  /* 0x00022400011a7983 */ /* 0x000ea20000300800 */
[----:B0-----:R-:W-:Y:S02]  /*11ee80*/  LOP3.LUT R15, R25, 0xffff, RZ, 0xc0, !PT ;  /* 0x0000ffff190f7812 */ /* 0x001fe400078ec0ff */
[----:B------:R-:W-:Y:S01]  /*11ee90*/  PRMT R25, R2, 0x3340, R0 ;  /* 0x0000334002197816 */ /* 0x000fe20000000000 */
[----:B------:R-:W3:Y:S01]  /*11eea0*/  LDL.LU R21, [R1+0xf0] ;  /* 0x0000f00001157983 */ /* 0x000ee20000300800 */
[----:B-1----:R-:W-:Y:S02]  /*11eeb0*/  LOP3.LUT R3, R24, 0xffff, RZ, 0xc0, !PT ;  /* 0x0000ffff18037812 */ /* 0x002fe400078ec0ff */
[----:B------:R-:W-:Y:S01]  /*11eec0*/  PRMT R24, R19, 0x3340, R20 ;  /* 0x0000334013187816 */ /* 0x000fe20000000014 */
[----:B------:R-:W4:Y:S03]  /*11eed0*/  LDL.LU R22, [R1+0x1a8] ;  /* 0x0001a80001167983 */ /* 0x000f260000300800 */
[----:B------:R-:W-:-:S02]  /*11eee0*/  PRMT R29, R24, 0x5410, R25 ;  /* 0x00005410181d7816 */ /* 0x000fc40000000019 */
[----:B------:R-:W-:Y:S02]  /*11eef0*/  PRMT R25, R3, 0x3340, R0 ;  /* 0x0000334003197816 */ /* 0x000fe40000000000 */
[----:B------:R-:W-:Y:S01]  /*11ef00*/  PRMT R24, R15, 0x3340, R18 ;  /* 0x000033400f187816 */ /* 0x000fe20000000012 */
[----:B------:R0:W-:Y:S01]  /*11ef10*/  STL [R1+0x374], R29 ;  /* 0x0003741d01007387 */ /* 0x0001e20000100800 */
[----:B------:R-:W-:Y:S02]  /*11ef20*/  SHF.R.U32.HI R19, RZ, 0x8, R19 ;  /* 0x00000008ff137819 */ /* 0x000fe40000011613 */
[----:B------:R-:W-:Y:S02]  /*11ef30*/  SHF.R.U32.HI R20, RZ, 0x8, R20 ;  /* 0x00000008ff147819 */ /* 0x000fe40000011614 */
[----:B------:R-:W-:Y:S02]  /*11ef40*/  SHF.R.U32.HI R15, RZ, 0x8, R15 ;  /* 0x00000008ff0f7819 */ /* 0x000fe4000001160f */
[----:B------:R-:W-:-:S02]  /*11ef50*/  SHF.R.U32.HI R18, RZ, 0x8, R18 ;  /* 0x00000008ff127819 */ /* 0x000fc40000011612 */
[----:B0-----:R-:W-:Y:S02]  /*11ef60*/  PRMT R29, R24, 0x5410, R25 ;  /* 0x00005410181d7816 */ /* 0x001fe40000000019 */
[----:B------:R-:W-:Y:S02]  /*11ef70*/  IADD3 R24, P6, PT, R28, R5, RZ ;  /* 0x000000051c187210 */ /* 0x000fe40007fde0ff */
[----:B------:R-:W-:Y:S02]  /*11ef80*/  LOP3.LUT R19, R19, 0xffff, RZ, 0xc0, !PT ;  /* 0x0000ffff13137812 */ /* 0x000fe400078ec0ff */
[----:B------:R-:W-:Y:S01]  /*11ef90*/  LOP3.LUT R20, R20, 0xffff, RZ, 0xc0, !PT ;  /* 0x0000ffff14147812 */ /* 0x000fe200078ec0ff */
[----:B------:R-:W-:Y:S01]  /*11efa0*/  IMAD.X R25, R16, 0x1, R6, P6 ;  /* 0x0000000110197824 */ /* 0x000fe200030e0606 */
[----:B------:R-:W-:Y:S02]  /*11efb0*/  LOP3.LUT R15, R15, 0xffff, RZ, 0xc0, !PT ;  /* 0x0000ffff0f0f7812 */ /* 0x000fe400078ec0ff */
[----:B------:R-:W-:-:S02]  /*11efc0*/  LOP3.LUT R18, R18, 0xffff, RZ, 0xc0, !PT ;  /* 0x0000ffff12127812 */ /* 0x000fc400078ec0ff */
[----:B------:R-:W-:Y:S01]  /*11efd0*/  PRMT R19, R19, 0x3340, R20 ;  /* 0x0000334013137816 */ /* 0x000fe20000000014 */
[----:B------:R0:W-:Y:S01]  /*11efe0*/  STL [R1+0x378], R29 ;  /* 0x0003781d01007387 */ /* 0x0001e20000100800 */
[----:B------:R-:W-:-:S03]  /*11eff0*/  PRMT R15, R15, 0x3340, R18 ;  /* 0x000033400f0f7816 */ /* 0x000fc60000000012 */
[----:B------:R1:W-:Y:S04]  /*11f000*/  STL.64 [R1+0x8b0], R24 ;  /* 0x0008b01801007387 */ /* 0x0003e80000100a00 */
[----:B0-----:R-:W4:Y:S04]  /*11f010*/  LDL.LU R29, [R1+0x4c0] ;  /* 0x0004c000011d7983 */ /* 0x001f280000300800 */
[----:B------:R0:W-:Y:S04]  /*11f020*/  STL [R1+0x208], R19 ;  /* 0x0002081301007387 */ /* 0x0001e80000100800 */
[----:B-1----:R-:W4:Y:S04]  /*11f030*/  LDL.LU R25, [R1+0x354] ;  /* 0x0003540001197983 */ /* 0x002f280000300800 */
[----:B------:R-:W-:Y:S04]  /*11f040*/  STL [R1+0x204], R15 ;  /* 0x0002040f01007387 */ /* 0x000fe80000100800 */
[----:B------:R-:W4:Y:S01]  /*11f050*/  LDL.LU R24, [R1+0x3f8] ;  /* 0x0003f80001187983 */ /* 0x000f220000300800 */
[----:B------:R-:W-:-:S02]  /*11f060*/  SHF.R.U32.HI R3, RZ, 0x8, R3 ;  /* 0x00000008ff037819 */ /* 0x000fc40000011603 */
[----:B------:R-:W-:Y:S02]  /*11f070*/  SHF.R.U32.HI R2, RZ, 0x8, R2 ;  /* 0x00000008ff027819 */ /* 0x000fe40000011602 */
[----:B------:R-:W-:Y:S02]  /*11f080*/  IADD3 R18, P6, PT, R28, R7, RZ ;  /* 0x000000071c127210 */ /* 0x000fe40007fde0ff */
[----:B------:R-:W-:Y:S02]  /*11f090*/  LOP3.LUT R3, R3, 0xffff, RZ, 0xc0, !PT ;  /* 0x0000ffff03037812 */ /* 0x000fe400078ec0ff */
[----:B------:R-:W-:Y:S01]  /*11f0a0*/  LOP3.LUT R2, R2, 0xffff, RZ, 0xc0, !PT ;  /* 0x0000ffff02027812 */ /* 0x000fe200078ec0ff */
[----:B------:R1:W-:Y:S01]  /*11f0b0*/  STL.64 [R1+0x5ad0], R6 ;  /* 0x005ad00601007387 */ /* 0x0003e20000100a00 */
[----:B0-----:R-:W-:-:S05]  /*11f0c0*/  IMAD.X R19, R16, 0x1, R8, P6 ;  /* 0x0000000110137824 */ /* 0x001fca00030e0608 */
[----:B------:R0:W-:Y:S01]  /*11f0d0*/  STL.64 [R1+0x8d8], R18 ;  /* 0x0008d81201007387 */ /* 0x0001e20000100a00 */
[--C-:B-1----:R-:W-:Y:S02]  /*11f0e0*/  PRMT R7, R3, 0x3340, R0.reuse ;  /* 0x0000334003077816 */ /* 0x102fe40000000000 */
[----:B------:R-:W-:-:S03]  /*11f0f0*/  PRMT R6, R2, 0x3340, R0 ;  /* 0x0000334002067816 */ /* 0x000fc60000000000 */
[----:B------:R-:W-:Y:S04]  /*11f100*/  STL [R1+0xf8], R7 ;  /* 0x0000f80701007387 */ /* 0x000fe80000100800 */
[----:B------:R4:W-:Y:S01]  /*11f110*/  STL [R1+0xfc], R6 ;  /* 0x0000fc0601007387 */ /* 0x0009e20000100800 */
[----:B0-----:R-:W-:-:S05]  /*11f120*/  IADD3 R18, P6, PT, R28, R9, RZ ;  /* 0x000000091c127210 */ /* 0x001fca0007fde0ff */
[----:B------:R-:W-:Y:S01]  /*11f130*/  IMAD.X R19, R16, 0x1, R10, P6 ;  /* 0x0000000110137824 */ /* 0x000fe200030e060a */
[----:B------:R-:W-:Y:S01]  /*11f140*/  STL.64 [R1+0x5ac8], R8 ;  /* 0x005ac80801007387 */ /* 0x000fe20000100a00 */
[----:B--2---:R-:W-:Y:S02]  /*11f150*/  LOP3.LUT R3, R26, 0xffff, RZ, 0xc0, !PT ;  /* 0x0000ffff1a037812 */ /* 0x004fe400078ec0ff */
[----:B---3--:R-:W-:Y:S02]  /*11f160*/  LOP3.LUT R2, R21, 0xffff, RZ, 0xc0, !PT ;  /* 0x0000ffff15027812 */ /* 0x008fe400078ec0ff */
[----:B----4-:R-:W-:Y:S02]  /*11f170*/  LOP3.LUT R6, R22, 0xffff, RZ, 0xc0, !PT ;  /* 0x0000ffff16067812 */ /* 0x010fe400078ec0ff */
[----:B------:R-:W-:Y:S02]  /*11f180*/  PRMT R15, R2, 0x3340, R0 ;  /* 0x00003340020f7816 */ /* 0x000fe40000000000 */
[----:B------:R-:W-:-:S02]  /*11f190*/  PRMT R7, R3, 0x3340, R6 ;  /* 0x0000334003077816 */ /* 0x000fc40000000006 */
[----:B------:R-:W-:Y:S02]  /*11f1a0*/  SHF.R.U32.HI R3, RZ, 0x8, R3 ;  /* 0x00000008ff037819 */ /* 0x000fe40000011603 */
[----:B------:R-:W-:Y:S02]  /*11f1b0*/  SHF.R.U32.HI R6, RZ, 0x8, R6 ;  /* 0x00000008ff067819 */ /* 0x000fe40000011606 */
[----:B------:R-:W-:Y:S02]  /*11f1c0*/  SHF.R.U32.HI R2, RZ, 0x8, R2 ;  /* 0x00000008ff027819 */ /* 0x000fe40000011602 */
[----:B------:R-:W-:Y:S02]  /*11f1d0*/  PRMT R7, R7, 0x5410, R15 ;  /* 0x0000541007077816 */ /* 0x000fe4000000000f */
[----:B------:R-:W-:Y:S02]  /*11f1e0*/  LOP3.LUT R3, R3, 0xffff, RZ, 0xc0, !PT ;  /* 0x0000ffff03037812 */ /* 0x000fe400078ec0ff */
[----:B------:R-:W-:-:S02]  /*11f1f0*/  LOP3.LUT R6, R6, 0xffff, RZ, 0xc0, !PT ;  /* 0x0000ffff06067812 */ /* 0x000fc400078ec0ff */
[----:B------:R-:W-:Y:S01]  /*11f200*/  LOP3.LUT R2, R2, 0xffff, RZ, 0xc0, !PT ;  /* 0x0000ffff02027812 */ /* 0x000fe200078ec0ff */
[----:B------:R-:W-:Y:S01]  /*11f210*/  STL [R1+0x35c], R7 ;  /* 0x00035c0701007387 */ /* 0x000fe20000100800 */
[----:B------:R-:W-:Y:S02]  /*11f220*/  PRMT R6, R3, 0x3340, R6 ;  /* 0x0000334003067816 */ /* 0x000fe40000000006 */
[----:B------:R-:W-:Y:S01]  /*11f230*/  PRMT R3, R2, 0x3340, R0 ;  /* 0x0000334002037816 */ /* 0x000fe20000000000 */
[----:B------:R0:W-:Y:S04]  /*11f240*/  STL.64 [R1+0x8c0], R18 ;  /* 0x0008c01201007387 */ /* 0x0001e80000100a00 */
[----:B0-----:R-:W2:Y:S04]  /*11f250*/  LDL.LU R19, [R1+0x228] ;  /* 0x0002280001137983 */ /* 0x001ea80000300800 */
[----:B------:R-:W3:Y:S04]  /*11f260*/  LDL.LU R20, [R1+0x16c] ;  /* 0x00016c0001147983 */ /* 0x000ee80000300800 */
[----:B------:R-:W4:Y:S01]  /*11f270*/  LDL.LU R15, [R1+0x1b0] ;  /* 0x0001b000010f7983 */ /* 0x000f220000300800 */
[----:B------:R-:W-:-:S03]  /*11f280*/  LOP3.LUT R2, R29, 0xffff, RZ, 0xc0, !PT ;  /* 0x0000ffff1d027812 */ /* 0x000fc600078ec0ff */
[----:B------:R0:W-:Y:S04]  /*11f290*/  STL [R1+0x1f8], R6 ;  /* 0x0001f80601007387 */ /* 0x0001e80000100800 */
[----:B------:R1:W-:Y:S04]  /*11f2a0*/  STL [R1+0xf0], R3 ;  /* 0x0000f00301007387 */ /* 0x0003e80000100800 */
[----:B------:R-:W4:Y:S01]  /*11f2b0*/  LDL.LU R26, [R1+0x4cc] ;  /* 0x0004cc00011a7983 */ /* 0x000f220000300800 */
[----:B0-----:R-:W-:-:S03]  /*11f2c0*/  LOP3.LUT R6, R25, 0xffff, RZ, 0xc0, !PT ;  /* 0x0000ffff19067812 */ /* 0x001fc600078ec0ff */
[----:B------:R-:W4:Y:S01]  /*11f2d0*/  LDL.LU R21, [R1+0x358] ;  /* 0x0003580001157983 */ /* 0x000f220000300800 */
[----:B-1----:R-:W-:Y:S02]  /*11f2e0*/  LOP3.LUT R3, R24, 0xffff, RZ, 0xc0, !PT ;  /* 0x0000ffff18037812 */ /* 0x002fe400078ec0ff */
[----:B------:R-:W-:Y:S02]  /*11f2f0*/  PRMT R8, R6, 0x3340, R0 ;  /* 0x0000334006087816 */ /* 0x000fe40000000000 */
[----:B------:R-:W-:-:S04]  /*11f300*/  PRMT R7, R2, 0x3340, R3 ;  /* 0x0000334002077816 */ /* 0x000fc80000000003 */
[----:B------:R-:W-:-:S05]  /*11f310*/  PRMT R7, R7, 0x5410, R8 ;  /* 0x0000541007077816 */ /* 0x000fca0000000008 */
[----:B------:R-:W-:Y:S04]  /*11f320*/  STL [R1+0x33c], R7 ;  /* 0x00033c0701007387 */ /* 0x000fe80000100800 */
[----:B------:R-:W4:Y:S04]  /*11f330*/  LDL.LU R22, [R1+0x410] ;  /* 0x0004100001167983 */ /* 0x000f280000300800 */
[----:B------:R-:W4:Y:S04]  /*11f340*/  LDL.LU R29, [R1+0x45c] ;  /* 0x00045c00011d7983 */ /* 0x000f280000300800 */
[----:B------:R-:W4:Y:S01]  /*11f350*/  LDL.LU R25, [R1+0x344] ;  /* 0x0003440001197983 */ /* 0x000f220000300800 */
[----:B------:R-:W-:-:S03]  /*11f360*/  IADD3 R8, P6, PT, R28, R11, RZ ;  /* 0x0000000b1c087210 */ /* 0x000fc60007fde0ff */
[----:B------:R-:W4:Y:S02]  /*11f370*/  LDL.LU R24, [R1+0x388] ;  /* 0x0003880001187983 */ /* 0x000f240000300800 */
[----:B------:R-:W-:-:S05]  /*11f380*/  IMAD.X R9, R16, 0x1, R12, P6 ;  /* 0x0000000110097824 */ /* 0x000fca00030e060c */
[----:B------:R0:W-:Y:S02]  /*11f390*/  STL.64 [R1+0x8a0], R8 ;  /* 0x0008a00801007387 */ /* 0x0001e40000100a00 */
[----:B0-----:R-:W-:Y:S02]  /*11f3a0*/  IADD3 R8, P6, PT, R28, R13, RZ ;  /* 0x0000000d1c087210 */ /* 0x001fe40007fde0ff */
[----:B------:R-:W4:Y:S01]  /*11f3b0*/  LDL.LU R28, [R1+0x88] ;  /* 0x00008800011c7983 */ /* 0x000f220000300800 */
[----:B------:R-:W-:Y:S02]  /*11f3c0*/  SHF.R.U32.HI R2, RZ, 0x8, R2 ;  /* 0x00000008ff027819 */ /* 0x000fe40000011602 */
[----:B------:R-:W-:Y:S02]  /*11f3d0*/  SHF.R.U32.HI R3, RZ, 0x8, R3 ;  /* 0x00000008ff037819 */ /* 0x000fe40000011603 */
[----:B------:R-:W-:Y:S02]  /*11f3e0*/  LOP3.LUT R2, R2, 0xffff, RZ, 0xc0, !PT ;  /* 0x0000ffff02027812 */ /* 0x000fe400078ec0ff */
[----:B------:R-:W-:Y:S01]  /*11f3f0*/  LOP3.LUT R3, R3, 0xffff, RZ, 0xc0, !PT ;  /* 0x0000ffff03037812 */ /* 0x000fe200078ec0ff */
[----:B------:R-:W-:-:S03]  /*11f400*/  IMAD.X R9, R16, 0x1, R14, P6 ;  /* 0x0000000110097824 */ /* 0x000fc600030e060e */
[----:B------:R-:W-:Y:S02]  /*11f410*/  PRMT R3, R2, 0x3340, R3 ;  /* 0x0000334002037816 */ /* 0x000fe40000000003 */
[----:B------:R-:W-:Y:S01]  /*11f420*/  STL.64 [R1+0x8a8], R8 ;  /* 0x0008a80801007387 */ /* 0x000fe20000100a00 */
[----:B------:R-:W-:-:S03]  /*11f430*/  SHF.R.U32.HI R6, RZ, 0x8, R6 ;  /* 0x00000008ff067819 */ /* 0x000fc60000011606 */
[----:B------:R4:W-:Y:S01]  /*11f440*/  STL [R1+0x1f0], R3 ;  /* 0x0001f00301007387 */ /* 0x0009e20000100800 */
[----:B------:R-:W-:-:S04]  /*11f450*/  LOP3.LUT R6, R6, 0xffff, RZ, 0xc0, !PT ;  /* 0x0000ffff06067812 */ /* 0x000fc800078ec0ff */
[--C-:B------:R-:W-:Y:S02]  /*11f460*/  PRMT R6, R6, 0x3340, R0.reuse ;  /* 0x0000334006067816 */ /* 0x100fe40000000000 */
[----:B--2---:R-:W-:Y:S02]  /*11f470*/  LOP3.LUT R2, R19, 0xffff, RZ, 0xc0, !PT ;  /* 0x0000ffff13027812 */ /* 0x004fe400078ec0ff */
[----:B---3--:R-:W-:Y:S02]  /*11f480*/  LOP3.LUT R16, R20, 0xffff, RZ, 0xc0, !PT ;  /* 0x0000ffff14107812 */ /* 0x008fe400078ec0ff */
[----:B----4-:R-:W-:Y:S02]  /*11f490*/  LOP3.LUT R3, R15, 0xffff, RZ, 0xc0, !PT ;  /* 0x0000ffff0f037812 */ /* 0x010fe400078ec0ff */
[----:B------:R-:W-:Y:S02]  /*11f4a0*/  PRMT R8, R16, 0x3340, R0 ;  /* 0x0000334010087816 */ /* 0x000fe40000000000 */
[----:B------:R-:W-:-:S02]  /*11f4b0*/  PRMT R7, R2, 0x3340, R3 ;  /* 0x0000334002077816 */ /* 0x000fc40000000003 */
[----:B------:R-:W-:Y:S02]  /*11f4c0*/  SHF.R.U32.HI R2, RZ, 0x8, R2 ;  /* 0x00000008ff027819 */ /* 0x000fe40000011602 */
[----:B------:R-:W-:Y:S02]  /*11f4d0*/  SHF.R.U32.HI R3, RZ, 0x8, R3 ;  /* 0x00000008ff037819 */ /* 0x000fe40000011603 */
[----:B------:R-:W-:Y:S02]  /*11f4e0*/  PRMT R7, R7, 0x5410, R8 ;  /* 0x0000541007077816 */ /* 0x000fe40000000008 */
[----:B------:R-:W-:Y:S02]  /*11f4f0*/  LOP3.LUT R2, R2, 0xffff, RZ, 0xc0, !PT ;  /* 0x0000ffff02027812 */ /* 0x000fe400078ec0ff */
[----:B------:R-:W-:Y:S01]  /*11f500*/  LOP3.LUT R3, R3, 0xffff, RZ, 0xc0, !PT ;  /* 0x0000ffff03037812 */ /* 0x000fe200078ec0ff */
[----:B------:R-:W-:Y:S01]  /*11f510*/  STL.64 [R1+0x5a88], R16 ;  /* 0x005a881001007387 */ /* 0x000fe20000100a00 */
[----:B------:R-:W-:-:S02]  /*11f520*/  LOP3.LUT R15, R26, 0xffff, RZ, 0xc0, !PT ;  /* 0x0000ffff1a0f7812 */ /* 0x000fc400078ec0ff */
[----:B------:R-:W-:Y:S01]  /*11f530*/  PRMT R2, R2, 0x3340, R3 ;  /* 0x0000334002027816 */ /* 0x000fe20000000003 */
[----:B------:R-:W-:Y:S04]  /*11f540*/  STL [R1+0x3a0], R7 ;  /* 0x0003a00701007387 */ /* 0x000fe80000100800 */
[----:B------:R0:W-:Y:S04]  /*11f550*/  STL [R1+0xe8], R6 ;  /* 0x0000e80601007387 */ /* 0x0001e80000100800 */
[----:B------:R1:W-:Y:S01]  /*11f560*/  STL [R1+0x228], R2 ;  /* 0x0002280201007387 */ /* 0x0003e20000100800 */
[----:B0-----:R-:W-:-:S02]  /*11f570*/  LOP3.LUT R6, R21, 0xffff, RZ, 0xc0, !PT ;  /* 0x0000ffff15067812 */ /* 0x001fc400078ec0ff */
[----:B------:R-:W-:Y:S02]  /*11f580*/  LOP3.LUT R17, R22, 0xffff, RZ, 0xc0, !PT ;  /* 0x0000ffff16117812 */ /* 0x000fe400078ec0ff */
[----:B------:R-:W-:Y:S02]  /*11f590*/  PRMT R3, R6, 0x3340, R0 ;  /* 0x0000334006037816 */ /* 0x000fe40000000000 */
[----:B-1----:R-:W-:Y:S02]  /*11f5a0*/  PRMT R2, R15, 0x3340, R17 ;  /* 0x000033400f027816 */ /* 0x002fe40000000011 */
[----:B------:R-:W-:Y:S02]  /*11f5b0*/  LOP3.LUT R8, R29, 0xffff, RZ, 0xc0, !PT ;  /* 0x0000ffff1d087812 */ /* 0x000fe400078ec0ff */
[----:B------:R-:W-:Y:S02]  /*11f5c0*/  PRMT R2, R2, 0x5410, R3 ;  /* 0x0000541002027816 */ /* 0x000fe40000000003 */
[----:B------:R-:W-:-:S02]  /*11f5d0*/  LOP3.LUT R7, R25, 0xffff, RZ, 0xc0, !PT ;  /* 0x0000ffff19077812 */ /* 0x000fc400078ec0ff */
[----:B------:R-:W-:Y:S02]  /*11f5e0*/  LOP3.LUT R9, R24, 0xffff, RZ, 0xc0, !PT ;  /* 0x0000ffff18097812 */ /* 0x000fe400078ec0ff */
[----:B------:R-:W2:Y:S01]  /*11f5f0*/  LDL.LU R24, [R1+0x464] ;  /* 0x0004640001187983 */ /* 0x000ea20000300800 */
[----:B------:R-:W-:-:S03]  /*11f600*/  PRMT R3, R7, 0x3340, R0 ;  /* 0x0000334007037816 */ /* 0x000fc60000000000 */
[----:B------:R-:W3:Y:S04]  /*11f610*/  LDL.LU R19, [R1+0x350] ;  /* 0x0003500001137983 */ /* 0x000ee80000300800 */
[----:B------:R-:W4:Y:S04]  /*11f620*/  LDL.LU R20, [R1+0x3f4] ;  /* 0x0003f40001147983 */ /* 0x000f280000300800 */
[----:B------:R0:W-:Y:S04]  /*11f630*/  STL [R1+0x2dc], R2 ;  /* 0x0002dc0201007387 */ /* 0x0001e80000100800 */
[----:B------:R-:W4:Y:S04]  /*11f640*/  LDL.LU R26, [R1+0x248] ;  /* 0x00024800011a7983 */ /* 0x000f280000300800 */
[----:B------:R-:W4:Y:S01]  /*11f650*/  LDL.LU R21, [R1+0x188] ;  /* 0x0001880001157983 */ /* 0x000f220000300800 */
[----:B0-----:R-:W-:-:S03]  /*11f660*/  PRMT R2, R8, 0x3340, R9 ;  /* 0x0000334008027816 */ /* 0x001fc60000000009 */
[----:B------:R-:W4:Y:S01]  /*11f670*/  LDL.LU R22, [R1+0x1fc] ;  /* 0x0001fc0001167983 */ /* 0x000f220000300800 */
[----:B------:R-:W-:Y:S02]  /*11f680*/  PRMT R2, R2, 0x5410, R3 ;  /* 0x0000541002027816 */ /* 0x000fe40000000003 */
[----:B------:R-:W-:-:S03]  /*11f690*/  SHF.R.S32.HI R16, RZ, 0x1f, R28 ;  /* 0x0000001fff107819 */ /* 0x000fc6000001141c */
[----:B------:R0:W-:Y:S02]  /*11f6a0*/  STL [R1+0x30c], R2 ;  /* 0x00030c0201007387 */ /* 0x0001e40000100800 */
[----:B0-----:R-:W-:-:S05]  /*11f6b0*/  IADD3 R2, P6, PT, R28, R4, RZ ;  /* 0x000000041c027210 */ /* 0x001fca0007fde0ff */
[----:B------:R-:W-:-:S05]  /*11f6c0*/  IMAD.X R3, R16, 0x1, R23, P6 ;  /* 0x0000000110037824 */ /* 0x000fca00030e0617 */
[----:B------:R0:W-:Y:S04]  /*11f6d0*/  STL.64 [R1+0x790], R2 ;  /* 0x0007900201007387 */ /* 0x0001e80000100a00 */
[----:B0-----:R-:W4:Y:S01]  /*11f6e0*/  LDL.LU.64 R2, [R1+0x5ad8] ;  /* 0x005ad80001027983 */ /* 0x001f220000300a00 */
        /* <DEDUP_REMOVED lines=9> */
[----:B------:R-:W-:-:S02]  /*11f780*/  SHF.R.U32.HI R7, RZ, 0x8, R7 ;  /* 0x00000008ff077819 */ /* 0x000fc40000011607 */
[----:B------:R-:W-:Y:S02]  /*11f790*/  PRMT R15, R8, 0x3340, R9 ;  /* 0x00003340080f7816 */ /* 0x000fe40000000009 */
[----:B------:R-:W-:Y:S02]  /*11f7a0*/  SHF.R.U32.HI R6, RZ, 0x8, R6 ;  /* 0x00000008ff067819 */ /* 0x000fe40000011606 */
[----:B------:R-:W-:Y:S02]  /*11f7b0*/  LOP3.LUT R7, R7, 0xffff, RZ, 0xc0, !PT ;  /* 0x0000ffff07077812 */ /* 0x000fe400078ec0ff */
[----:B------:R-:W-:Y:S02]  /*11f7c0*/  LOP3.LUT R6, R6, 0xffff, RZ, 0xc0, !PT ;  /* 0x0000ffff06067812 */ /* 0x000fe400078ec0ff */
[--C-:B------:R-:W-:Y:S01]  /*11f7d0*/  PRMT R7, R7, 0x3340, R0.reuse ;  /* 0x0000334007077816 */ /* 0x100fe20000000000 */
[----:B------:R-:W-:Y:S01]  /*11f7e0*/  STL [R1+0x1e8], R17 ;  /* 0x0001e81101007387 */ /* 0x000fe20000100800 */
[----:B------:R-:W-:-:S03]  /*11f7f0*/  PRMT R6, R6, 0x3340, R0 ;  /* 0x0000334006067816 */ /* 0x000fc60000000000 */
[----:B------:R2:W-:Y:S02]  /*11f800*/  STL [R1+0x1e4], R15 ;  /* 0x0001e40f01007387 */ /* 0x0005e40000100800 */
[----:B--2---:R-:W-:Y:S02]  /*11f810*/  LOP3.LUT R15, R24, 0xffff, RZ, 0xc0, !PT ;  /* 0x0000ffff180f7812 */ /* 0x004fe400078ec0ff */
[----:B---3--:R-:W-:Y:S02]  /*11f820*/  LOP3.LUT R19, R19, 0xffff, RZ, 0xc0, !PT ;  /* 0x0000ffff13137812 */ /* 0x008fe400078ec0ff */
[----:B----4-:R-:W-:Y:S02]  /*11f830*/  LOP3.LUT R18, R20, 0xffff, RZ, 0xc0, !PT ;  /* 0x0000ffff14127812 */ /* 0x010fe400078ec0ff */
[----:B------:R-:W-:Y:S02]  /*11f840*/  LOP3.LUT R20, R21, 0xffff, RZ, 0xc0, !PT ;  /* 0x0000ffff15147812 */ /* 0x000fe400078ec0ff */
[----:B------:R-:W-:-:S05]  /*11f850*/  IADD3 R8, P6, PT, R28, R3, RZ ;  /* 0x000000031c087210 */ /* 0x000fca0007fde0ff */
[----:B------:R-:W-:-:S05]  /*11f860*/  IMAD.X R9, R16, 0x1, R2, P6 ;  /* 0x0000000110097824 */ /* 0x000fca00030e0602 */
[----:B------:R-:W-:Y:S04]  /*11f870*/  STL.64 [R1+0x868], R8 ;  /* 0x0008680801007387 */ /* 0x000fe80000100a00 */
[----:B------:R0:W-:Y:S04]  /*11f880*/  STL [R1+0xd8], R7 ;  /* 0x0000d80701007387 */ /* 0x0001e80000100800 */
[----:B------:R-:W2:Y:S04]  /*11f890*/  LDL.LU R29, [R1+0x24c] ;  /* 0x00024c00011d7983 */ /* 0x000ea80000300800 */
[----:B------:R1:W-:Y:S01]  /*11f8a0*/  STL [R1+0xe0], R6 ;  /* 0x0000e00601007387 */ /* 0x0003e20000100800 */
[----:B0-----:R-:W-:-:S02]  /*11f8b0*/  PRMT R7, R19, 0x3340, R0 ;  /* 0x0000334013077816 */ /* 0x001fc40000000000 */
[----:B------:R-:W-:Y:S01]  /*11f8c0*/  LOP3.LUT R8, R26, 0xffff, RZ, 0xc0, !PT ;  /* 0x0000ffff1a087812 */ /* 0x000fe200078ec0ff */
[----:B------:R-:W3:Y:S01]  /*11f8d0*/  LDL.LU R25, [R1+0x18c] ;  /* 0x00018c0001197983 */ /* 0x000ee20000300800 */
[----:B------:R-:W-:-:S03]  /*11f8e0*/  LOP3.LUT R9, R22, 0xffff, RZ, 0xc0, !PT ;  /* 0x0000ffff16097812 */ /* 0x000fc600078ec0ff */
[----:B------:R-:W4:Y:S01]  /*11f8f0*/  LDL.LU R24, [R1+0x200] ;  /* 0x0002000001187983 */ /* 0x000f220000300800 */
[----:B-1----:R-:W-:-:S04]  /*11f900*/  PRMT R6, R15, 0x3340, R18 ;  /* 0x000033400f067816 */ /* 0x002fc80000000012 */
[----:B------:R-:W-:Y:S02]  /*11f910*/  PRMT R17, R6, 0x5410, R7 ;  /* 0x0000541006117816 */ /* 0x000fe40000000007 */
[----:B------:R-:W-:Y:S02]  /*11f920*/  PRMT R7, R20, 0x3340, R0 ;  /* 0x0000334014077816 */ /* 0x000fe40000000000 */
[----:B------:R-:W-:Y:S01]  /*11f930*/  PRMT R6, R8, 0x3340, R9 ;  /* 0x0000334008067816 */ /* 0x000fe20000000009 */
[----:B------:R-:W-:Y:S04]  /*11f940*/  STL [R1+0x5a90], R19 ;  /* 0x005a901301007387 */ /* 0x000fe80000100800 */
[----:B------:R0:W-:Y:S02]  /*11f950*/  STL [R1+0x388], R17 ;  /* 0x0003881101007387 */ /* 0x0001e40000100800 */
[----:B0-----:R-:W-:-:S02]  /*11f960*/  PRMT R17, R6, 0x5410, R7 ;  /* 0x0000541006117816 */ /* 0x001fc40000000007 */
        /* <DEDUP_REMOVED lines=8> */
[----:B------:R-:W-:Y:S02]  /*11f9f0*/  SHF.R.U32.HI R9, RZ, 0x8, R9 ;  /* 0x00000008ff097819 */ /* 0x000fe40000011609 */
[----:B------:R-:W-:Y:S02]  /*11fa00*/  LOP3.LUT R17, R17, 0xffff, RZ, 0xc0, !PT ;  /* 0x0000ffff11117812 */ /* 0x000fe400078ec0ff */
[----:B------:R-:W-:Y:S01]  /*11fa10*/  LOP3.LUT R18, R18, 0xffff, RZ, 0xc0, !PT ;  /* 0x0000ffff12127812 */ /* 0x000fe200078ec0ff */
[----:B------:R-:W-:Y:S01]  /*11fa20*/  STL [R1+0x5ac4], R27 ;  /* 0x005ac41b01007387 */ /* 0x000fe20000100800 */
[----:B------:R-:W-:-:S02]  /*11fa30*/  LOP3.LUT R8, R8, 0xffff, RZ, 0xc0, !PT ;  /* 0x0000ffff08087812 */ /* 0x000fc400078ec0ff */
[----:B------:R-:W-:Y:S01]  /*11fa40*/  LOP3.LUT R9, R9, 0xffff, RZ, 0xc0, !PT ;  /* 0x0000ffff09097812 */ /* 0x000fe200078ec0ff */
[----:B------:R-:W4:Y:S01]  /*11fa50*/  LDL.LU R15, [R1+0x234] ;  /* 0x00023400010f7983 */ /* 0x000f220000300800 */
[----:B------:R-:W-:Y:S02]  /*11fa60*/  PRMT R18, R17, 0x3340, R18 ;  /* 0x0000334011127816 */ /* 0x000fe40000000012 */
[----:B------:R-:W-:Y:S01]  /*11fa70*/  PRMT R8, R8, 0x3340, R9 ;  /* 0x0000334008087816 */ /* 0x000fe20000000009 */
[----:B------:R-:W4:Y:S04]  /*11fa80*/  LDL.LU R26, [R1+0x170] ;  /* 0x00017000011a7983 */ /* 0x000f280000300800 */
[----:B------:R-:W4:Y:S04]  /*11fa90*/  LDL.LU R21, [R1+0x1cc] ;  /* 0x0001cc0001157983 */ /* 0x000f280000300800 */
[----:B------:R4:W-:Y:S04]  /*11faa0*/  STL [R1+0x224], R18 ;  /* 0x0002241201007387 */ /* 0x0009e80000100800 */
[----:B------:R0:W-:Y:S01]  /*11fab0*/  STL [R1+0x1e0], R8 ;  /* 0x0001e00801007387 */ /* 0x0001e20000100800 */
[----:B--2---:R-:W-:-:S03]  /*11fac0*/  LOP3.LUT R17, R29, 0xffff, RZ, 0xc0, !PT ;  /* 0x0000ffff1d117812 */ /* 0x004fc600078ec0ff */
[----:B------:R-:W2:Y:S01]  /*11fad0*/  LDL.LU R29, [R1+0x50c] ;  /* 0x00050c00011d7983 */ /* 0x000ea20000300800 */
[----:B---3--:R-:W-:Y:S02]  /*11fae0*/  LOP3.LUT R22, R25, 0xffff, RZ, 0xc0, !PT ;  /* 0x0000ffff19167812 */ /* 0x008fe400078ec0ff */
[----:B----4-:R-:W-:Y:S02]  /*11faf0*/  LOP3.LUT R18, R24, 0xffff, RZ, 0xc0, !PT ;  /* 0x0000ffff18127812 */ /* 0x010fe400078ec0ff */
[----:B------:R-:W-:Y:S01]  /*11fb00*/  PRMT R9, R22, 0x3340, R0 ;  /* 0x0000334016097816 */ /* 0x000fe20000000000 */
[----:B------:R-:W3:Y:S01]  /*11fb10*/  LDL.LU R24, [R1+0x3f0] ;  /* 0x0003f00001187983 */ /* 0x000ee20000300800 */
[----:B0-----:R-:W-:-:S04]  /*11fb20*/  PRMT R8, R17, 0x3340, R18 ;  /* 0x0000334011087816 */ /* 0x001fc80000000012 */
[----:B------:R-:W-:Y:S02]  /*11fb30*/  PRMT R19, R8, 0x5410, R9 ;  /* 0x0000541008137816 */ /* 0x000fe40000000009 */
[----:B------:R-:W-:-:S03]  /*11fb40*/  IADD3 R8, P6, PT, R28, R5, RZ ;  /* 0x000000051c087210 */ /* 0x000fc60007fde0ff */
[----:B------:R-:W-:Y:S02]  /*11fb50*/  STL [R1+0x29c], R19 ;  /* 0x00029c1301007387 */ /* 0x000fe40000100800 */
[----:B------:R-:W-:-:S05]  /*11fb60*/  IMAD.X R9, R16, 0x1, R6, P6 ;  /* 0x0000000110097824 */ /* 0x000fca00030e0606 */
[----:B------:R0:W-:Y:S04]  /*11fb70*/  STL.64 [R1+0x788], R8 ;  /* 0x0007880801007387 */ /* 0x0001e80000100a00 */
[----:B0-----:R-:W4:Y:S04]  /*11fb80*/  LDL.LU.64 R8, [R1+0x5ac8] ;  /* 0x005ac80001087983 */ /* 0x001f280000300a00 */
[----:B------:R-:W3:Y:S01]  /*11fb90*/  LDL.LU R25, [R1+0x424] ;  /* 0x0004240001197983 */ /* 0x000ee20000300800 */
[----:B------:R-:W-:Y:S02]  /*11fba0*/  SHF.R.U32.HI R19, RZ, 0x8, R20 ;  /* 0x00000008ff137819 */ /* 0x000fe40000011614 */
[----:B------:R-:W-:-:S02]  /*11fbb0*/  SHF.R.U32.HI R17, RZ, 0x8, R17 ;  /* 0x00000008ff117819 */ /* 0x000fc40000011611 */
[----:B------:R-:W-:Y:S02]  /*11fbc0*/  SHF.R.U32.HI R18, RZ, 0x8, R18 ;  /* 0x00000008ff127819 */ /* 0x000fe40000011612 */
[----:B------:R-:W-:Y:S02]  /*11fbd0*/  LOP3.LUT R19, R19, 0xffff, RZ, 0xc0, !PT ;  /* 0x0000ffff13137812 */ /* 0x000fe400078ec0ff */
[----:B------:R-:W-:Y:S02]  /*11fbe0*/  LOP3.LUT R17, R17, 0xffff, RZ, 0xc0, !PT ;  /* 0x0000ffff11117812 */ /* 0x000fe400078ec0ff */
[----:B------:R-:W-:Y:S02]  /*11fbf0*/  LOP3.LUT R18, R18, 0xffff, RZ, 0xc0, !PT ;  /* 0x0000ffff12127812 */ /* 0x000fe400078ec0ff */
[----:B------:R-:W-:Y:S02]  /*11fc00*/  PRMT R19, R19, 0x3340, R0 ;  /* 0x0000334013137816 */ /* 0x000fe40000000000 */
[----:B------:R-:W-:-:S02]  /*11fc10*/  PRMT R18, R17, 0x3340, R18 ;  /* 0x0000334011127816 */ /* 0x000fc40000000012 */
[----:B------:R-:W-:Y:S01]  /*11fc20*/  LOP3.LUT R17, R15, 0xffff, RZ, 0xc0, !PT ;  /* 0x0000ffff0f117812 */ /* 0x000fe200078ec0ff */
[----:B------:R-:W-:Y:S01]  /*11fc30*/  STL [R1+0xd0], R19 ;  /* 0x0000d01301007387 */ /* 0x000fe20000100800 */
[----:B------:R-:W-:-:S03]  /*11fc40*/  LOP3.LUT R15, R26, 0xffff, RZ, 0xc0, !PT ;  /* 0x0000ffff1a0f7812 */ /* 0x000fc600078ec0ff */
[----:B------:R0:W-:Y:S01]  /*11fc50*/  STL [R1+0x1dc], R18 ;  /* 0x0001dc1201007387 */ /* 0x0001e20000100800 */
[----:B------:R-:W-:Y:S02]  /*11fc60*/  PRMT R20, R15, 0x3340, R0 ;  /* 0x000033400f147816 */ /* 0x000fe40000000000 */
[----:B0-----:R-:W-:-:S04]  /*11fc70*/  LOP3.LUT R18, R21, 0xffff, RZ, 0xc0, !PT ;  /* 0x0000ffff15127812 */ /* 0x001fc800078ec0ff */
[----:B------:R-:W-:-:S04]  /*11fc80*/  PRMT R19, R17, 0x3340, R18 ;  /* 0x0000334011137816 */ /* 0x000fc80000000012 */
[----:B------:R-:W-:Y:S02]  /*11fc90*/  PRMT R19, R19, 0x5410, R20 ;  /* 0x0000541013137816 */ /* 0x000fe40000000014 */
[----:B------:R-:W-:Y:S02]  /*11fca0*/  IADD3 R20, P6, PT, R28, R7, RZ ;  /* 0x000000071c147210 */ /* 0x000fe40007fde0ff */
[----:B------:R-:W-:Y:S02]  /*11fcb0*/  SHF.R.U32.HI R17, RZ, 0x8, R17 ;  /* 0x00000008ff117819 */ /* 0x000fe40000011611 */
[----:B------:R-:W-:Y:S02]  /*11fcc0*/  SHF.R.U32.HI R18, RZ, 0x8, R18 ;  /* 0x00000008ff127819 */ /* 0x000fe40000011612 */
[----:B------:R-:W-:Y:S02]  /*11fcd0*/  SHF.R.U32.HI R15, RZ, 0x8, R15 ;  /* 0x00000008ff0f7819 */ /* 0x000fe4000001160f */
[----:B------:R-:W-:-:S02]  /*11fce0*/  LOP3.LUT R17, R17, 0xffff, RZ, 0xc0, !PT ;  /* 0x0000ffff11117812 */ /* 0x000fc400078ec0ff */
[----:B------:R-:W-:Y:S01]  /*11fcf0*/  LOP3.LUT R18, R18, 0xffff, RZ, 0xc0, !PT ;  /* 0x0000ffff12127812 */ /* 0x000fe200078ec0ff */
[----:B------:R2:W-:Y:S01]  /*11fd00*/  STL [R1+0x26c], R19 ;  /* 0x00026c1301007387 */ /* 0x0005e20000100800 */
[----:B------:R-:W-:Y:S02]  /*11fd10*/  LOP3.LUT R15, R15, 0xffff, RZ, 0xc0, !PT ;  /* 0x0000ffff0f0f7812 */ /* 0x000fe400078ec0ff */
[----:B--2---:R-:W-:Y:S01]  /*11fd20*/  LOP3.LUT R19, R29, 0xffff, RZ, 0xc0, !PT ;  /* 0x0000ffff1d137812 */ /* 0x004fe200078ec0ff */
[----:B----4-:R-:W-:-:S05]  /*11fd30*/  IMAD.X R21, R16, 0x1, R8, P6 ;  /* 0x0000000110157824 */ /* 0x010fca00030e0608 */
[----:B------:R0:W-:Y:S02]  /*11fd40*/  STL.64 [R1+0x6f0], R20 ;  /* 0x0006f01401007387 */ /* 0x0001e40000100a00 */
[----:B0-----:R-:W-:Y:S02]  /*11fd50*/  PRMT R21, R17, 0x3340, R18 ;  /* 0x0000334011157816 */ /* 0x001fe40000000012 */
[----:B------:R-:W-:-:S03]  /*11fd60*/  PRMT R17, R15, 0x3340, R0 ;  /* 0x000033400f117816 */ /* 0x000fc60000000000 */
[----:B------:R-:W-:Y:S04]  /*11fd70*/  STL [R1+0x59e8], R21 ;  /* 0x0059e81501007387 */ /* 0x000fe80000100800 */
[----:B------:R0:W-:Y:S04]  /*11fd80*/  STL [R1+0xc4], R17 ;  /* 0x0000c41101007387 */ /* 0x0001e80000100800 */
[----:B------:R-:W2:Y:S01]  /*11fd90*/  LDL.LU R18, [R1+0x238] ;  /* 0x0002380001127983 */ /* 0x000ea20000300800 */
[----:B---3--:R-:W-:-:S03]  /*11fda0*/  LOP3.LUT R15, R24, 0xffff, RZ, 0xc0, !PT ;  /* 0x0000ffff180f7812 */ /* 0x008fc600078ec0ff */
[----:B------:R-:W3:Y:S04]  /*11fdb0*/  LDL.LU R20, [R1+0x174] ;  /* 0x0001740001147983 */ /* 0x000ee80000300800 */
[----:B0-----:R-:W4:Y:S01]  /*11fdc0*/  LDL.LU R17, [R1+0x1d4] ;  /* 0x0001d40001117983 */ /* 0x001f220000300800 */
[----:B------:R-:W-:-:S03]  /*11fdd0*/  LOP3.LUT R21, R25, 0xffff, RZ, 0xc0, !PT ;  /* 0x0000ffff19157812 */ /* 0x000fc600078ec0ff */
[----:B------:R-:W4:Y:S04]  /*11fde0*/  LDL.LU R29, [R1+0x538] ;  /* 0x00053800011d7983 */ /* 0x000f280000300800 */
[----:B------:R-:W4:Y:S04]  /*11fdf0*/  LDL.LU R24, [R1+0x3fc] ;  /* 0x0003fc0001187983 */ /* 0x000f280000300800 */
[----:B------:R-:W4:Y:S01]  /*11fe00*/  LDL.LU R25, [R1+0x450] ;  /* 0x0004500001197983 */ /* 0x000f220000300800 */
[----:B------:R-:W-:Y:S02]  /*11fe10*/  PRMT R27, R15, 0x3340, R0 ;  /* 0x000033400f1b7816 */ /* 0x000fe40000000000 */
[----:B------:R-:W-:-:S04]  /*11fe20*/  PRMT R26, R19, 0x3340, R21 ;  /* 0x00003340131a7816 */ /* 0x000fc80000000015 */
[----:B------:R-:W-:Y:S02]  /*11fe30*/  PRMT R27, R26, 0x5410, R27 ;  /* 0x000054101a1b7816 */ /* 0x000fe4000000001b */
[----:B------:R-:W-:-:S03]  /*11fe40*/  IADD3 R26, P6, PT, R28, R9, RZ ;  /* 0x000000091c1a7210 */ /* 0x000fc60007fde0ff */
[----:B------:R0:W-:Y:S01]  /*11fe50*/  STL [R1+0x27c], R27 ;  /* 0x00027c1b01007387 */ /* 0x0001e20000100800 */
[----:B------:R-:W-:Y:S02]  /*11fe60*/  SHF.R.U32.HI R22, RZ, 0x8, R22 ;  /* 0x00000008ff167819 */ /* 0x000fe40000011616 */
[----:B------:R-:W-:Y:S02]  /*11fe70*/  SHF.R.U32.HI R19, RZ, 0x8, R19 ;  /* 0x00000008ff137819 */ /* 0x000fe40000011613 */
[----:B------:R-:W-:Y:S01]  /*11fe80*/  SHF.R.U32.HI R21, RZ, 0x8, R21 ;  /* 0x00000008ff157819 */ /* 0x000fe20000011615 */
[----:B0-----:R-:W-:Y:S01]  /*11fe90*/  IMAD.X R27, R16, 0x1, R10, P6 ;  /* 0x00000001101b7824 */ /* 0x001fe200030e060a */
[----:B------:R-:W-:Y:S02]  /*11fea0*/  LOP3.LUT R22, R22, 0xffff, RZ, 0xc0, !PT ;  /* 0x0000ffff16167812 */ /* 0x000fe400078ec0ff */
[----:B------:R-:W-:Y:S02]  /*11feb0*/  LOP3.LUT R19, R19, 0xffff, RZ, 0xc0, !PT ;  /* 0x0000ffff13137812 */ /* 0x000fe400078ec0ff */
[----:B------:R0:W-:Y:S01]  /*11fec0*/  STL.64 [R1+0x6b8], R26 ;  /* 0x0006b81a01007387 */ /* 0x0001e20000100a00 */
[----:B------:R-:W-:-:S02]  /*11fed0*/  LOP3.LUT R21, R21, 0xffff, RZ, 0xc0, !PT ;  /* 0x0000ffff15157812 */ /* 0x000fc400078ec0ff */
[----:B------:R-:W-:Y:S02]  /*11fee0*/  PRMT R22, R22, 0x3340, R0 ;  /* 0x0000334016167816 */ /* 0x000fe40000000000 */
[----:B------:R-:W-:Y:S02]  /*11fef0*/  PRMT R19, R19, 0x3340, R21 ;  /* 0x0000334013137816 */ /* 0x000fe40000000015 */
[----:B0-----:R-:W-:Y:S01]  /*11ff00*/  IADD3 R26, P6, PT, R28, R11, RZ ;  /* 0x0000000b1c1a7210 */ /* 0x001fe20007fde0ff */
[----:B------:R-:W-:Y:S04]  /*11ff10*/  STL [R1+0xc0], R22 ;  /* 0x0000c01601007387 */ /* 0x000fe80000100800 */
[----:B------:R-:W-:Y:S01]  /*11ff20*/  IMAD.X R27, R16, 0x1, R12, P6 ;  /* 0x00000001101b7824 */ /* 0x000fe200030e060c */
[----:B------:R-:W-:Y:S04]  /*11ff30*/  STL [R1+0x1d8], R19 ;  /* 0x0001d81301007387 */ /* 0x000fe80000100800 */
[----:B------:R0:W-:Y:S01]  /*11ff40*/  STL.64 [R1+0x668], R26 ;  /* 0x0006681a01007387 */ /* 0x0001e20000100a00 */
[----:B------:R-:W-:-:S02]  /*11ff50*/  SHF.R.U32.HI R15, RZ, 0x8, R15 ;  /* 0x00000008ff0f7819 */ /* 0x000fc4000001160f */
[----:B0-----:R-:W-:-:S05]  /*11ff60*/  IADD3 R26, P6, PT, R28, R13, RZ ;  /* 0x0000000d1c1a7210 */ /* 0x001fca0007fde0ff */
[----:B------:R-:W-:Y:S01]  /*11ff70*/  IMAD.X R27, R16, 0x1, R14, P6 ;  /* 0x00000001101b7824 */ /* 0x000fe200030e060e */
[----:B------:R-:W-:Y:S02]  /*11ff80*/  LOP3.LUT R16, R15, 0xffff, RZ, 0xc0, !PT ;  /* 0x0000ffff0f107812 */ /* 0x000fe400078ec0ff */
[----:B------:R-:W4:Y:S04]  /*11ff90*/  LDL.LU R15, [R1+0x4d4] ;  /* 0x0004d400010f7983 */ /* 0x000f280000300800 */
[----:B------:R0:W-:Y:S01]  /*11ffa0*/  STL.64 [R1+0x6b0], R26 ;  /* 0x0006b01a01007387 */ /* 0x0001e20000100a00 */
[----:B------:R-:W-:-:S03]  /*11ffb0*/  PRMT R16, R16, 0x3340, R0 ;  /* 0x0000334010107816 */ /* 0x000fc60000000000 */
[----:B0-----:R-:W4:Y:S04]  /*11ffc0*/  LDL.LU R26, [R1+0x3d4] ;  /* 0x0003d400011a7983 */ /* 0x001f280000300800 */
[----:B------:R-:W4:Y:S04]  /*11ffd0*/  LDL.LU R22, [R1+0x41c] ;  /* 0x00041c0001167983 */ /* 0x000f280000300800 */
[----:B------:R-:W4:Y:S04]  /*11ffe0*/  LDL.LU R28, [R1+0x8c] ;  /* 0x00008c00011c7983 */ /* 0x000f280000300800 */
[----:B------:R0:W-:Y:S01]  /*11fff0*/  STL [R1+0xb8], R16 ;  /* 0x0000b81001007387 */ /* 0x0001e20000100800 */
[----:B--2---:R-:W-:-:S02]  /*120000*/  LOP3.LUT R18, R18, 0xffff, RZ, 0xc0, !PT ;  /* 0x0000ffff12127812 */ /* 0x004fc400078ec0ff */
[----:B---3--:R-:W-:Y:S02]  /*120010*/  LOP3.LUT R20, R20, 0xffff, RZ, 0xc0, !PT ;  /* 0x0000ffff14147812 */ /* 0x008fe400078ec0ff */
[----:B----4-:R-:W-:-:S04]  /*120020*/  LOP3.LUT R19, R17, 0xffff, RZ, 0xc0, !PT ;  /* 0x0000ffff11137812 */ /* 0x010fc800078ec0ff */
[----:B------:R-:W-:Y:S02]  /*120030*/  PRMT R21, R18, 0x3340, R19 ;  /* 0x0000334012157816 */ /* 0x000fe40000000013 */
[----:B0-----:R-:W-:Y:S02]  /*120040*/  LOP3.LUT R16, R29, 0xffff, RZ, 0xc0, !PT ;  /* 0x0000ffff1d107812 */ /* 0x001fe400078ec0ff */
[----:B------:R-:W-:Y:S02]  /*120050*/  LOP3.LUT R27, R24, 0xffff, RZ, 0xc0, !PT ;  /* 0x0000ffff181b7812 */ /* 0x000fe400078ec0ff */
[----:B------:R-:W-:Y:S02]  /*120060*/  PRMT R24, R20, 0x3340, R0 ;  /* 0x0000334014187816 */ /* 0x000fe40000000000 */
[----:B------:R-:W-:Y:S01]  /*120070*/  LOP3.LUT R17, R25, 0xffff, RZ, 0xc0, !PT ;  /* 0x0000ffff19117812 */ /* 0x000fe200078ec0ff */
[----:B------:R0:W-:Y:S01]  /*120080*/  STL [R1+0x5aa0], R20 ;  /* 0x005aa01401007387 */ /* 0x0001e20000100800 */
[----:B------:R-:W-:-:S02]  /*120090*/  PRMT R24, R21, 0x5410, R24 ;  /* 0x0000541015187816 */ /* 0x000fc40000000018 */
[----:B------:R-:W-:Y:S02]  /*1200a0*/  PRMT R21, R27, 0x3340, R0 ;  /* 0x000033401b157816 */ /* 0x000fe40000000000 */
[----:B0-----:R-:W-:-:S04]  /*1200b0*/  PRMT R20, R16, 0x3340, R17 ;  /* 0x0000334010147816 */ /* 0x001fc80000000011 */
[----:B------:R-:W-:Y:S01]  /*1200c0*/  PRMT R20, R20, 0x5410, R21 ;  /* 0x0000541014147816 */ /* 0x000fe20000000015 */
[----:B------:R0:W-:Y:S04]  /*1200d0*/  STL [R1+0x2cc], R24 ;  /* 0x0002cc1801007387 */ /* 0x0001e80000100800 */
[----:B------:R-:W-:Y:S04]  /*1200e0*/  STL [R1+0x260], R20 ;  /* 0x0002601401007387 */ /* 0x000fe80000100800 */
[----:B------:R-:W2:Y:S04]  /*1200f0*/  LDL.LU R25, [R1+0x508] ;  /* 0x0005080001197983 */ /* 0x000ea80000300800 */
[----:B------:R-:W3:Y:S04]  /*120100*/  LDL.LU R29, [R1+0x3dc] ;  /* 0x0003dc00011d7983 */ /* 0x000ee80000300800 */
[----:B0-----:R-:W4:Y:S01]  /*120110*/  LDL.LU R24, [R1+0x420] ;  /* 0x0004200001187983 */ /* 0x001f220000300800 */
        /* <DEDUP_REMOVED lines=9> */
[----:B------:R-:W-:-:S03]  /*1201b0*/  PRMT R17, R16, 0x3340, R17 ;  /* 0x0000334010117816 */ /* 0x000fc60000000011 */
[----:B------:R-:W-:Y:S04]  /*1201c0*/  STL [R1+0x1fc], R18 ;  /* 0x0001fc1201007387 */ /* 0x000fe80000100800 */
[----:B------:R0:W-:Y:S01]  /*1201d0*/  STL [R1+0x1c8], R17 ;  /* 0x0001c81101007387 */ /* 0x0001e20000100800 */
[----:B------:R-:W-:Y:S02]  /*1201e0*/  LOP3.LUT R16, R15, 0xffff, RZ, 0xc0, !PT ;  /* 0x0000ffff0f107812 */ /* 0x000fe400078ec0ff */
[----:B------:R-:W-:Y:S02]  /*1201f0*/  LOP3.LUT R15, R26, 0xffff, RZ, 0xc0, !PT ;  /* 0x0000ffff1a0f7812 */ /* 0x000fe400078ec0ff */
[----:B0-----:R-:W-:Y:S02]  /*120200*/  LOP3.LUT R17, R22, 0xffff, RZ, 0xc0, !PT ;  /* 0x0000ffff16117812 */ /* 0x001fe400078ec0ff */
[----:B------:R-:W-:-:S02]  /*120210*/  PRMT R19, R15, 0x3340, R0 ;  /* 0x000033400f137816 */ /* 0x000fc40000000000 */
[----:B------:R-:W-:-:S04]  /*120220*/  PRMT R18, R16, 0x3340, R17 ;  /* 0x0000334010127816 */ /* 0x000fc80000000011 */
[----:B------:R-:W-:Y:S02]  /*120230*/  PRMT R18, R18, 0x5410, R19 ;  /* 0x0000541012127816 */ /* 0x000fe40000000013 */
[----:B------:R-:W-:Y:S02]  /*120240*/  SHF.R.S32.HI R19, RZ, 0x1f, R28 ;  /* 0x0000001fff137819 */ /* 0x000fe4000001141c */
[----:B------:R-:W-:Y:S01]  /*120250*/  IADD3 R20, P6, PT, R28, R4, RZ ;  /* 0x000000041c147210 */ /* 0x000fe20007fde0ff */
[----:B------:R0:W-:Y:S01]  /*120260*/  STL [R1+0x24c], R18 ;  /* 0x00024c1201007387 */ /* 0x0001e20000100800 */
[----:B------:R-:W-:Y:S02]  /*120270*/  SHF.R.U32.HI R16, RZ, 0x8, R16 ;  /* 0x00000008ff107819 */ /* 0x000fe40000011610 */
[----:B------:R-:W-:Y:S01]  /*120280*/  SHF.R.U32.HI R15, RZ, 0x8, R15 ;  /* 0x00000008ff0f7819 */ /* 0x000fe2000001160f */
[----:B------:R-:W-:Y:S01]  /*120290*/  IMAD.X R21, R19, 0x1, R23, P6 ;  /* 0x0000000113157824 */ /* 0x000fe200030e0617 */
[----:B0-----:R-:W-:-:S02]  /*1202a0*/  SHF.R.U32.HI R18, RZ, 0x8, R17 ;  /* 0x00000008ff127819 */ /* 0x001fc40000011611 */
[----:B------:R-:W-:Y:S02]  /*1202b0*/  LOP3.LUT R17, R16, 0xffff, RZ, 0xc0, !PT ;  /* 0x0000ffff10117812 */ /* 0x000fe400078ec0ff */
[----:B------:R-:W-:Y:S02]  /*1202c0*/  LOP3.LUT R18, R18, 0xffff, RZ, 0xc0, !PT ;  /* 0x0000ffff12127812 */ /* 0x000fe400078ec0ff */
[----:B------:R-:W-:Y:S01]  /*1202d0*/  LOP3.LUT R15, R15, 0xffff, RZ, 0xc0, !PT ;  /* 0x0000ffff0f0f7812 */ /* 0x000fe200078ec0ff */
[----:B------:R0:W-:Y:S01]  /*1202e0*/  STL.64 [R1+0x640], R20 ;  /* 0x0006401401007387 */ /* 0x0001e20000100a00 */
[----:B------:R-:W-:Y:S02]  /*1202f0*/  PRMT R17, R17, 0x3340, R18 ;  /* 0x0000334011117816 */ /* 0x000fe40000000012 */
[----:B------:R-:W-:Y:S01]  /*120300*/  PRMT R15, R15, 0x3340, R0 ;  /* 0x000033400f0f7816 */ /* 0x000fe20000000000 */
[----:B0-----:R-:W4:Y:S04]  /*120310*/  LDL.LU R20, [R1+0x320] ;  /* 0x0003200001147983 */ /* 0x001f280000300800 */
[----:B------:R-:W4:Y:S04]  /*120320*/  LDL.LU R21, [R1+0x1a0] ;  /* 0x0001a00001157983 */ /* 0x000f280000300800 */
[----:B------:R-:W4:Y:S04]  /*120330*/  LDL.LU R16, [R1+0x214] ;  /* 0x0002140001107983 */ /* 0x000f280000300800 */
[----:B------:R0:W-:Y:S04]  /*120340*/  STL [R1+0x16c], R17 ;  /* 0x00016c1101007387 */ /* 0x0001e80000100800 */
[----:B------:R1:W-:Y:S01]  /*120350*/  STL [R1+0xb4], R15 ;  /* 0x0000b40f01007387 */ /* 0x0003e20000100800 */
[----:B--2---:R-:W-:-:S02]  /*120360*/  LOP3.LUT R25, R25, 0xffff, RZ, 0xc0, !PT ;  /* 0x0000ffff19197812 */ /* 0x004fc400078ec0ff */
[----:B---3--:R-:W-:Y:S02]  /*120370*/  LOP3.LUT R22, R29, 0xffff, RZ, 0xc0, !PT ;  /* 0x0000ffff1d167812 */ /* 0x008fe400078ec0ff */
[----:B----4-:R-:W-:Y:S02]  /*120380*/  LOP3.LUT R26, R24, 0xffff, RZ, 0xc0, !PT ;  /* 0x0000ffff181a7812 */ /* 0x010fe400078ec0ff */
[----:B0-----:R-:W-:Y:S02]  /*120390*/  PRMT R17, R22, 0x3340, R0 ;  /* 0x0000334016117816 */ /* 0x001fe40000000000 */
[----:B-1----:R-:W-:Y:S01]  /*1203a0*/  PRMT R15, R25, 0x3340, R26 ;  /* 0x00003340190f7816 */ /* 0x002fe2000000001a */
[----:B------:R0:W-:Y:S03]  /*1203b0*/  STL.64 [R1+0x5ab8], R22 ;  /* 0x005ab81601007387 */ /* 0x0001e60000100a00 */
[----:B------:R-:W-:-:S02]  /*1203c0*/  PRMT R15, R15, 0x5410, R17 ;  /* 0x000054100f0f7816 */ /* 0x000fc40000000011 */
[----:B0-----:R-:W-:-:S03]  /*1203d0*/  IADD3 R22, P6, PT, R28, R3, RZ ;  /* 0x000000031c167210 */ /* 0x001fc60007fde0ff */
[----:B------:R0:W-:Y:S02]  /*1203e0*/  STL [R1+0x2ac], R15 ;  /* 0x0002ac0f01007387 */ /* 0x0001e40000100800 */
[----:B------:R-:W-:Y:S02]  /*1203f0*/  IMAD.X R23, R19, 0x1, R2, P6 ;  /* 0x0000000113177824 */ /* 0x000fe400030e0602 */
[----:B------:R-:W2:Y:S04]  /*120400*/  LDL.LU R18, [R1+0x32c] ;  /* 0x00032c0001127983 */ /* 0x000ea80000300800 */
[----:B------:R-:W3:Y:S04]  /*120410*/  LDL.LU R17, [R1+0x1a4] ;  /* 0x0001a40001117983 */ /* 0x000ee80000300800 */
[----:B0-----:R-:W4:Y:S04]  /*120420*/  LDL.LU R15, [R1+0x218] ;  /* 0x00021800010f7983 */ /* 0x001f280000300800 */
[----:B------:R0:W-:Y:S04]  /*120430*/  STL.64 [R1+0x638], R22 ;  /* 0x0006381601007387 */ /* 0x0001e80000100a00 */
[----:B------:R-:W2:Y:S04]  /*120440*/  LDL.LU R29, [R1+0x244] ;  /* 0x00024400011d7983 */ /* 0x000ea80000300800 */
[----:B------:R-:W2:Y:S04]  /*120450*/  LDL.LU R24, [R1+0x180] ;  /* 0x0001800001187983 */ /* 0x000ea80000300800 */
[----:B------:R1:W-:Y:S01]  /*120460*/  STL.64 [R1+0x5ab0], R2 ;  /* 0x005ab00201007387 */ /* 0x0003e20000100a00 */
[----:B0-----:R-:W-:-:S03]  /*120470*/  SHF.R.U32.HI R22, RZ, 0x8, R27 ;  /* 0x00000008ff167819 */ /* 0x001fc6000001161b */
[----:B------:R-:W2:Y:S01]  /*120480*/  LDL.LU R27, [R1+0x5ac4] ;  /* 0x005ac400011b7983 */ /* 0x000ea20000300800 */
[----:B-1----:R-:W-:-:S03]  /*120490*/  SHF.R.U32.HI R2, RZ, 0x8, R25 ;  /* 0x00000008ff027819 */ /* 0x002fc60000011619 */
[----:B------:R-:W3:Y:S01]  /*1204a0*/  LDL.LU R25, [R1+0x5ac0] ;  /* 0x005ac00001197983 */ /* 0x000ee20000300800 */
[----:B------:R-:W-:-:S03]  /*1204b0*/  SHF.R.U32.HI R3, RZ, 0x8, R26 ;  /* 0x00000008ff037819 */ /* 0x000fc6000001161a */
[----:B------:R-:W3:Y:S01]  /*1204c0*/  LDL.LU R26, [R1+0x1ec] ;  /* 0x0001ec00011a7983 */ /* 0x000ee20000300800 */
[----:B------:R-:W-:Y:S02]  /*1204d0*/  LOP3.LUT R22, R22, 0xffff, RZ, 0xc0, !PT ;  /* 0x0000ffff16167812 */ /* 0x000fe400078ec0ff */
[----:B------:R-:W-:Y:S02]  /*1204e0*/  LOP3.LUT R2, R2, 0xffff, RZ, 0xc0, !PT ;  /* 0x0000ffff02027812 */ /* 0x000fe400078ec0ff */
[----:B------:R-:W-:Y:S02]  /*1204f0*/  LOP3.LUT R3, R3, 0xffff, RZ, 0xc0, !PT ;  /* 0x0000ffff03037812 */ /* 0x000fe400078ec0ff */
[----:B------:R-:W-:Y:S02]  /*120500*/  PRMT R23, R22, 0x3340, R0 ;  /* 0x0000334016177816 */ /* 0x000fe40000000000 */
[----:B------:R-:W-:-:S03]  /*120510*/  PRMT R22, R2, 0x3340, R3 ;  /* 0x0000334002167816 */ /* 0x000fc60000000003 */
[----:B------:R-:W-:Y:S04]  /*120520*/  STL [R1+0x88], R23 ;  /* 0x0000881701007387 */ /* 0x000fe80000100800 */
[----:B------:R0:W-:Y:S01]  /*120530*/  STL [R1+0x1d4], R22 ;  /* 0x0001d41601007387 */ /* 0x0001e20000100800 */
[----:B------:R-:W-:Y:S02]  /*120540*/  LOP3.LUT R3, R20, 0xffff, RZ, 0xc0, !PT ;  /* 0x0000ffff14037812 */ /* 0x000fe400078ec0ff */
[----:B------:R-:W-:Y:S02]  /*120550*/  LOP3.LUT R2, R21, 0xffff, RZ, 0xc0, !PT ;  /* 0x0000ffff15027812 */ /* 0x000fe400078ec0ff */
[----:B------:R-:W-:Y:S02]  /*120560*/  LOP3.LUT R16, R16, 0xffff, RZ, 0xc0, !PT ;  /* 0x0000ffff10107812 */ /* 0x000fe400078ec0ff */
[----:B------:R-:W-:-:S02]  /*120570*/  PRMT R21, R2, 0x3340, R0 ;  /* 0x0000334002157816 */ /* 0x000fc40000000000 */
[--C-:B------:R-:W-:Y:S02]  /*120580*/  PRMT R20, R3, 0x3340, R16.reuse ;  /* 0x0000334003147816 */ /* 0x100fe40000000010 */
[----:B------:R-:W-:Y:S02]  /*120590*/  SHF.R.U32.HI R3, RZ, 0x8, R3 ;  /* 0x00000008ff037819 */ /* 0x000fe40000011603 */
[----:B------:R-:W-:Y:S02]  /*1205a0*/  SHF.R.U32.HI R16, RZ, 0x8, R16 ;  /* 0x00000008ff107819 */ /* 0x000fe40000011610 */
[----:B0-----:R-:W-:Y:S02]  /*1205b0*/  PRMT R22, R20, 0x5410, R21 ;  /* 0x0000541014167816 */ /* 0x001fe40000000015 */
[----:B------:R-:W-:Y:S02]  /*1205c0*/  SHF.R.U32.HI R2, RZ, 0x8, R2 ;  /* 0x00000008ff027819 */ /* 0x000fe40000011602 */
[----:B------:R-:W-:-:S02]  /*1205d0*/  IADD3 R20, P6, PT, R28, R0, RZ ;  /* 0x000000001c147210 */ /* 0x000fc40007fde0ff */
[----:B------:R-:W-:Y:S02]  /*1205e0*/  LOP3.LUT R3, R3, 0xffff, RZ, 0xc0, !PT ;  /* 0x0000ffff03037812 */ /* 0x000fe400078ec0ff */
[----:B------:R-:W-:Y:S02]  /*1205f0*/  LOP3.LUT R16, R16, 0xffff, RZ, 0xc0, !PT ;  /* 0x0000ffff10107812 */ /* 0x000fe400078ec0ff */
[----:B------:R-:W-:Y:S02]  /*120600*/  LOP3.LUT R2, R2, 0xffff, RZ, 0xc0, !PT ;  /* 0x0000ffff02027812 */ /* 0x000fe400078ec0ff */
[----:B------:R-:W-:Y:S02]  /*120610*/  PRMT R16, R3, 0x3340, R16 ;  /* 0x0000334003107816 */ /* 0x000fe40000000010 */
[----:B------:R-:W-:Y:S01]  /*120620*/  PRMT R3, R2, 0x3340, R0 ;  /* 0x0000334002037816 */ /* 0x000fe20000000000 */
[----:B------:R-:W-:Y:S01]  /*120630*/  STL [R1+0x248], R22 ;  /* 0x0002481601007387 */ /* 0x000fe20000100800 */
[----:B--2---:R-:W-:-:S05]  /*120640*/  IMAD.X R21, R19, 0x1, R27, P6 ;  /* 0x0000000113157824 */ /* 0x004fca00030e061b */
[----:B------:R4:W-:Y:S04]  /*120650*/  STL.64 [R1+0x5c0], R20 ;  /* 0x0005c01401007387 */ /* 0x0009e80000100a00 */
[----:B------:R0:W-:Y:S04]  /*120660*/  STL [R1+0x170], R16 ;  /* 0x0001701001007387 */ /* 0x0001e80000100800 */
[----:B------:R1:W-:Y:S01]  /*120670*/  STL [R1+0x80], R3 ;  /* 0x0000800301007387 */ /* 0x0003e20000100800 */
[----:B----4-:R-:W-:Y:S02]  /*120680*/  LOP3.LUT R20, R15, 0xffff, RZ, 0xc0, !PT ;  /* 0x0000ffff0f147812 */ /* 0x010fe400078ec0ff */
[----:B0-----:R-:W-:Y:S01]  /*120690*/  LOP3.LUT R16, R29, 0xffff, RZ, 0xc0, !PT ;  /* 0x0000ffff1d107812 */ /* 0x001fe200078ec0ff */
[----:B------:R-:W2:Y:S01]  /*1206a0*/  LDL.LU R15, [R1+0x540] ;  /* 0x00054000010f7983 */ /* 0x000ea20000300800 */
[----:B-1----:R-:W-:-:S03]  /*1206b0*/  LOP3.LUT R3, R24, 0xffff, RZ, 0xc0, !PT ;  /* 0x0000ffff18037812 */ /* 0x002fc600078ec0ff */
[----:B------:R-:W4:Y:S04]  /*1206c0*/  LDL.LU R29, [R1+0x44c] ;  /* 0x00044c00011d7983 */ /* 0x000f280000300800 */
[----:B------:R-:W4:Y:S01]  /*1206d0*/  LDL.LU R24, [R1+0x4c4] ;  /* 0x0004c40001187983 */ /* 0x000f220000300800 */
[----:B------:R-:W-:Y:S02]  /*1206e0*/  LOP3.LUT R18, R18, 0xffff, RZ, 0xc0, !PT ;  /* 0x0000ffff12127812 */ /* 0x000fe400078ec0ff */
[----:B---3--:R-:W-:Y:S02]  /*1206f0*/  LOP3.LUT R2, R17, 0xffff, RZ, 0xc0, !PT ;  /* 0x0000ffff11027812 */ /* 0x008fe400078ec0ff */
[----:B------:R-:W-:Y:S02]  /*120700*/  PRMT R21, R18, 0x3340, R20 ;  /* 0x0000334012157816 */ /* 0x000fe40000000014 */
[----:B------:R-:W-:-:S02]  /*120710*/  PRMT R22, R2, 0x3340, R0 ;  /* 0x0000334002167816 */ /* 0x000fc40000000000 */
[----:B------:R-:W-:Y:S02]  /*120720*/  LOP3.LUT R17, R26, 0xffff, RZ, 0xc0, !PT ;  /* 0x0000ffff1a117812 */ /* 0x000fe400078ec0ff */
[----:B------:R-:W-:Y:S02]  /*120730*/  PRMT R23, R21, 0x5410, R22 ;  /* 0x0000541015177816 */ /* 0x000fe40000000016 */
[----:B------:R-:W-:Y:S02]  /*120740*/  PRMT R22, R3, 0x3340, R0 ;  /* 0x0000334003167816 */ /* 0x000fe40000000000 */
[----:B------:R-:W-:Y:S02]  /*120750*/  PRMT R21, R16, 0x3340, R17 ;  /* 0x0000334010157816 */ /* 0x000fe40000000011 */
[----:B------:R-:W-:Y:S02]  /*120760*/  SHF.R.U32.HI R18, RZ, 0x8, R18 ;  /* 0x00000008ff127819 */ /* 0x000fe40000011612 */
[----:B------:R-:W-:-:S02]  /*120770*/  SHF.R.U32.HI R20, RZ, 0x8, R20 ;  /* 0x00000008ff147819 */ /* 0x000fc40000011614 */
[----:B------:R-:W-:Y:S02]  /*120780*/  PRMT R21, R21, 0x5410, R22 ;  /* 0x0000541015157816 */ /* 0x000fe40000000016 */
[----:B------:R-:W-:Y:S02]  /*120790*/  SHF.R.U32.HI R16, RZ, 0x8, R16 ;  /* 0x00000008ff107819 */ /* 0x000fe40000011610 */
[----:B------:R-:W-:Y:S02]  /*1207a0*/  SHF.R.U32.HI R17, RZ, 0x8, R17 ;  /* 0x00000008ff117819 */ /* 0x000fe40000011611 */
[----:B------:R-:W-:Y:S02]  /*1207b0*/  IADD3 R22, P6, PT, R28, R5, RZ ;  /* 0x000000051c167210 */ /* 0x000fe40007fde0ff */
[----:B------:R-:W-:Y:S02]  /*1207c0*/  LOP3.LUT R18, R18, 0xffff, RZ, 0xc0, !PT ;  /* 0x0000ffff12127812 */ /* 0x000fe400078ec0ff */
[----:B------:R-:W-:Y:S01]  /*1207d0*/  LOP3.LUT R20, R20, 0xffff, RZ, 0xc0, !PT ;  /* 0x0000ffff14147812 */ /* 0x000fe200078ec0ff */
[----:B------:R0:W-:Y:S01]  /*1207e0*/  STL [R1+0x23c], R23 ;  /* 0x00023c1701007387 */ /* 0x0001e20000100800 */
[----:B------:R-:W-:-:S02]  /*1207f0*/  LOP3.LUT R16, R16, 0xffff, RZ, 0xc0, !PT ;  /* 0x0000ffff10107812 */ /* 0x000fc400078ec0ff */
[----:B------:R-:W-:Y:S02]  /*120800*/  LOP3.LUT R17, R17, 0xffff, RZ, 0xc0, !PT ;  /* 0x0000ffff11117812 */ /* 0x000fe400078ec0ff */
[----:B------:R-:W-:Y:S02]  /*120810*/  PRMT R20, R18, 0x3340, R20 ;  /* 0x0000334012147816 */ /* 0x000fe40000000014 */
[----:B------:R-:W-:Y:S01]  /*120820*/  PRMT R18, R16, 0x3340, R17 ;  /* 0x0000334010127816 */ /* 0x000fe20000000011 */
[----:B0-----:R-:W-:Y:S01]  /*120830*/  IMAD.X R23, R19, 0x1, R6, P6 ;  /* 0x0000000113177824 */ /* 0x001fe200030e0606 */
[----:B------:R-:W-:Y:S04]  /*120840*/  STL [R1+0x240], R21 ;  /* 0x0002401501007387 */ /* 0x000fe80000100800 */
[----:B------:R-:W-:Y:S04]  /*120850*/  STL.64 [R1+0x588], R22 ;  /* 0x0005881601007387 */ /* 0x000fe80000100a00 */
[----:B------:R0:W-:Y:S01]  /*120860*/  STL [R1+0x1a8], R20 ;  /* 0x0001a81401007387 */ /* 0x0001e20000100800 */
[----:B------:R-:W-:-:S03]  /*120870*/  IADD3 R16, P6, PT, R28, R7, RZ ;  /* 0x000000071c107210 */ /* 0x000fc60007fde0ff */
[----:B------:R-:W-:Y:S01]  /*120880*/  STL [R1+0x174], R18 ;  /* 0x0001741201007387 */ /* 0x000fe20000100800 */
[----:B------:R-:W-:-:S03]  /*120890*/  SHF.R.U32.HI R3, RZ, 0x8, R3 ;  /* 0x00000008ff037819 */ /* 0x000fc60000011603 */
[----:B0-----:R-:W3:Y:S04]  /*1208a0*/  LDL.LU R20, [R1+0x31c] ;  /* 0x00031c0001147983 */ /* 0x001ee80000300800 */
[----:B------:R-:W3:Y:S04]  /*1208b0*/  LDL.LU R26, [R1+0x184] ;  /* 0x00018400011a7983 */ /* 0x000ee80000300800 */
[----:B------:R-:W3:Y:S01]  /*1208c0*/  LDL.LU R21, [R1+0x1f4] ;  /* 0x0001f40001157983 */ /* 0x000ee20000300800 */
[----:B------:R-:W-:Y:S01]  /*1208d0*/  SHF.R.U32.HI R2, RZ, 0x8, R2 ;  /* 0x00000008ff027819 */ /* 0x000fe20000011602 */
[----:B------:R-:W-:Y:S01]  /*1208e0*/  IMAD.X R17, R19, 0x1, R8, P6 ;  /* 0x0000000113117824 */ /* 0x000fe200030e0608 */
[----:B------:R-:W-:-:S02]  /*1208f0*/  LOP3.LUT R3, R3, 0xffff, RZ, 0xc0, !PT ;  /* 0x0000ffff03037812 */ /* 0x000fc400078ec0ff */
[----:B------:R-:W-:Y:S02]  /*120900*/  LOP3.LUT R2, R2, 0xffff, RZ, 0xc0, !PT ;  /* 0x0000ffff02027812 */ /* 0x000fe400078ec0ff */
[----:B------:R0:W-:Y:S02]  /*120910*/  STL.64 [R1+0x600], R16 ;  /* 0x0006001001007387 */ /* 0x0001e40000100a00 */
[--C-:B0-----:R-:W-:Y:S02]  /*120920*/  PRMT R17, R3, 0x3340, R0.reuse ;  /* 0x0000334003117816 */ /* 0x101fe40000000000 */
[----:B------:R-:W-:-:S03]  /*120930*/  PRMT R16, R2, 0x3340, R0 ;  /* 0x0000334002107816 */ /* 0x000fc60000000000 */
[----:B------:R-:W-:Y:S04]  /*120940*/  STL [R1+0x74], R17 ;  /* 0x0000741101007387 */ /* 0x000fe80000100800 */
[----:B------:R0:W-:Y:S01]  /*120950*/  STL [R1+0x78], R16 ;  /* 0x0000781001007387 */ /* 0x0001e20000100800 */
[----:B--2---:R-:W-:Y:S02]  /*120960*/  LOP3.LUT R3, R15, 0xffff, RZ, 0xc0, !PT ;  /* 0x0000ffff0f037812 */ /* 0x004fe400078ec0ff */
[----:B----4-:R-:W-:Y:S02]  /*120970*/  LOP3.LUT R2, R29, 0xffff, RZ, 0xc0, !PT ;  /* 0x0000ffff1d027812 */ /* 0x010fe400078ec0ff */
[----:B------:R-:W-:Y:S02]  /*120980*/  LOP3.LUT R22, R24, 0xffff, RZ, 0xc0, !PT ;  /* 0x0000ffff18167812 */ /* 0x000fe400078ec0ff */
[----:B0-----:R-:W-:-:S02]  /*120990*/  PRMT R16, R2, 0x3340, R0 ;  /* 0x0000334002107816 */ /* 0x001fc40000000000 */
[----:B------:R-:W-:-:S04]  /*1209a0*/  PRMT R15, R3, 0x3340, R22 ;  /* 0x00003340030f7816 */ /* 0x000fc80000000016 */
[----:B------:R-:W-:Y:S02]  /*1209b0*/  PRMT R15, R15, 0x5410, R16 ;  /* 0x000054100f0f7816 */ /* 0x000fe40000000010 */
[----:B------:R-:W-:-:S05]  /*1209c0*/  IADD3 R16, P6, PT, R28, R9, RZ ;  /* 0x000000091c107210 */ /* 0x000fca0007fde0ff */
[----:B------:R-:W-:Y:S01]  /*1209d0*/  IMAD.X R17, R19, 0x1, R10, P6 ;  /* 0x0000000113117824 */ /* 0x000fe200030e060a */
[----:B------:R-:W-:Y:S04]  /*1209e0*/  STL [R1+0x238], R15 ;  /* 0x0002380f01007387 */ /* 0x000fe80000100800 */
[----:B------:R0:W-:Y:S04]  /*1209f0*/  STL.64 [R1+0x548], R16 ;  /* 0x0005481001007387 */ /* 0x0001e80000100a00 */
[----:B0-----:R-:W2:Y:S04]  /*120a00*/  LDL.LU R17, [R1+0x5bc] ;  /* 0x0005bc0001117983 */ /* 0x001ea80000300800 */
[----:B------:R-:W4:Y:S04]  /*120a10*/  LDL.LU R16, [R1+0x458] ;  /* 0x0004580001107983 */ /* 0x000f280000300800 */
[----:B------:R-:W4:Y:S04]  /*120a20*/  LDL.LU R18, [R1+0x4d0] ;  /* 0x0004d00001127983 */ /* 0x000f280000300800 */
[----:B------:R-:W4:Y:S01]  /*120a30*/  LDL.LU R15, [R1+0x53c] ;  /* 0x00053c00010f7983 */ /* 0x000f220000300800 */
[----:B------:R-:W-:-:S02]  /*120a40*/  SHF.R.U32.HI R3, RZ, 0x8, R3 ;  /* 0x00000008ff037819 */ /* 0x000fc40000011603 */
[----:B------:R-:W-:Y:S01]  /*120a50*/  SHF.R.U32.HI R22, RZ, 0x8, R22 ;  /* 0x00000008ff167819 */ /* 0x000fe20000011616 */
[----:B------:R-:W4:Y:S01]  /*120a60*/  LDL.LU R29, [R1+0x414] ;  /* 0x00041400011d7983 */ /* 0x000f220000300800 */
[----:B------:R-:W-:Y:S02]  /*120a70*/  SHF.R.U32.HI R2, RZ, 0x8, R2 ;  /* 0x00000008ff027819 */ /* 0x000fe40000011602 */
[----:B------:R-:W-:Y:S01]  /*120a80*/  LOP3.LUT R3, R3, 0xffff, RZ, 0xc0, !PT ;  /* 0x0000ffff03037812 */ /* 0x000fe200078ec0ff */
[----:B------:R-:W4:Y:S01]  /*120a90*/  LDL.LU R24, [R1+0x460] ;  /* 0x0004600001187983 */ /* 0x000f220000300800 */
[----:B------:R-:W-:Y:S02]  /*120aa0*/  LOP3.LUT R22, R22, 0xffff, RZ, 0xc0, !PT ;  /* 0x0000ffff16167812 */ /* 0x000fe400078ec0ff */
[----:B------:R-:W-:Y:S02]  /*120ab0*/  LOP3.LUT R2, R2, 0xffff, RZ, 0xc0, !PT ;  /* 0x0000ffff02027812 */ /* 0x000fe400078ec0ff */
[----:B------:R-:W-:-:S02]  /*120ac0*/  PRMT R22, R3, 0x3340, R22 ;  /* 0x0000334003167816 */ /* 0x000fc40000000016 */
[----:B------:R-:W-:-:S03]  /*120ad0*/  PRMT R3, R2, 0x3340, R0 ;  /* 0x0000334002037816 */ /* 0x000fc60000000000 */
[----:B------:R-:W-:Y:S01]  /*120ae0*/  STL [R1+0x1a4], R22 ;  /* 0x0001a41601007387 */ /* 0x000fe20000100800 */
[----:B---3--:R-:W-:Y:S02]  /*120af0*/  LOP3.LUT R2, R20, 0xffff, RZ, 0xc0, !PT ;  /* 0x0000ffff14027812 */ /* 0x008fe400078ec0ff */
[----:B------:R-:W-:Y:S01]  /*120b00*/  LOP3.LUT R26, R26, 0xffff, RZ, 0xc0, !PT ;  /* 0x0000ffff1a1a7812 */ /* 0x000fe200078ec0ff */
[----:B------:R0:W-:Y:S02]  /*120b10*/  STL [R1+0x6c], R3 ;  /* 0x00006c0301007387 */ /* 0x0001e40000100800 */
[----:B0-----:R-:W-:Y:S02]  /*120b20*/  LOP3.LUT R3, R21, 0xffff, RZ, 0xc0, !PT ;  /* 0x0000ffff15037812 */ /* 0x001fe400078ec0ff */
[----:B------:R-:W-:Y:S02]  /*120b30*/  PRMT R21, R26, 0x3340, R0 ;  /* 0x000033401a157816 */ /* 0x000fe40000000000 */
[----:B------:R-:W-:-:S04]  /*120b40*/  PRMT R20, R2, 0x3340, R3 ;  /* 0x0000334002147816 */ /* 0x000fc80000000003 */
[----:B------:R-:W-:Y:S02]  /*120b50*/  PRMT R22, R20, 0x5410, R21 ;  /* 0x0000541014167816 */ /* 0x000fe40000000015 */
[----:B------:R-:W-:-:S03]  /*120b60*/  IADD3 R20, P6, PT, R28, R11, RZ ;  /* 0x0000000b1c147210 */ /* 0x000fc60007fde0ff */
[----:B------:R0:W-:Y:S02]  /*120b70*/  STL [R1+0x28c], R22 ;  /* 0x00028c1601007387 */ /* 0x0001e40000100800 */
[C---:B------:R-:W-:Y:S01]  /*120b80*/  IMAD.X R21, R19.reuse, 0x1, R12, P6 ;  /* 0x0000000113157824 */ /* 0x040fe200030e060c */
[----:B------:R-:W-:Y:S02]  /*120b90*/  SHF.R.U32.HI R2, RZ, 0x8, R2 ;  /* 0x00000008ff027819 */ /* 0x000fe40000011602 */
[----:B0-----:R-:W-:Y:S02]  /*120ba0*/  IADD3 R22, P6, PT, R28, R13, RZ ;  /* 0x0000000d1c167210 */ /* 0x001fe40007fde0ff */
[----:B------:R0:W-:Y:S01]  /*120bb0*/  STL.64 [R1+0x540], R20 ;  /* 0x0005401401007387 */ /* 0x0001e20000100a00 */
[----:B------:R-:W-:Y:S02]  /*120bc0*/  SHF.R.U32.HI R3, RZ, 0x8, R3 ;  /* 0x00000008ff037819 */ /* 0x000fe40000011603 */
[----:B------:R-:W-:Y:S01]  /*120bd0*/  IMAD.X R23, R19, 0x1, R14, P6 ;  /* 0x0000000113177824 */ /* 0x000fe200030e060e */
[----:B------:R-:W-:-:S02]  /*120be0*/  LOP3.LUT R2, R2, 0xffff, RZ, 0xc0, !PT ;  /* 0x0000ffff02027812 */ /* 0x000fc400078ec0ff */
[----:B------:R-:W-:Y:S01]  /*120bf0*/  LOP3.LUT R3, R3, 0xffff, RZ, 0xc0, !PT ;  /* 0x0000ffff03037812 */ /* 0x000fe200078ec0ff */
[----:B0-----:R-:W3:Y:S04]  /*120c00*/  LDL.LU R20, [R1+0x90] ;  /* 0x0000900001147983 */ /* 0x001ee80000300800 */
[----:B------:R-:W-:Y:S04]  /*120c10*/  STL.64 [R1+0x5aa8], R12 ;  /* 0x005aa80c01007387 */ /* 0x000fe80000100a00 */
[----:B------:R0:W-:Y:S01]  /*120c20*/  STL.64 [R1+0x508], R22 ;  /* 0x0005081601007387 */ /* 0x0001e20000100a00 */
[----:B------:R-:W-:-:S03]  /*120c30*/  PRMT R28, R2, 0x3340, R3 ;  /* 0x00003340021c7816 */ /* 0x000fc60000000003 */
[----:B0-----:R-:W3:Y:S04]  /*120c40*/  LDL.LU.64 R22, [R1+0x5ab8] ;  /* 0x005ab80001167983 */ /* 0x001ee80000300a00 */
[----:B------:R0:W-:Y:S04]  /*120c50*/  STL [R1+0x59a0], R28 ;  /* 0x0059a01c01007387 */ /* 0x0001e80000100800 */
[----:B------:R-:W3:Y:S04]  /*120c60*/  LDL.LU R21, [R1+0x3b8] ;  /* 0x0003b80001157983 */ /* 0x000ee80000300800 */
[----:B------:R-:W3:Y:S01]  /*120c70*/  LDL.LU R19, [R1+0x1b4] ;  /* 0x0001b40001137983 */ /* 0x000ee20000300800 */
[----:B--2---:R-:W-:-:S02]  /*120c80*/  LOP3.LUT R17, R17, 0xffff, RZ, 0xc0, !PT ;  /* 0x0000ffff11117812 */ /* 0x004fc400078ec0ff */
[----:B----4-:R-:W-:Y:S02]  /*120c90*/  LOP3.LUT R13, R16, 0xffff, RZ, 0xc0, !PT ;  /* 0x0000ffff100d7812 */ /* 0x010fe400078ec0ff */
[----:B0-----:R-:W-:Y:S02]  /*120ca0*/  LOP3.LUT R28, R18, 0xffff, RZ, 0xc0, !PT ;  /* 0x0000ffff121c7812 */ /* 0x001fe400078ec0ff */
[----:B------:R-:W-:Y:S02]  /*120cb0*/  LOP3.LUT R2, R15, 0xffff, RZ, 0xc0, !PT ;  /* 0x0000ffff0f027812 */ /* 0x000fe400078ec0ff */
[----:B------:R-:W-:Y:S02]  /*120cc0*/  PRMT R15, R13, 0x3340, R0 ;  /* 0x000033400d0f7816 */ /* 0x000fe40000000000 */
[----:B------:R-:W-:-:S04]  /*120cd0*/  PRMT R12, R17, 0x3340, R28 ;  /* 0x00003340110c7816 */ /* 0x000fc8000000001c */
[----:B------:R-:W-:-:S05]  /*120ce0*/  PRMT R12, R12, 0x5410, R15 ;  /* 0x000054100c0c7816 */ /* 0x000fca000000000f */
[----:B------:R0:W-:Y:S04]  /*120cf0*/  STL [R1+0x218], R12 ;  /* 0x0002180c01007387 */ /* 0x0001e80000100800 */
[----:B------:R-:W2:Y:S01]  /*120d00*/  LDL.LU R18, [R1+0x310] ;  /* 0x0003100001127983 */ /* 0x000ea20000300800 */
[----:B------:R-:W-:Y:S02]  /*120d10*/  LOP3.LUT R16, R29, 0xffff, RZ, 0xc0, !PT ;  /* 0x0000ffff1d107812 */ /* 0x000fe400078ec0ff */
[----:B------:R-:W-:Y:S01]  /*120d20*/  LOP3.LUT R3, R24, 0xffff, RZ, 0xc0, !PT ;  /* 0x0000ffff18037812 */ /* 0x000fe200078ec0ff */
[----:B------:R-:W4:Y:S01]  /*120d30*/  LDL.LU R15, [R1+0x5b8] ;  /* 0x0005b800010f7983 */ /* 0x000f220000300800 */
[----:B------:R-:W-:Y:S02]  /*120d40*/  PRMT R29, R16, 0x3340, R0 ;  /* 0x00003340101d7816 */ /* 0x000fe40000000000 */
[----:B0-----:R-:W-:Y:S01]  /*120d50*/  PRMT R12, R2, 0x3340, R3 ;  /* 0x00003340020c7816 */ /* 0x001fe20000000003 */
[----:B------:R-:W4:Y:S01]  /*120d60*/  LDL.LU R24, [R1+0x448] ;  /* 0x0004480001187983 */ /* 0x000f220000300800 */
[----:B------:R-:W-:-:S02]  /*120d70*/  SHF.R.U32.HI R17, RZ, 0x8, R17 ;  /* 0x00000008ff117819 */ /* 0x000fc40000011611 */
[----:B------:R-:W-:Y:S02]  /*120d80*/  SHF.R.U32.HI R28, RZ, 0x8, R28 ;  /* 0x00000008ff1c7819 */ /* 0x000fe4000001161c */
[----:B------:R-:W-:Y:S02]  /*120d90*/  SHF.R.U32.HI R2, RZ, 0x8, R2 ;  /* 0x00000008ff027819 */ /* 0x000fe40000011602 */
[----:B------:R-:W-:Y:S02]  /*120da0*/  SHF.R.U32.HI R3, RZ, 0x8, R3 ;  /* 0x00000008ff037819 */ /* 0x000fe40000011603 */
[----:B------:R-:W-:Y:S02]  /*120db0*/  PRMT R29, R12, 0x5410, R29 ;  /* 0x000054100c1d7816 */ /* 0x000fe4000000001d */
[----:B------:R-:W-:Y:S01]  /*120dc0*/  LOP3.LUT R17, R17, 0xffff, RZ, 0xc0, !PT ;  /* 0x0000ffff11117812 */ /* 0x000fe200078ec0ff */
[----:B------:R-:W4:Y:S01]  /*120dd0*/  LDL.LU R12, [R1+0x4c8] ;  /* 0x0004c800010c7983 */ /* 0x000f220000300800 */
[----:B------:R-:W-:-:S02]  /*120de0*/  LOP3.LUT R28, R28, 0xffff, RZ, 0xc0, !PT ;  /* 0x0000ffff1c1c7812 */ /* 0x000fc400078ec0ff */
[----:B------:R-:W-:Y:S02]  /*120df0*/  LOP3.LUT R2, R2, 0xffff, RZ, 0xc0, !PT ;  /* 0x0000ffff02027812 */ /* 0x000fe400078ec0ff */
[----:B------:R-:W-:Y:S01]  /*120e00*/  LOP3.LUT R3, R3, 0xffff, RZ, 0xc0, !PT ;  /* 0x0000ffff03037812 */ /* 0x000fe200078ec0ff */
[----:B------:R3:W-:Y:S01]  /*120e10*/  STL [R1+0x214], R29 ;  /* 0x0002141d01007387 */ /* 0x0007e20000100800 */
[----:B------:R-:W-:Y:S02]  /*120e20*/  PRMT R28, R17, 0x3340, R28 ;  /* 0x00003340111c7816 */ /* 0x000fe4000000001c */
[----:B------:R-:W-:-:S03]  /*120e30*/  PRMT R17, R2, 0x3340, R3 ;  /* 0x0000334002117816 */ /* 0x000fc60000000003 */
[----:B------:R-:W-:Y:S04]  /*120e40*/  STL [R1+0x1a0], R28 ;  /* 0x0001a01c01007387 */ /* 0x000fe80000100800 */
[----:B------:R-:W-:Y:S01]  /*120e50*/  STL [R1+0x178], R17 ;  /* 0x0001781101007387 */ /* 0x000fe20000100800 */
[----:B------:R-:W-:Y:S02]  /*120e60*/  SHF.R.U32.HI R16, RZ, 0x8, R16 ;  /* 0x00000008ff107819 */ /* 0x000fe40000011610 */
[----:B---3--:R-:W-:Y:S02]  /*120e70*/  SHF.R.S32.HI R29, RZ, 0x1f, R20 ;  /* 0x0000001fff1d7819 */ /* 0x008fe40000011414 */
[----:B------:R-:W-:Y:S02]  /*120e80*/  IADD3 R2, P6, PT, R20, R4, RZ ;  /* 0x0000000414027210 */ /* 0x000fe40007fde0ff */
[----:B------:R-:W-:-:S02]  /*120e90*/  SHF.R.U32.HI R13, RZ, 0x8, R13 ;  /* 0x00000008ff0d7819 */ /* 0x000fc4000001160d */
[----:B------:R-:W-:Y:S01]  /*120ea0*/  LOP3.LUT R16, R16, 0xffff, RZ, 0xc0, !PT ;  /* 0x0000ffff10107812 */ /* 0x000fe200078ec0ff */
[----:B------:R-:W-:-:S05]  /*120eb0*/  IMAD.X R3, R29, 0x1, R23, P6 ;  /* 0x000000011d037824 */ /* 0x000fca00030e0617 */
[----:B------:R0:W-:Y:S01]  /*120ec0*/  STL.64 [R1+0x4d0], R2 ;  /* 0x0004d00201007387 */ /* 0x0001e20000100a00 */
[----:B------:R-:W-:-:S03]  /*120ed0*/  LOP3.LUT R13, R13, 0xffff, RZ, 0xc0, !PT ;  /* 0x0000ffff0d0d7812 */ /* 0x000fc600078ec0ff */
[----:B0-----:R-:W3:Y:S01]  /*120ee0*/  LDL.LU.64 R2, [R1+0x5ab0] ;  /* 0x005ab00001027983 */ /* 0x001ee20000300a00 */
[--C-:B------:R-:W-:Y:S02]  /*120ef0*/  PRMT R17, R16, 0x3340, R0.reuse ;  /* 0x0000334010117816 */ /* 0x100fe40000000000 */
[----:B------:R-:W-:Y:S01]  /*120f00*/  PRMT R13, R13, 0x3340, R0 ;  /* 0x000033400d0d7816 */ /* 0x000fe20000000000 */
[----:B------:R0:W-:Y:S04]  /*120f10*/  STL.64 [R1+0x5a98], R22 ;  /* 0x005a981601007387 */ /* 0x0001e80000100a00 */
[----:B------:R-:W3:Y:S04]  /*120f20*/  LDL.LU R16, [R1+0x3c4] ;  /* 0x0003c40001107983 */ /* 0x000ee80000300800 */
[----:B------:R1:W-:Y:S01]  /*120f30*/  STL [R1+0x4c], R17 ;  /* 0x00004c1101007387 */ /* 0x0003e20000100800 */
[----:B0-----:R-:W-:-:S03]  /*120f40*/  LOP3.LUT R22, R19, 0xffff, RZ, 0xc0, !PT ;  /* 0x0000ffff13167812 */ /* 0x001fc600078ec0ff */
[----:B-1----:R-:W3:Y:S04]  /*120f50*/  LDL.LU R17, [R1+0x1b8] ;  /* 0x0001b80001117983 */ /* 0x002ee80000300800 */
[----:B------:R0:W-:Y:S01]  /*120f60*/  STL [R1+0x40], R13 ;  /* 0x0000400d01007387 */ /* 0x0001e20000100800 */
[----:B--2---:R-:W-:-:S03]  /*120f70*/  LOP3.LUT R19, R18, 0xffff, RZ, 0xc0, !PT ;  /* 0x0000ffff12137812 */ /* 0x004fc600078ec0ff */
[----:B------:R-:W2:Y:S01]  /*120f80*/  LDL.LU R18, [R1+0x324] ;  /* 0x0003240001127983 */ /* 0x000ea20000300800 */
[----:B0-----:R-:W-:Y:S02]  /*120f90*/  LOP3.LUT R13, R21, 0xffff, RZ, 0xc0, !PT ;  /* 0x0000ffff150d7812 */ /* 0x001fe400078ec0ff */
[----:B----4-:R-:W-:Y:S02]  /*120fa0*/  LOP3.LUT R21, R15, 0xffff, RZ, 0xc0, !PT ;  /* 0x0000ffff0f157812 */ /* 0x010fe400078ec0ff */
[----:B------:R-:W-:Y:S02]  /*120fb0*/  PRMT R23, R13, 0x3340, R19 ;  /* 0x000033400d177816 */ /* 0x000fe40000000013 */
[----:B------:R-:W-:Y:S02]  /*120fc0*/  LOP3.LUT R15, R24, 0xffff, RZ, 0xc0, !PT ;  /* 0x0000ffff180f7812 */ /* 0x000fe400078ec0ff */
[----:B------:R-:W-:-:S04]  /*120fd0*/  PRMT R24, R22, 0x3340, R0 ;  /* 0x0000334016187816 */ /* 0x000fc80000000000 */
[----:B------:R-:W-:Y:S02]  /*120fe0*/  PRMT R24, R23, 0x5410, R24 ;  /* 0x0000541017187816 */ /* 0x000fe40000000018 */
[----:B------:R-:W-:-:S03]  /*120ff0*/  LOP3.LUT R12, R12, 0xffff, RZ, 0xc0, !PT ;  /* 0x0000ffff0c0c7812 */ /* 0x000fc600078ec0ff */
[----:B------:R-:W-:Y:S01]  /*121000*/  STL [R1+0x58a8], R24 ;  /* 0x0058a81801007387 */ /* 0x000fe20000100800 */
[----:B------:R-:W-:Y:S02]  /*121010*/  PRMT R28, R15, 0x3340, R0 ;  /* 0x000033400f1c7816 */ /* 0x000fe40000000000 */
[----:B------:R-:W-:Y:S01]  /*121020*/  PRMT R23, R21, 0x3340, R12 ;  /* 0x0000334015177816 */ /* 0x000fe2000000000c */
[----:B------:R-:W-:Y:S01]  /*121030*/  STL [R1+0x5a68], R25 ;  /* 0x005a681901007387 */ /* 0x000fe20000100800 */
[----:B------:R-:W-:Y:S02]  /*121040*/  SHF.R.U32.HI R21, RZ, 0x8, R21 ;  /* 0x00000008ff157819 */ /* 0x000fe40000011615 */
[----:B------:R-:W-:Y:S02]  /*121050*/  PRMT R23, R23, 0x5410, R28 ;  /* 0x0000541017177816 */ /* 0x000fe4000000001c */
[----:B------:R-:W-:Y:S02]  /*121060*/  SHF.R.U32.HI R12, RZ, 0x8, R12 ;  /* 0x00000008ff0c7819 */ /* 0x000fe4000001160c */
[----:B------:R-:W-:-:S02]  /*121070*/  SHF.R.U32.HI R13, RZ, 0x8, R13 ;  /* 0x00000008ff0d7819 */ /* 0x000fc4000001160d */
[----:B------:R-:W-:Y:S01]  /*121080*/  SHF.R.U32.HI R19, RZ, 0x8, R19 ;  /* 0x00000008ff137819 */ /* 0x000fe20000011613 */
[----:B------:R0:W-:Y:S01]  /*121090*/  STL [R1+0x244], R23 ;  /* 0x0002441701007387 */ /* 0x0001e20000100800 */
[----:B------:R-:W-:Y:S02]  /*1210a0*/  LOP3.LUT R21, R21, 0xffff, RZ, 0xc0, !PT ;  /* 0x0000ffff15157812 */ /* 0x000fe400078ec0ff */
[----:B------:R-:W-:Y:S02]  /*1210b0*/  LOP3.LUT R13, R13, 0xffff, RZ, 0xc0, !PT ;  /* 0x0000ffff0d0d7812 */ /* 0x000fe400078ec0ff */
[----:B------:R-:W-:Y:S02]  /*1210c0*/  LOP3.LUT R19, R19, 0xffff, RZ, 0xc0, !PT ;  /* 0x0000ffff13137812 */ /* 0x000fe400078ec0ff */
[----:B0-----:R-:W-:Y:S02]  /*1210d0*/  LOP3.LUT R23, R12, 0xffff, RZ, 0xc0, !PT ;  /* 0x0000ffff0c177812 */ /* 0x001fe400078ec0ff */
[----:B------:R-:W-:-:S02]  /*1210e0*/  PRMT R13, R13, 0x3340, R19 ;  /* 0x000033400d0d7816 */ /* 0x000fc40000000013 */
[----:B------:R-:W-:Y:S02]  /*1210f0*/  PRMT R21, R21, 0x3340, R23 ;  /* 0x0000334015157816 */ /* 0x000fe40000000017 */
[----:B---3--:R-:W-:-:S05]  /*121100*/  IADD3 R24, P6, PT, R20, R3, RZ ;  /* 0x0000000314187210 */ /* 0x008fca0007fde0ff */
[----:B------:R-:W-:-:S05]  /*121110*/  IMAD.X R25, R29, 0x1, R2, P6 ;  /* 0x000000011d197824 */ /* 0x000fca00030e0602 */
[----:B------:R0:W-:Y:S04]  /*121120*/  STL.64 [R1+0x3f8], R24 ;  /* 0x0003f81801007387 */ /* 0x0001e80000100a00 */
[----:B------:R-:W3:Y:S04]  /*121130*/  LDL.LU R12, [R1+0x92c] ;  /* 0x00092c00010c7983 */ /* 0x000ee80000300800 */
[----:B------:R-:W4:Y:S01]  /*121140*/  LDL.LU R28, [R1+0x634] ;  /* 0x00063400011c7983 */ /* 0x000f220000300800 */
[----:B------:R-:W-:-:S03]  /*121150*/  LOP3.LUT R16, R16, 0xffff, RZ, 0xc0, !PT ;  /* 0x0000ffff10107812 */ /* 0x000fc600078ec0ff */
[----:B------:R-:W-:Y:S01]  /*121160*/  STL [R1+0x1b4], R21 ;  /* 0x0001b41501007387 */ /* 0x000fe20000100800 */
[----:B------:R-:W-:-:S03]  /*121170*/  LOP3.LUT R17, R17, 0xffff, RZ, 0xc0, !PT ;  /* 0x0000ffff11117812 */ /* 0x000fc600078ec0ff */
[----:B------:R1:W-:Y:S01]  /*121180*/  STL [R1+0x190], R13 ;  /* 0x0001900d01007387 */ /* 0x0003e20000100800 */
[----:B0-----:R-:W-:-:S03]  /*121190*/  PRMT R24, R17, 0x3340, R0 ;  /* 0x0000334011187816 */ /* 0x001fc60000000000 */
[----:B-1----:R-:W4:Y:S04]  /*1211a0*/  LDL.LU R13, [R1+0x360] ;  /* 0x00036000010d7983 */ /* 0x002f280000300800 */
[----:B------:R-:W4:Y:S04]  /*1211b0*/  LDL.LU R21, [R1+0x194] ;  /* 0x0001940001157983 */ /* 0x000f280000300800 */
[----:B------:R-:W4:Y:S01]  /*1211c0*/  LDL.LU R19, [R1+0x2fc] ;  /* 0x0002fc0001137983 */ /* 0x000f220000300800 */
[----:B------:R-:W-:-:S04]  /*1211d0*/  SHF.R.U32.HI R17, RZ, 0x8, R17 ;  /* 0x00000008ff117819 */ /* 0x000fc80000011611 */
[----:B------:R-:W-:Y:S02]  /*1211e0*/  LOP3.LUT R17, R17, 0xffff, RZ, 0xc0, !PT ;  /* 0x0000ffff11117812 */ /* 0x000fe400078ec0ff */
[----:B--2---:R-:W-:-:S04]  /*1211f0*/  LOP3.LUT R18, R18, 0xffff, RZ, 0xc0, !PT ;  /* 0x0000ffff12127812 */ /* 0x004fc800078ec0ff */
[----:B------:R-:W-:Y:S02]  /*121200*/  PRMT R23, R16, 0x3340, R18 ;  /* 0x0000334010177816 */ /* 0x000fe40000000012 */
[----:B------:R-:W-:Y:S02]  /*121210*/  SHF.R.U32.HI R16, RZ, 0x8, R16 ;  /* 0x00000008ff107819 */ /* 0x000fe40000011610 */
[----:B------:R-:W-:Y:S02]  /*121220*/  PRMT R23, R23, 0x5410, R24 ;  /* 0x0000541017177816 */ /* 0x000fe40000000018 */
[----:B------:R-:W-:Y:S02]  /*121230*/  SHF.R.U32.HI R18, RZ, 0x8, R18 ;  /* 0x00000008ff127819 */ /* 0x000fe40000011612 */
[----:B------:R-:W-:Y:S02]  /*121240*/  IADD3 R24, P6, PT, R20, R0, RZ ;  /* 0x0000000014187210 */ /* 0x000fe40007fde0ff */
[----:B------:R-:W-:-:S02]  /*121250*/  LOP3.LUT R16, R16, 0xffff, RZ, 0xc0, !PT ;  /* 0x0000ffff10107812 */ /* 0x000fc400078ec0ff */
[----:B------:R-:W-:Y:S01]  /*121260*/  LOP3.LUT R18, R18, 0xffff, RZ, 0xc0, !PT ;  /* 0x0000ffff12127812 */ /* 0x000fe200078ec0ff */
[----:B------:R-:W-:Y:S01]  /*121270*/  IMAD.X R25, R29, 0x1, R27, P6 ;  /* 0x000000011d197824 */ /* 0x000fe200030e061b */
[----:B------:R0:W-:Y:S02]  /*121280*/  STL [R1+0x1f4], R23 ;  /* 0x0001f41701007387 */ /* 0x0001e40000100800 */
[----:B------:R-:W-:Y:S02]  /*121290*/  PRMT R18, R16, 0x3340, R18 ;  /* 0x0000334010127816 */ /* 0x000fe40000000012 */
[----:B------:R-:W-:Y:S04]  /*1212a0*/  STL.64 [R1+0x460], R24 ;  /* 0x0004601801007387 */ /* 0x000fe80000100a00 */
[----:B------:R-:W2:Y:S01]  /*1212b0*/  LDL.LU R16, [R1+0x368] ;  /* 0x0003680001107983 */ /* 0x000ea20000300800 */
[----:B0-----:R-:W-:-:S03]  /*1212c0*/  PRMT R23, R17, 0x3340, R0 ;  /* 0x0000334011177816 */ /* 0x001fc60000000000 */
[----:B------:R0:W-:Y:S04]  /*1212d0*/  STL [R1+0x180], R18 ;  /* 0x0001801201007387 */ /* 0x0001e80000100800 */
[----:B------:R-:W2:Y:S04]  /*1212e0*/  LDL.LU R17, [R1+0x198] ;  /* 0x0001980001117983 */ /* 0x000ea80000300800 */
[----:B0-----:R-:W2:Y:S01]  /*1212f0*/  LDL.LU R18, [R1+0x308] ;  /* 0x0003080001127983 */ /* 0x001ea20000300800 */
[----:B------:R-:W-:-:S03]  /*121300*/  IADD3 R24, P6, PT, R20, R5, RZ ;  /* 0x0000000514187210 */ /* 0x000fc60007fde0ff */
[----:B------:R0:W-:Y:S02]  /*121310*/  STL [R1+0x2c], R23 ;  /* 0x00002c1701007387 */ /* 0x0001e40000100800 */
[----:B------:R-:W-:Y:S01]  /*121320*/  IMAD.X R25, R29, 0x1, R6, P6 ;  /* 0x000000011d197824 */ /* 0x000fe200030e0606 */
[----:B0-----:R-:W-:-:S04]  /*121330*/  SHF.R.U32.HI R23, RZ, 0x8, R22 ;  /* 0x00000008ff177819 */ /* 0x001fc80000011616 */
[----:B------:R-:W-:Y:S01]  /*121340*/  LOP3.LUT R23, R23, 0xffff, RZ, 0xc0, !PT ;  /* 0x0000ffff17177812 */ /* 0x000fe200078ec0ff */
[----:B------:R-:W-:Y:S03]  /*121350*/  STL.64 [R1+0x420], R24 ;  /* 0x0004201801007387 */ /* 0x000fe60000100a00 */
[----:B------:R-:W-:Y:S02]  /*121360*/  PRMT R23, R23, 0x3340, R0 ;  /* 0x0000334017177816 */ /* 0x000fe40000000000 */
[----:B---3--:R-:W-:Y:S02]  /*121370*/  SHF.R.U32.HI R12, RZ, 0x8, R12 ;  /* 0x00000008ff0c7819 */ /* 0x008fe4000001160c */
[----:B----4-:R-:W-:Y:S02]  /*121380*/  SHF.R.U32.HI R22, RZ, 0x8, R28 ;  /* 0x00000008ff167819 */ /* 0x010fe4000001161c */
[----:B------:R-:W-:Y:S01]  /*121390*/  LOP3.LUT R12, R12, 0xffff, RZ, 0xc0, !PT ;  /* 0x0000ffff0c0c7812 */ /* 0x000fe200078ec0ff */
[----:B------:R-:W3:Y:S01]  /*1213a0*/  LDL.LU R28, [R1+0x29dc] ;  /* 0x0029dc00011c7983 */ /* 0x000ee20000300800 */
[----:B------:R-:W-:-:S04]  /*1213b0*/  LOP3.LUT R22, R22, 0xffff, RZ, 0xc0, !PT ;  /* 0x0000ffff16167812 */ /* 0x000fc800078ec0ff */
[----:B------:R-:W-:Y:S01]  /*1213c0*/  PRMT R22, R12, 0x3340, R22 ;  /* 0x000033400c167816 */ /* 0x000fe20000000016 */
[----:B------:R-:W-:Y:S04]  /*1213d0*/  STL [R1+0x1c], R23 ;  /* 0x00001c1701007387 */ /* 0x000fe80000100800 */
[----:B------:R0:W-:Y:S01]  /*1213e0*/  STL [R1+0x19c], R22 ;  /* 0x00019c1601007387 */ /* 0x0001e20000100800 */
[----:B------:R-:W-:Y:S02]  /*1213f0*/  LOP3.LUT R13, R13, 0xffff, RZ, 0xc0, !PT ;  /* 0x0000ffff0d0d7812 */ /* 0x000fe400078ec0ff */
[----:B------:R-:W-:Y:S02]  /*121400*/  LOP3.LUT R12, R21, 0xffff, RZ, 0xc0, !PT ;  /* 0x0000ffff150c7812 */ /* 0x000fe400078ec0ff */
[----:B------:R-:W-:-:S02]  /*121410*/  LOP3.LUT R19, R19, 0xffff, RZ, 0xc0, !PT ;  /* 0x0000ffff13137812 */ /* 0x000fc400078ec0ff */
[----:B0-----:R-:W-:Y:S02]  /*121420*/  PRMT R22, R12, 0x3340, R0 ;  /* 0x000033400c167816 */ /* 0x001fe40000000000 */
[----:B------:R-:W-:Y:S02]  /*121430*/  PRMT R21, R13, 0x3340, R19 ;  /* 0x000033400d157816 */ /* 0x000fe40000000013 */
[----:B------:R-:W-:Y:S02]  /*121440*/  SHF.R.U32.HI R13, RZ, 0x8, R13 ;  /* 0x00000008ff0d7819 */ /* 0x000fe4000001160d */
[----:B------:R-:W-:Y:S02]  /*121450*/  PRMT R21, R21, 0x5410, R22 ;  /* 0x0000541015157816 */ /* 0x000fe40000000016 */
[----:B------:R-:W-:Y:S02]  /*121460*/  SHF.R.U32.HI R19, RZ, 0x8, R19 ;  /* 0x00000008ff137819 */ /* 0x000fe40000011613 */
[----:B------:R-:W-:-:S02]  /*121470*/  IADD3 R22, P6, PT, R20, R7, RZ ;  /* 0x0000000714167210 */ /* 0x000fc40007fde0ff */
[----:B------:R-:W-:Y:S02]  /*121480*/  SHF.R.U32.HI R12, RZ, 0x8, R12 ;  /* 0x00000008ff0c7819 */ /* 0x000fe4000001160c */
[----:B------:R-:W-:Y:S02]  /*121490*/  LOP3.LUT R13, R13, 0xffff, RZ, 0xc0, !PT ;  /* 0x0000ffff0d0d7812 */ /* 0x000fe400078ec0ff */
[----:B------:R-:W-:Y:S01]  /*1214a0*/  LOP3.LUT R19, R19, 0xffff, RZ, 0xc0, !PT ;  /* 0x0000ffff13137812 */ /* 0x000fe200078ec0ff */
[----:B------:R-:W-:Y:S01]  /*1214b0*/  IMAD.X R23, R29, 0x1, R8, P6 ;  /* 0x000000011d177824 */ /* 0x000fe200030e0608 */
[----:B------:R-:W-:Y:S02]  /*1214c0*/  LOP3.LUT R12, R12, 0xffff, RZ, 0xc0, !PT ;  /* 0x0000ffff0c0c7812 */ /* 0x000fe400078ec0ff */
[----:B------:R-:W-:Y:S01]  /*1214d0*/  PRMT R13, R13, 0x3340, R19 ;  /* 0x000033400d0d7816 */ /* 0x000fe20000000013 */
[----:B------:R-:W-:Y:S01]  /*1214e0*/  STL [R1+0x1ec], R21 ;  /* 0x0001ec1501007387 */ /* 0x000fe20000100800 */
[----:B------:R-:W-:-:S03]  /*1214f0*/  PRMT R12, R12, 0x3340, R0 ;  /* 0x000033400c0c7816 */ /* 0x000fc60000000000 */
[----:B------:R2:W-:Y:S04]  /*121500*/  STL.64 [R1+0x418], R22 ;  /* 0x0004181601007387 */ /* 0x0005e80000100a00 */
[----:B------:R0:W-:Y:S04]  /*121510*/  STL [R1+0x184], R13 ;  /* 0x0001840d01007387 */ /* 0x0001e80000100800 */
[----:B------:R-:W4:Y:S04]  /*121520*/  LDL.LU R19, [R1+0x29f4] ;  /* 0x0029f40001137983 */ /* 0x000f280000300800 */
[----:B------:R1:W-:Y:S01]  /*121530*/  STL [R1+0x28], R12 ;  /* 0x0000280c01007387 */ /* 0x0003e20000100800 */
[----:B--2---:R-:W-:-:S02]  /*121540*/  LOP3.LUT R22, R16, 0xffff, RZ, 0xc0, !PT ;  /* 0x0000ffff10167812 */ /* 0x004fc400078ec0ff */
[----:B------:R-:W-:Y:S02]  /*121550*/  LOP3.LUT R24, R17, 0xffff, RZ, 0xc0, !PT ;  /* 0x0000ffff11187812 */ /* 0x000fe400078ec0ff */
[----:B------:R-:W2:Y:S01]  /*121560*/  LDL.LU R17, [R1+0x29e8] ;  /* 0x0029e80001117983 */ /* 0x000ea20000300800 */
[----:B------:R-:W-:Y:S02]  /*121570*/  LOP3.LUT R23, R18, 0xffff, RZ, 0xc0, !PT ;  /* 0x0000ffff12177812 */ /* 0x000fe400078ec0ff */
[----:B0-----:R-:W-:Y:S01]  /*121580*/  PRMT R13, R24, 0x3340, R0 ;  /* 0x00003340180d7816 */ /* 0x001fe20000000000 */
[----:B------:R-:W2:Y:S01]  /*121590*/  LDL.LU R18, [R1+0x29e4] ;  /* 0x0029e40001127983 */ /* 0x000ea20000300800 */
[----:B-1----:R-:W-:-:S03]  /*1215a0*/  PRMT R12, R22, 0x3340, R23 ;  /* 0x00003340160c7816 */ /* 0x002fc60000000017 */
[----:B------:R-:W2:Y:S01]  /*1215b0*/  LDL.LU R16, [R1+0x29e0] ;  /* 0x0029e00001107983 */ /* 0x000ea20000300800 */
[----:B------:R-:W-:Y:S02]  /*1215c0*/  PRMT R25, R12, 0x5410, R13 ;  /* 0x000054100c197816 */ /* 0x000fe4000000000d */
[----:B------:R-:W-:Y:S01]  /*1215d0*/  IADD3 R12, P6, PT, R20, R9, RZ ;  /* 0x00000009140c7210 */ /* 0x000fe20007fde0ff */
[----:B------:R-:W2:Y:S04]  /*1215e0*/  LDL.LU R21, [R1+0x94] ;  /* 0x0000940001157983 */ /* 0x000ea80000300800 */
[----:B------:R-:W-:Y:S01]  /*1215f0*/  IMAD.X R13, R29, 0x1, R10, P6 ;  /* 0x000000011d0d7824 */ /* 0x000fe200030e060a */
[----:B------:R-:W-:Y:S04]  /*121600*/  STL [R1+0x234], R25 ;  /* 0x0002341901007387 */ /* 0x000fe80000100800 */
[----:B------:R0:W-:Y:S04]  /*121610*/  STL.64 [R1+0x3f0], R12 ;  /* 0x0003f00c01007387 */ /* 0x0001e80000100a00 */
[----:B0-----:R-:W2:Y:S01]  /*121620*/  LDL.LU.64 R12, [R1+0x5aa8] ;  /* 0x005aa800010c7983 */ /* 0x001ea20000300a00 */
[----:B------:R-:W-:-:S02]  /*121630*/  SHF.R.U32.HI R22, RZ, 0x8, R22 ;  /* 0x00000008ff167819 */ /* 0x000fc40000011616 */
[----:B------:R-:W-:Y:S02]  /*121640*/  SHF.R.U32.HI R23, RZ, 0x8, R23 ;  /* 0x00000008ff177819 */ /* 0x000fe40000011617 */
[----:B------:R-:W-:Y:S02]  /*121650*/  LOP3.LUT R22, R22, 0xffff, RZ, 0xc0, !PT ;  /* 0x0000ffff16167812 */ /* 0x000fe400078ec0ff */
[----:B------:R-:W-:Y:S02]  /*121660*/  LOP3.LUT R23, R23, 0xffff, RZ, 0xc0, !PT ;  /* 0x0000ffff17177812 */ /* 0x000fe400078ec0ff */
[----:B---3--:R-:W-:-:S04]  /*121670*/  SHF.R.U32.HI R25, RZ, 0x8, R28 ;  /* 0x00000008ff197819 */ /* 0x008fc8000001161c */
[----:B------:R-:W-:Y:S02]  /*121680*/  LOP3.LUT R28, R25, 0xffff, RZ, 0xc0, !PT ;  /* 0x0000ffff191c7812 */ /* 0x000fe400078ec0ff */
[----:B------:R-:W3:Y:S02]  /*121690*/  LDL.LU R25, [R1+0x2a00] ;  /* 0x002a000001197983 */ /* 0x000ee40000300800 */
[----:B------:R-:W-:-:S05]  /*1216a0*/  PRMT R28, R28, 0x3340, R0 ;  /* 0x000033401c1c7816 */ /* 0x000fca0000000000 */
[----:B------:R0:W-:Y:S02]  /*1216b0*/  STL [R1+0x18], R28 ;  /* 0x0000181c01007387 */ /* 0x0001e40000100800 */
[----:B0-----:R-:W-:-:S05]  /*1216c0*/  PRMT R28, R22, 0x3340, R23 ;  /* 0x00003340161c7816 */ /* 0x001fca0000000017 */
[----:B------:R0:W-:Y:S01]  /*1216d0*/  STL [R1+0x59a8], R28 ;  /* 0x0059a81c01007387 */ /* 0x0001e20000100800 */
[----:B------:R-:W-:-:S03]  /*1216e0*/  IADD3 R22, P6, PT, R20, R11, RZ ;  /* 0x0000000b14167210 */ /* 0x000fc60007fde0ff */
[----:B0-----:R-:W3:Y:S02]  /*1216f0*/  LDL.LU R28, [R1+0x29f8] ;  /* 0x0029f800011c7983 */ /* 0x001ee40000300800 */
[----:B--2---:R-:W-:-:S05]  /*121700*/  IMAD.X R23, R29, 0x1, R12, P6 ;  /* 0x000000011d177824 */ /* 0x004fca00030e060c */
[----:B------:R0:W-:Y:S02]  /*121710*/  STL.64 [R1+0x458], R22 ;  /* 0x0004581601007387 */ /* 0x0001e40000100a00 */
[----:B0-----:R-:W-:Y:S01]  /*121720*/  IADD3 R22, P6, PT, R20, R13, RZ ;  /* 0x0000000d14167210 */ /* 0x001fe20007fde0ff */
[----:B------:R-:W-:Y:S01]  /*121730*/  IMAD.MOV.U32 R23, RZ, RZ, R29 ;  /* 0x000000ffff177224 */ /* 0x000fe200078e001d */
[----:B------:R-:W2:Y:S04]  /*121740*/  LDL.LU R20, [R1+0x5aa0] ;  /* 0x005aa00001147983 */ /* 0x000ea80000300800 */
[----:B------:R-:W2:Y:S04]  /*121750*/  LDL.LU R29, [R1+0x29fc] ;  /* 0x0029fc00011d7983 */ /* 0x000ea80000300800 */
[----:B------:R0:W-:Y:S01]  /*121760*/  STL.64 [R1+0x5a70], R12 ;  /* 0x005a700c01007387 */ /* 0x0001e20000100a00 */
[----:B------:R-:W-:-:S03]  /*121770*/  IMAD.X R23, R23, 0x1, R14, P6 ;  /* 0x0000000117177824 */ /* 0x000fc600030e060e */
[----:B0-----:R-:W2:Y:S04]  /*121780*/  LDL.LU R12, [R1+0x29f0] ;  /* 0x0029f000010c7983 */ /* 0x001ea80000300800 */
[----:B------:R-:W2:Y:S04]  /*121790*/  LDL.LU R13, [R1+0x29ec] ;  /* 0x0029ec00010d7983 */ /* 0x000ea80000300800 */
[----:B------:R0:W-:Y:S04]  /*1217a0*/  STL.64 [R1+0x410], R22 ;  /* 0x0004101601007387 */ /* 0x0001e80000100a00 */
[----:B0-----:R-:W2:Y:S01]  /*1217b0*/  LDL.LU.64 R22, [R1+0x5a98] ;  /* 0x005a980001167983 */ /* 0x001ea20000300a00 */
[----:B----4-:R-:W-:-:S02]  /*1217c0*/  SHF.R.U32.HI R19, RZ, 0x8, R19 ;  /* 0x00000008ff137819 */ /* 0x010fc40000011613 */
[----:B------:R-:W-:Y:S02]  /*1217d0*/  SHF.R.U32.HI R17, RZ, 0x8, R17 ;  /* 0x00000008ff117819 */ /* 0x000fe40000011611 */
[----:B------:R-:W-:Y:S02]  /*1217e0*/  LOP3.LUT R19, R19, 0xffff, RZ, 0xc0, !PT ;  /* 0x0000ffff13137812 */ /* 0x000fe400078ec0ff */
[----:B------:R-:W-:Y:S02]  /*1217f0*/  SHF.R.U32.HI R18, RZ, 0x8, R18 ;  /* 0x00000008ff127819 */ /* 0x000fe40000011612 */
[----:B---3--:R-:W-:-:S04]  /*121800*/  SHF.R.U32.HI R28, RZ, 0x8, R28 ;  /* 0x00000008ff1c7819 */ /* 0x008fc8000001161c */
[----:B------:R-:W-:Y:S02]  /*121810*/  LOP3.LUT R28, R28, 0xffff, RZ, 0xc0, !PT ;  /* 0x0000ffff1c1c7812 */ /* 0x000fe400078ec0ff */
[----:B------:R-:W-:Y:S02]  /*121820*/  LOP3.LUT R17, R17, 0xffff, RZ, 0xc0, !PT ;  /* 0x0000ffff11117812 */ /* 0x000fe400078ec0ff */
[----:B------:R-:W-:Y:S02]  /*121830*/  PRMT R28, R28, 0x3340, R19 ;  /* 0x000033401c1c7816 */ /* 0x000fe40000000013 */
[----:B------:R-:W-:Y:S01]  /*121840*/  LOP3.LUT R18, R18, 0xffff, RZ, 0xc0, !PT ;  /* 0x0000ffff12127812 */ /* 0x000fe200078ec0ff */
[----:B------:R-:W3:Y:S01]  /*121850*/  LDL.LU R19, [R1+0x5a90] ;  /* 0x005a900001137983 */ /* 0x000ee20000300800 */
[----:B------:R-:W-:-:S03]  /*121860*/  SHF.R.U32.HI R16, RZ, 0x8, R16 ;  /* 0x00000008ff107819 */ /* 0x000fc60000011610 */
[----:B------:R0:W-:Y:S01]  /*121870*/  STL [R1+0x59ac], R28 ;  /* 0x0059ac1c01007387 */ /* 0x0001e20000100800 */
[----:B------:R-:W-:Y:S02]  /*121880*/  LOP3.LUT R16, R16, 0xffff, RZ, 0xc0, !PT ;  /* 0x0000ffff10107812 */ /* 0x000fe400078ec0ff */
[----:B------:R-:W-:Y:S02]  /*121890*/  SHF.R.U32.HI R25, RZ, 0x8, R25 ;  /* 0x00000008ff197819 */ /* 0x000fe40000011619 */
[----:B0-----:R-:W-:Y:S02]  /*1218a0*/  PRMT R28, R17, 0x3340, R18 ;  /* 0x00003340111c7816 */ /* 0x001fe40000000012 */
[----:B------:R-:W-:-:S03]  /*1218b0*/  SHF.R.S32.HI R18, RZ, 0x1f, R21 ;  /* 0x0000001fff127819 */ /* 0x000fc60000011415 */
[----:B------:R0:W-:Y:S01]  /*1218c0*/  STL [R1+0x59b0], R28 ;  /* 0x0059b01c01007387 */ /* 0x0001e20000100800 */
[----:B------:R-:W-:Y:S02]  /*1218d0*/  LOP3.LUT R25, R25, 0xffff, RZ, 0xc0, !PT ;  /* 0x0000ffff19197812 */ /* 0x000fe400078ec0ff */
[----:B0-----:R-:W-:Y:S02]  /*1218e0*/  PRMT R28, R16, 0x3340, R0 ;  /* 0x00003340101c7816 */ /* 0x001fe40000000000 */
[----:B------:R-:W-:-:S03]  /*1218f0*/  IADD3 R16, P6, PT, R21, R4, RZ ;  /* 0x0000000415107210 */ /* 0x000fc60007fde0ff */
[----:B------:R0:W-:Y:S02]  /*121900*/  STL [R1+0x14], R28 ;  /* 0x0000141c01007387 */ /* 0x0001e40000100800 */
[----:B0-----:R-:W-:Y:S02]  /*121910*/  PRMT R28, R25, 0x3340, R0 ;  /* 0x00003340191c7816 */ /* 0x001fe40000000000 */
[----:B--2---:R-:W-:Y:S02]  /*121920*/  SHF.R.U32.HI R12, RZ, 0x8, R12 ;  /* 0x00000008ff0c7819 */ /* 0x004fe4000001160c */
[----:B------:R-:W-:Y:S02]  /*121930*/  SHF.R.U32.HI R13, RZ, 0x8, R13 ;  /* 0x00000008ff0d7819 */ /* 0x000fe4000001160d */
[----:B------:R-:W-:Y:S02]  /*121940*/  LOP3.LUT R12, R12, 0xffff, RZ, 0xc0, !PT ;  /* 0x0000ffff0c0c7812 */ /* 0x000fe400078ec0ff */
[----:B------:R-:W-:-:S04]  /*121950*/  LOP3.LUT R13, R13, 0xffff, RZ, 0xc0, !PT ;  /* 0x0000ffff0d0d7812 */ /* 0x000fc800078ec0ff */
[----:B------:R-:W-:Y:S01]  /*121960*/  PRMT R25, R12, 0x3340, R13 ;  /* 0x000033400c197816 */ /* 0x000fe2000000000d */
[----:B------:R-:W-:Y:S01]  /*121970*/  IMAD.X R17, R18, 0x1, R23, P6 ;  /* 0x0000000112117824 */ /* 0x000fe200030e0617 */
[----:B------:R-:W-:-:S04]  /*121980*/  IADD3 R12, P6, PT, R21, R3, RZ ;  /* 0x00000003150c7210 */ /* 0x000fc80007fde0ff */
[----:B------:R0:W-:Y:S01]  /*121990*/  STL.64 [R1+0x450], R16 ;  /* 0x0004501001007387 */ /* 0x0001e20000100a00 */
[----:B------:R-:W-:-:S03]  /*1219a0*/  IMAD.X R13, R18, 0x1, R2, P6 ;  /* 0x00000001120d7824 */ /* 0x000fc600030e0602 */
[----:B0-----:R-:W2:Y:S04]  /*1219b0*/  LDL.LU.64 R16, [R1+0x5a88] ;  /* 0x005a880001107983 */ /* 0x001ea80000300a00 */
[----:B------:R-:W-:Y:S04]  /*1219c0*/  STL [R1+0x24], R28 ;  /* 0x0000241c01007387 */ /* 0x000fe80000100800 */
[----:B------:R0:W-:Y:S04]  /*1219d0*/  STL [R1+0x18c], R25 ;  /* 0x00018c1901007387 */ /* 0x0001e80000100800 */
[----:B------:R1:W-:Y:S04]  /*1219e0*/  STL.64 [R1+0x448], R12 ;  /* 0x0004480c01007387 */ /* 0x0003e80000100a00 */
[----:B0-----:R-:W4:Y:S01]  /*1219f0*/  LDL.LU R25, [R1+0x630] ;  /* 0x0006300001197983 */ /* 0x001f220000300800 */
[----:B-1----:R-:W-:-:S04]  /*121a00*/  SHF.R.U32.HI R13, RZ, 0x8, R29 ;  /* 0x00000008ff0d7819 */ /* 0x002fc8000001161d */
[----:B------:R-:W-:-:S04]  /*121a10*/  LOP3.LUT R13, R13, 0xffff, RZ, 0xc0, !PT ;  /* 0x0000ffff0d0d7812 */ /* 0x000fc800078ec0ff */
[----:B------:R-:W-:Y:S02]  /*121a20*/  PRMT R13, R13, 0x3340, R0 ;  /* 0x000033400d0d7816 */ /* 0x000fe40000000000 */
[----:B------:R-:W-:Y:S02]  /*121a30*/  SHF.R.U32.HI R12, RZ, 0x8, R24 ;  /* 0x00000008ff0c7819 */ /* 0x000fe40000011618 */
[----:B------:R-:W4:Y:S04]  /*121a40*/  LDL.LU R24, [R1+0x5b0] ;  /* 0x0005b00001187983 */ /* 0x000f280000300800 */
[----:B------:R0:W-:Y:S04]  /*121a50*/  STL [R1+0x20], R13 ;  /* 0x0000200d01007387 */ /* 0x0001e80000100800 */
[----:B------:R-:W4:Y:S01]  /*121a60*/  LDL.LU R29, [R1+0x5b4] ;  /* 0x0005b400011d7983 */ /* 0x000f220000300800 */
[----:B------:R-:W-:-:S04]  /*121a70*/  LOP3.LUT R12, R12, 0xffff, RZ, 0xc0, !PT ;  /* 0x0000ffff0c0c7812 */ /* 0x000fc800078ec0ff */
[----:B------:R-:W-:Y:S02]  /*121a80*/  PRMT R28, R12, 0x3340, R0 ;  /* 0x000033400c1c7816 */ /* 0x000fe40000000000 */
[----:B------:R-:W-:-:S05]  /*121a90*/  IADD3 R12, P6, PT, R21, R0, RZ ;  /* 0x00000000150c7210 */ /* 0x000fca0007fde0ff */
[----:B0-----:R-:W-:Y:S01]  /*121aa0*/  IMAD.X R13, R18, 0x1, R27, P6 ;  /* 0x00000001120d7824 */ /* 0x001fe200030e061b */
[----:B------:R-:W-:Y:S04]  /*121ab0*/  STL [R1+0x34], R28 ;  /* 0x0000341c01007387 */ /* 0x000fe80000100800 */
[----:B------:R0:W-:Y:S02]  /*121ac0*/  STL.64 [R1+0x4c8], R12 ;  /* 0x0004c80c01007387 */ /* 0x0001e40000100a00 */
[----:B0-----:R-:W-:Y:S02]  /*121ad0*/  SHF.R.U32.HI R13, RZ, 0x8, R15 ;  /* 0x00000008ff0d7819 */ /* 0x001fe4000001160f */
[----:B------:R-:W-:Y:S01]  /*121ae0*/  SHF.R.U32.HI R12, RZ, 0x8, R26 ;  /* 0x00000008ff0c7819 */ /* 0x000fe2000001161a */
[----:B------:R-:W4:Y:S01]  /*121af0*/  LDL.LU R15, [R1+0x5a80] ;  /* 0x005a8000010f7983 */ /* 0x000f220000300800 */
[----:B------:R-:W-:-:S02]  /*121b00*/  LOP3.LUT R13, R13, 0xffff, RZ, 0xc0, !PT ;  /* 0x0000ffff0d0d7812 */ /* 0x000fc400078ec0ff */
[----:B------:R-:W-:Y:S01]  /*121b10*/  LOP3.LUT R12, R12, 0xffff, RZ, 0xc0, !PT ;  /* 0x0000ffff0c0c7812 */ /* 0x000fe200078ec0ff */
[----:B------:R-:W4:Y:S01]  /*121b20*/  LDL.LU R26, [R1+0x5a7c] ;  /* 0x005a7c00011a7983 */ /* 0x000f220000300800 */
[--C-:B------:R-:W-:Y:S02]  /*121b30*/  PRMT R13, R13, 0x3340, R0.reuse ;  /* 0x000033400d0d7816 */ /* 0x100fe40000000000 */
[----:B------:R-:W-:Y:S02]  /*121b40*/  PRMT R28, R12, 0x3340, R0 ;  /* 0x000033400c1c7816 */ /* 0x000fe40000000000 */
[----:B------:R-:W-:Y:S01]  /*121b50*/  IADD3 R12, P6, PT, R21, R5, RZ ;  /* 0x00000005150c7210 */ /* 0x000fe20007fde0ff */
[----:B------:R0:W-:Y:S04]  /*121b60*/  STL [R1+0x30], R13 ;  /* 0x0000300d01007387 */ /* 0x0001e80000100800 */
[----:B------:R-:W-:Y:S01]  /*121b70*/  STL [R1+0x3c], R28 ;  /* 0x00003c1c01007387 */ /* 0x000fe20000100800 */
[----:B0-----:R-:W-:-:S05]  /*121b80*/  IMAD.X R13, R18, 0x1, R6, P6 ;  /* 0x00000001120d7824 */ /* 0x001fca00030e0606 */
[----:B------:R0:W-:Y:S02]  /*121b90*/  STL.64 [R1+0x4c0], R12 ;  /* 0x0004c00c01007387 */ /* 0x0001e40000100a00 */
[----:B0-----:R-:W-:Y:S02]  /*121ba0*/  SHF.R.U32.HI R12, RZ, 0x8, R20 ;  /* 0x00000008ff0c7819 */ /* 0x001fe40000011614 */
[----:B------:R-:W-:Y:S02]  /*121bb0*/  SHF.R.U32.HI R13, RZ, 0x8, R22 ;  /* 0x00000008ff0d7819 */ /* 0x000fe40000011616 */
[----:B------:R-:W-:Y:S01]  /*121bc0*/  LOP3.LUT R12, R12, 0xffff, RZ, 0xc0, !PT ;  /* 0x0000ffff0c0c7812 */ /* 0x000fe200078ec0ff */
[----:B------:R-:W4:Y:S01]  /*121bd0*/  LDL.LU R22, [R1+0x5a78] ;  /* 0x005a780001167983 */ /* 0x000f220000300800 */
[----:B------:R-:W-:Y:S02]  /*121be0*/  LOP3.LUT R13, R13, 0xffff, RZ, 0xc0, !PT ;  /* 0x0000ffff0d0d7812 */ /* 0x000fe400078ec0ff */
[----:B------:R-:W-:-:S02]  /*121bf0*/  PRMT R20, R12, 0x3340, R0 ;  /* 0x000033400c147816 */ /* 0x000fc40000000000 */
[----:B------:R-:W-:Y:S02]  /*121c00*/  IADD3 R12, P6, PT, R21, R7, RZ ;  /* 0x00000007150c7210 */ /* 0x000fe40007fde0ff */
[----:B------:R-:W-:-:S03]  /*121c10*/  PRMT R28, R13, 0x3340, R0 ;  /* 0x000033400d1c7816 */ /* 0x000fc60000000000 */
[----:B------:R-:W-:Y:S02]  /*121c20*/  IMAD.X R13, R18, 0x1, R8, P6 ;  /* 0x00000001120d7824 */ /* 0x000fe400030e0608 */
[----:B------:R-:W-:Y:S04]  /*121c30*/  STL [R1+0x38], R28 ;  /* 0x0000381c01007387 */ /* 0x000fe80000100800 */
[----:B------:R-:W-:Y:S04]  /*121c40*/  STL [R1+0x48], R20 ;  /* 0x0000481401007387 */ /* 0x000fe80000100800 */
[----:B------:R3:W-:Y:S02]  /*121c50*/  STL.64 [R1+0x538], R12 ;  /* 0x0005380c01007387 */ /* 0x0007e40000100a00 */
[----:B---3--:R-:W-:-:S04]  /*121c60*/  SHF.R.U32.HI R13, RZ, 0x8, R19 ;  /* 0x00000008ff0d7819 */ /* 0x008fc80000011613 */
[----:B------:R-:W-:-:S04]  /*121c70*/  LOP3.LUT R13, R13, 0xffff, RZ, 0xc0, !PT ;  /* 0x0000ffff0d0d7812 */ /* 0x000fc800078ec0ff */
[----:B------:R-:W-:Y:S02]  /*121c80*/  PRMT R13, R13, 0x3340, R0 ;  /* 0x000033400d0d7816 */ /* 0x000fe40000000000 */
[----:B--2---:R-:W-:Y:S02]  /*121c90*/  SHF.R.U32.HI R12, RZ, 0x8, R16 ;  /* 0x00000008ff0c7819 */ /* 0x004fe40000011610 */
[----:B------:R-:W2:Y:S02]  /*121ca0*/  LDL.LU R16, [R1+0x928] ;  /* 0x0009280001107983 */ /* 0x000ea40000300800 */
[----:B------:R-:W-:Y:S02]  /*121cb0*/  LOP3.LUT R12, R12, 0xffff, RZ, 0xc0, !PT ;  /* 0x0000ffff0c0c7812 */ /* 0x000fe400078ec0ff */
[----:B------:R-:W3:Y:S02]  /*121cc0*/  LDL.LU R19, [R1+0x5f8] ;  /* 0x0005f80001137983 */ /* 0x000ee40000300800 */
[----:B------:R-:W-:-:S02]  /*121cd0*/  PRMT R12, R12, 0x3340, R0 ;  /* 0x000033400c0c7816 */ /* 0x000fc40000000000 */
[----:B------:R-:W2:Y:S04]  /*121ce0*/  LDL.LU R20, [R1+0x5fc] ;  /* 0x0005fc0001147983 */ /* 0x000ea80000300800 */
[----:B------:R0:W-:Y:S01]  /*121cf0*/  STL [R1+0x44], R13 ;  /* 0x0000440d01007387 */ /* 0x0001e20000100800 */
[----:B----4-:R-:W-:-:S03]  /*121d00*/  LOP3.LUT R25, R25, 0xffff, RZ, 0xc0, !PT ;  /* 0x0000ffff19197812 */ /* 0x010fc600078ec0ff */
[----:B------:R1:W-:Y:S01]  /*121d10*/  STL [R1+0x58], R12 ;  /* 0x0000580c01007387 */ /* 0x0003e20000100800 */
[----:B------:R-:W-:-:S04]  /*121d20*/  LOP3.LUT R24, R24, 0xffff, RZ, 0xc0, !PT ;  /* 0x0000ffff18187812 */ /* 0x000fc800078ec0ff */
[----:B0-----:R-:W-:Y:S02]  /*121d30*/  PRMT R13, R24, 0x3340, R0 ;  /* 0x00003340180d7816 */ /* 0x001fe40000000000 */
[----:B------:R-:W-:-:S04]  /*121d40*/  LOP3.LUT R28, R29, 0xffff, RZ, 0xc0, !PT ;  /* 0x0000ffff1d1c7812 */ /* 0x000fc800078ec0ff */
[----:B-1----:R-:W-:-:S04]  /*121d50*/  PRMT R12, R25, 0x3340, R28 ;  /* 0x00003340190c7816 */ /* 0x002fc8000000001c */
[----:B------:R-:W-:Y:S02]  /*121d60*/  PRMT R29, R12, 0x5410, R13 ;  /* 0x000054100c1d7816 */ /* 0x000fe4000000000d */
[----:B------:R-:W-:-:S05]  /*121d70*/  IADD3 R12, P6, PT, R21, R9, RZ ;  /* 0x00000009150c7210 */ /* 0x000fca0007fde0ff */
[----:B------:R-:W-:Y:S01]  /*121d80*/  IMAD.X R13, R18, 0x1, R10, P6 ;  /* 0x00000001120d7824 */ /* 0x000fe200030e060a */
[----:B------:R-:W-:Y:S04]  /*121d90*/  STL [R1+0x264], R29 ;  /* 0x0002641d01007387 */ /* 0x000fe80000100800 */
[----:B------:R0:W-:Y:S04]  /*121da0*/  STL.64 [R1+0x5b8], R12 ;  /* 0x0005b80c01007387 */ /* 0x0001e80000100a00 */
[----:B0-----:R-:W4:Y:S04]  /*121db0*/  LDL.LU.64 R12, [R1+0x5a70] ;  /* 0x005a7000010c7983 */ /* 0x001f280000300a00 */
[----:B------:R-:W2:Y:S01]  /*121dc0*/  LDL R29, [R1+0x98] ;  /* 0x00009800011d7983 */ /* 0x000ea20000100800 */
[----:B------:R-:W-:-:S02]  /*121dd0*/  SHF.R.U32.HI R25, RZ, 0x8, R25 ;  /* 0x00000008ff197819 */ /* 0x000fc40000011619 */
[----:B------:R-:W-:Y:S02]  /*121de0*/  SHF.R.U32.HI R28, RZ, 0x8, R28 ;  /* 0x00000008ff1c7819 */ /* 0x000fe4000001161c */
[----:B------:R-:W-:Y:S02]  /*121df0*/  SHF.R.U32.HI R24, RZ, 0x8, R24 ;  /* 0x00000008ff187819 */ /* 0x000fe40000011618 */
[----:B------:R-:W-:Y:S02]  /*121e00*/  LOP3.LUT R25, R25, 0xffff, RZ, 0xc0, !PT ;  /* 0x0000ffff19197812 */ /* 0x000fe400078ec0ff */
[----:B------:R-:W-:Y:S02]  /*121e10*/  LOP3.LUT R28, R28, 0xffff, RZ, 0xc0, !PT ;  /* 0x0000ffff1c1c7812 */ /* 0x000fe400078ec0ff */
[----:B------:R-:W-:Y:S02]  /*121e20*/  LOP3.LUT R24, R24, 0xffff, RZ, 0xc0, !PT ;  /* 0x0000ffff18187812 */ /* 0x000fe400078ec0ff */
[----:B------:R-:W-:-:S02]  /*121e30*/  PRMT R25, R25, 0x3340, R28 ;  /* 0x0000334019197816 */ /* 0x000fc4000000001c */
[----:B------:R-:W-:Y:S02]  /*121e40*/  PRMT R28, R24, 0x3340, R0 ;  /* 0x00003340181c7816 */ /* 0x000fe40000000000 */
[----:B------:R-:W-:Y:S01]  /*121e50*/  IADD3 R24, P6, PT, R21, R11, RZ ;  /* 0x0000000b15187210 */ /* 0x000fe20007fde0ff */
[----:B------:R4:W-:Y:S04]  /*121e60*/  STL [R1+0x1ac], R25 ;  /* 0x0001ac1901007387 */ /* 0x0009e80000100800 */
[----:B------:R-:W-:Y:S01]  /*121e70*/  STL [R1+0x54], R28 ;  /* 0x0000541c01007387 */ /* 0x000fe20000100800 */
[----:B----4-:R-:W-:-:S05]  /*121e80*/  IMAD.X R25, R18, 0x1, R12, P6 ;  /* 0x0000000112197824 */ /* 0x010fca00030e060c */
[----:B------:R0:W-:Y:S04]  /*121e90*/  STL.64 [R1+0x5b0], R24 ;  /* 0x0005b01801007387 */ /* 0x0001e80000100a00 */
[----:B------:R1:W-:Y:S01]  /*121ea0*/  STL.64 [R1+0x5a48], R12 ;  /* 0x005a480c01007387 */ /* 0x0003e20000100a00 */
[----:B0-----:R-:W-:Y:S02]  /*121eb0*/  IADD3 R24, P6, PT, R21, R13, RZ ;  /* 0x0000000d15187210 */ /* 0x001fe40007fde0ff */
[----:B-1----:R-:W-:-:S03]  /*121ec0*/  SHF.R.U32.HI R12, RZ, 0x8, R17 ;  /* 0x00000008ff0c7819 */ /* 0x002fc60000011611 */
[----:B------:R-:W-:Y:S01]  /*121ed0*/  IMAD.X R25, R18, 0x1, R14, P6 ;  /* 0x0000000112197824 */ /* 0x000fe200030e060e */
[----:B------:R-:W-:Y:S02]  /*121ee0*/  LOP3.LUT R12, R12, 0xffff, RZ, 0xc0, !PT ;  /* 0x0000ffff0c0c7812 */ /* 0x000fe400078ec0ff */
[----:B--2---:R-:W-:Y:S02]  /*121ef0*/  LOP3.LUT R13, R16, 0xffff, RZ, 0xc0, !PT ;  /* 0x0000ffff100d7812 */ /* 0x004fe400078ec0ff */
[--C-:B------:R-:W-:Y:S01]  /*121f00*/  PRMT R17, R12, 0x3340, R0.reuse ;  /* 0x000033400c117816 */ /* 0x100fe20000000000 */
[----:B------:R0:W-:Y:S01]  /*121f10*/  STL.64 [R1+0x630], R24 ;  /* 0x0006301801007387 */ /* 0x0001e20000100a00 */
[----:B---3--:R-:W-:Y:S02]  /*121f20*/  LOP3.LUT R12, R19, 0xffff, RZ, 0xc0, !PT ;  /* 0x0000ffff130c7812 */ /* 0x008fe400078ec0ff */
[----:B------:R-:W-:Y:S02]  /*121f30*/  LOP3.LUT R16, R20, 0xffff, RZ, 0xc0, !PT ;  /* 0x0000ffff14107812 */ /* 0x000fe400078ec0ff */
[----:B------:R-:W-:-:S02]  /*121f40*/  PRMT R18, R12, 0x3340, R0 ;  /* 0x000033400c127816 */ /* 0x000fc40000000000 */
[----:B------:R-:W-:Y:S01]  /*121f50*/  SHF.R.U32.HI R12, RZ, 0x8, R12 ;  /* 0x00000008ff0c7819 */ /* 0x000fe2000001160c */
[----:B0-----:R-:W2:Y:S04]  /*121f60*/  LDL.LU R25, [R1+0x5a68] ;  /* 0x005a680001197983 */ /* 0x001ea80000300800 */
[----:B------:R0:W-:Y:S01]  /*121f70*/  STL [R1+0x50], R17 ;  /* 0x0000501101007387 */ /* 0x0001e20000100800 */
[----:B------:R-:W-:Y:S02]  /*121f80*/  LOP3.LUT R12, R12, 0xffff, RZ, 0xc0, !PT ;  /* 0x0000ffff0c0c7812 */ /* 0x000fe400078ec0ff */
[----:B0-----:R-:W-:Y:S02]  /*121f90*/  PRMT R17, R13, 0x3340, R16 ;  /* 0x000033400d117816 */ /* 0x001fe40000000010 */
[----:B------:R-:W-:-:S02]  /*121fa0*/  SHF.R.U32.HI R13, RZ, 0x8, R13 ;  /* 0x00000008ff0d7819 */ /* 0x000fc4000001160d */
[----:B------:R-:W-:Y:S02]  /*121fb0*/  SHF.R.U32.HI R16, RZ, 0x8, R16 ;  /* 0x00000008ff107819 */ /* 0x000fe40000011610 */
[----:B------:R-:W-:Y:S02]  /*121fc0*/  PRMT R17, R17, 0x5410, R18 ;  /* 0x0000541011117816 */ /* 0x000fe40000000012 */
[----:B------:R-:W-:Y:S02]  /*121fd0*/  LOP3.LUT R13, R13, 0xffff, RZ, 0xc0, !PT ;  /* 0x0000ffff0d0d7812 */ /* 0x000fe400078ec0ff */
[----:B------:R-:W-:Y:S01]  /*121fe0*/  LOP3.LUT R16, R16, 0xffff, RZ, 0xc0, !PT ;  /* 0x0000ffff10107812 */ /* 0x000fe200078ec0ff */
[----:B------:R0:W-:Y:S03]  /*121ff0*/  STL [R1+0x268], R17 ;  /* 0x0002681101007387 */ /* 0x0001e60000100800 */
[----:B------:R-:W-:-:S02]  /*122000*/  PRMT R20, R13, 0x3340, R16 ;  /* 0x000033400d147816 */ /* 0x000fc40000000010 */
[----:B------:R-:W-:Y:S02]  /*122010*/  SHF.R.S32.HI R16, RZ, 0x1f, R29 ;  /* 0x0000001fff107819 */ /* 0x000fe4000001141d */
[----:B0-----:R-:W-:Y:S02]  /*122020*/  PRMT R17, R12, 0x3340, R0 ;  /* 0x000033400c117816 */ /* 0x001fe40000000000 */
[----:B------:R-:W-:Y:S01]  /*122030*/  IADD3 R12, P6, PT, R29, R4, RZ ;  /* 0x000000041d0c7210 */ /* 0x000fe20007fde0ff */
[----:B------:R-:W-:Y:S04]  /*122040*/  STL [R1+0x5980], R20 ;  /* 0x0059801401007387 */ /* 0x000fe80000100800 */
[----:B------:R0:W-:Y:S01]  /*122050*/  STL [R1+0x10], R17 ;  /* 0x0000101101007387 */ /* 0x0001e20000100800 */
[----:B------:R-:W-:-:S03]  /*122060*/  IMAD.X R13, R16, 0x1, R23, P6 ;  /* 0x00000001100d7824 */ /* 0x000fc600030e0617 */
[----:B------:R1:W-:Y:S04]  /*122070*/  STL [R1+0xc], R16 ;  /* 0x00000c1001007387 */ /* 0x0003e80000100800 */
[----:B------:R-:W3:Y:S01]  /*122080*/  LDL.LU R23, [R1+0x5a64] ;  /* 0x005a640001177983 */ /* 0x000ee20000300800 */
[----:B0-----:R-:W-:-:S03]  /*122090*/  SHF.R.U32.HI R17, RZ, 0x8, R15 ;  /* 0x00000008ff117819 */ /* 0x001fc6000001160f */
[----:B------:R-:W4:Y:S01]  /*1220a0*/  LDL.LU R15, [R1+0x5a60] ;  /* 0x005a6000010f7983 */ /* 0x000f220000300800 */
[----:B-1----:R-:W-:Y:S02]  /*1220b0*/  SHF.R.U32.HI R16, RZ, 0x8, R26 ;  /* 0x00000008ff107819 */ /* 0x002fe4000001161a */
[----:B------:R-:W-:Y:S01]  /*1220c0*/  LOP3.LUT R18, R17, 0xffff, RZ, 0xc0, !PT ;  /* 0x0000ffff11127812 */ /* 0x000fe200078ec0ff */
[----:B------:R0:W-:Y:S01]  /*1220d0*/  STL.64 [R1+0x5f8], R12 ;  /* 0x0005f80c01007387 */ /* 0x0001e20000100a00 */
[----:B------:R-:W-:Y:S02]  /*1220e0*/  LOP3.LUT R17, R16, 0xffff, RZ, 0xc0, !PT ;  /* 0x0000ffff10117812 */ /* 0x000fe400078ec0ff */
[--C-:B------:R-:W-:Y:S01]  /*1220f0*/  PRMT R18, R18, 0x3340, R0.reuse ;  /* 0x0000334012127816 */ /* 0x100fe20000000000 */
[----:B------:R-:W2:Y:S01]  /*122100*/  LDL.LU R26, [R1+0x5a5c] ;  /* 0x005a5c00011a7983 */ /* 0x000ea20000300800 */
[----:B------:R-:W-:-:S03]  /*122110*/  PRMT R17, R17, 0x3340, R0 ;  /* 0x0000334011117816 */ /* 0x000fc60000000000 */
[----:B0-----:R-:W2:Y:S04]  /*122120*/  LDL.LU R12, [R1+0x70] ;  /* 0x00007000010c7983 */ /* 0x001ea80000300800 */
[----:B------:R-:W2:Y:S04]  /*122130*/  LDL.LU R13, [R1+0x780] ;  /* 0x00078000010d7983 */ /* 0x000ea80000300800 */
[----:B------:R-:W2:Y:S04]  /*122140*/  LDL.LU R24, [R1+0x168] ;  /* 0x0001680001187983 */ /* 0x000ea80000300800 */
[----:B------:R-:W2:Y:S01]  /*122150*/  LDL.LU R16, [R1+0x7ac] ;  /* 0x0007ac0001107983 */ /* 0x000ea20000300800 */
[----:B------:R-:W-:-:S03]  /*122160*/  IADD3 R20, P6, PT, R29, R3, RZ ;  /* 0x000000031d147210 */ /* 0x000fc60007fde0ff */
[----:B------:R-:W2:Y:S04]  /*122170*/  LDL.LU R19, [R1+0x164] ;  /* 0x0001640001137983 */ /* 0x000ea80000300800 */
[----:B------:R-:W-:Y:S04]  /*122180*/  STL [R1+0x64], R18 ;  /* 0x0000641201007387 */ /* 0x000fe80000100800 */
[----:B------:R0:W-:Y:S04]  /*122190*/  STL [R1+0x5a40], R3 ;  /* 0x005a400301007387 */ /* 0x0001e80000100800 */
[----:B------:R-:W-:Y:S04]  /*1221a0*/  STL [R1+0x60], R17 ;  /* 0x0000601101007387 */ /* 0x000fe80000100800 */
[----:B0-----:R-:W2:Y:S04]  /*1221b0*/  LDL.LU R3, [R1+0xc] ;  /* 0x00000c0001037983 */ /* 0x001ea80000300800 */
[----:B------:R0:W-:Y:S01]  /*1221c0*/  STL [R1+0x5a44], R2 ;  /* 0x005a440201007387 */ /* 0x0001e20000100800 */
[----:B--2---:R-:W-:-:S03]  /*1221d0*/  IMAD.X R21, R3, 0x1, R2, P6 ;  /* 0x0000000103157824 */ /* 0x004fc600030e0602 */
[----:B0-----:R-:W2:Y:S04]  /*1221e0*/  LDL.LU R2, [R1+0x98] ;  /* 0x0000980001027983 */ /* 0x001ea80000300800 */
[----:B------:R0:W-:Y:S01]  /*1221f0*/  STL.64 [R1+0x660], R20 ;  /* 0x0006601401007387 */ /* 0x0001e20000100a00 */
[----:B------:R-:W-:-:S03]  /*122200*/  SHF.R.U32.HI R17, RZ, 0x8, R25 ;  /* 0x00000008ff117819 */ /* 0x000fc60000011619 */
[----:B------:R-:W3:Y:S01]  /*122210*/  LDL.LU R28, [R1+0x160] ;  /* 0x00016000011c7983 */ /* 0x000ee20000300800 */
[----:B0-----:R-:W-:-:S03]  /*122220*/  SHF.R.U32.HI R20, RZ, 0x8, R22 ;  /* 0x00000008ff147819 */ /* 0x001fc60000011616 */
[----:B------:R-:W3:Y:S01]  /*122230*/  LDL.LU R18, [R1+0x15c] ;  /* 0x00015c0001127983 */ /* 0x000ee20000300800 */
[----:B------:R-:W-:-:S03]  /*122240*/  LOP3.LUT R20, R20, 0xffff, RZ, 0xc0, !PT ;  /* 0x0000ffff14147812 */ /* 0x000fc600078ec0ff */
[----:B------:R-:W3:Y:S01]  /*122250*/  LDL.LU R22, [R1+0x7a4] ;  /* 0x0007a40001167983 */ /* 0x000ee20000300800 */
[----:B------:R-:W-:Y:S02]  /*122260*/  LOP3.LUT R17, R17, 0xffff, RZ, 0xc0, !PT ;  /* 0x0000ffff11117812 */ /* 0x000fe400078ec0ff */
[--C-:B------:R-:W-:Y:S01]  /*122270*/  PRMT R29, R20, 0x3340, R0.reuse ;  /* 0x00003340141d7816 */ /* 0x100fe20000000000 */
[----:B------:R-:W3:Y:S01]  /*122280*/  LDL.LU R25, [R1+0x5a58] ;  /* 0x005a580001197983 */ /* 0x000ee20000300800 */
[----:B------:R-:W-:-:S03]  /*122290*/  PRMT R17, R17, 0x3340, R0 ;  /* 0x0000334011117816 */ /* 0x000fc60000000000 */
[----:B------:R-:W-:Y:S04]  /*1222a0*/  STL [R1+0x5990], R29 ;  /* 0x0059901d01007387 */ /* 0x000fe80000100800 */
[----:B------:R4:W-:Y:S02]  /*1222b0*/  STL [R1+0x68], R17 ;  /* 0x0000681101007387 */ /* 0x0009e40000100800 */
[----:B----4-:R-:W-:Y:S02]  /*1222c0*/  SHF.R.U32.HI R17, RZ, 0x8, R15 ;  /* 0x00000008ff117819 */ /* 0x010fe4000001160f */
[----:B--2---:R-:W-:-:S05]  /*1222d0*/  IADD3 R20, P6, PT, R2, R0, RZ ;  /* 0x0000000002147210 */ /* 0x004fca0007fde0ff */
[----:B------:R-:W-:Y:S02]  /*1222e0*/  IMAD.X R21, R3, 0x1, R27, P6 ;  /* 0x0000000103157824 */ /* 0x000fe400030e061b */
[----:B------:R-:W2:Y:S04]  /*1222f0*/  LDL.LU R27, [R1+0x5a54] ;  /* 0x005a5400011b7983 */ /* 0x000ea80000300800 */
[----:B------:R0:W-:Y:S04]  /*122300*/  STL.64 [R1+0x648], R20 ;  /* 0x0006481401007387 */ /* 0x0001e80000100a00 */
[----:B0-----:R-:W4:Y:S04]  /*122310*/  LDL.LU R21, [R1+0xc8] ;  /* 0x0000c80001157983 */ /* 0x001f280000300800 */
[----:B------:R-:W2:Y:S01]  /*122320*/  LDL.LU R15, [R1+0x5a50] ;  /* 0x005a5000010f7983 */ /* 0x000ea20000300800 */
[----:B------:R-:W-:-:S03]  /*122330*/  LOP3.LUT R20, R17, 0xffff, RZ, 0xc0, !PT ;  /* 0x0000ffff11147812 */ /* 0x000fc600078ec0ff */
[----:B------:R-:W3:Y:S01]  /*122340*/  LDL.LU R17, [R1+0x158] ;  /* 0x0001580001117983 */ /* 0x000ee20000300800 */
[----:B------:R-:W-:Y:S02]  /*122350*/  PRMT R29, R20, 0x3340, R0 ;  /* 0x00003340141d7816 */ /* 0x000fe40000000000 */
[----:B------:R-:W-:Y:S02]  /*122360*/  PRMT R20, R13, 0x5410, R12 ;  /* 0x000054100d147816 */ /* 0x000fe4000000000c */
[----:B------:R-:W-:Y:S01]  /*122370*/  IADD3 R12, P6, PT, R2, R5, RZ ;  /* 0x00000005020c7210 */ /* 0x000fe20007fde0ff */
[----:B------:R-:W-:Y:S04]  /*122380*/  STL [R1+0x1bc], R29 ;  /* 0x0001bc1d01007387 */ /* 0x000fe80000100800 */
[----:B------:R-:W-:Y:S01]  /*122390*/  IMAD.X R13, R3, 0x1, R6, P6 ;  /* 0x00000001030d7824 */ /* 0x000fe200030e0606 */
[----:B------:R0:W-:Y:S04]  /*1223a0*/  STL [R1+0x5a34], R5 ;  /* 0x005a340501007387 */ /* 0x0001e80000100800 */
[----:B------:R-:W-:Y:S04]  /*1223b0*/  STL [R1+0x70], R20 ;  /* 0x0000701401007387 */ /* 0x000fe80000100800 */
[----:B------:R1:W-:Y:S04]  /*1223c0*/  STL.64 [R1+0x780], R12 ;  /* 0x0007800c01007387 */ /* 0x0003e80000100a00 */
[----:B0-----:R-:W3:Y:S01]  /*1223d0*/  LDL.LU R5, [R1+0xd4] ;  /* 0x0000d40001057983 */ /* 0x001ee20000300800 */
[----:B-1----:R-:W-:-:S05]  /*1223e0*/  PRMT R12, R16, 0x5410, R24 ;  /* 0x00005410100c7816 */ /* 0x002fca0000000018 */
[----:B------:R0:W-:Y:S04]  /*1223f0*/  STL [R1+0x7c], R12 ;  /* 0x00007c0c01007387 */ /* 0x0001e80000100800 */
[----:B------:R-:W4:Y:S04]  /*122400*/  LDL.LU R24, [R1+0x798] ;  /* 0x0007980001187983 */ /* 0x000f280000300800 */
[----:B------:R-:W4:Y:S01]  /*122410*/  LDL.LU R16, [R1+0xdc] ;  /* 0x0000dc0001107983 */ /* 0x000f220000300800 */
[----:B0-----:R-:W-:-:S05]  /*122420*/  IADD3 R12, P6, PT, R2, R7, RZ ;  /* 0x00000007020c7210 */ /* 0x001fca0007fde0ff */
[----:B------:R-:W-:Y:S01]  /*122430*/  IMAD.X R13, R3, 0x1, R8, P6 ;  /* 0x00000001030d7824 */ /* 0x000fe200030e0608 */
[----:B--2---:R-:W-:Y:S02]  /*122440*/  PRMT R15, R15, 0x5410, R19 ;  /* 0x000054100f0f7816 */ /* 0x004fe40000000013 */
[----:B------:R-:W2:Y:S04]  /*122450*/  LDL R19, [R1+0x9c] ;  /* 0x00009c0001137983 */ /* 0x000ea80000100800 */
[----:B------:R0:W-:Y:S04]  /*122460*/  STL [R1+0x5960], R15 ;  /* 0x0059600f01007387 */ /* 0x0001e80000100800 */
[----:B0-----:R-:W2:Y:S04]  /*122470*/  LDL R15, [R1+0x4] ;  /* 0x00000400010f7983 */ /* 0x001ea80000100800 */
[----:B------:R0:W-:Y:S04]  /*122480*/  STL.64 [R1+0x5a38], R6 ;  /* 0x005a380601007387 */ /* 0x0001e80000100a00 */
[----:B0-----:R-:W2:Y:S01]  /*122490*/  LDL.LU R6, [R1+0x2f8] ;  /* 0x0002f80001067983 */ /* 0x001ea20000300800 */
[----:B---3--:R-:W-:-:S03]  /*1224a0*/  PRMT R7, R22, 0x5410, R18 ;  /* 0x0000541016077816 */ /* 0x008fc60000000012 */
[----:B------:R-:W3:Y:S04]  /*1224b0*/  LDL.LU R29, [R1+0x14c] ;  /* 0x00014c00011d7983 */ /* 0x000ee80000300800 */
[----:B------:R0:W-:Y:S04]  /*1224c0*/  STL.64 [R1+0x800], R12 ;  /* 0x0008000c01007387 */ /* 0x0001e80000100a00 */
[----:B------:R-:W3:Y:S01]  /*1224d0*/  LDL.LU R20, [R1+0x2f4] ;  /* 0x0002f40001147983 */ /* 0x000ee20000300800 */
[----:B0-----:R-:W-:-:S03]  /*1224e0*/  IADD3 R12, P6, PT, R2, R9, RZ ;  /* 0x00000009020c7210 */ /* 0x001fc60007fde0ff */
[----:B------:R-:W-:Y:S02]  /*1224f0*/  STL [R1+0x90], R7 ;  /* 0x0000900701007387 */ /* 0x000fe40000100800 */
[----:B------:R-:W-:Y:S02]  /*122500*/  IMAD.X R13, R3, 0x1, R10, P6 ;  /* 0x00000001030d7824 */ /* 0x000fe400030e060a */
[----:B------:R-:W2:Y:S04]  /*122510*/  LDL.LU R18, [R1+0xec] ;  /* 0x0000ec0001127983 */ /* 0x000ea80000300800 */
[----:B------:R-:W2:Y:S04]  /*122520*/  LDL.LU R22, [R1+0x2e0] ;  /* 0x0002e00001167983 */ /* 0x000ea80000300800 */
[----:B------:R0:W-:Y:S04]  /*122530*/  STL.64 [R1+0x5a28], R8 ;  /* 0x005a280801007387 */ /* 0x0001e80000100a00 */
[----:B0-----:R-:W2:Y:S04]  /*122540*/  LDL.LU R9, [R1+0xe4] ;  /* 0x0000e40001097983 */ /* 0x001ea80000300800 */
[----:B------:R0:W-:Y:S04]  /*122550*/  STL.64 [R1+0x7a8], R12 ;  /* 0x0007a80c01007387 */ /* 0x0001e80000100a00 */
[----:B0-----:R-:W3:Y:S01]  /*122560*/  LDL.LU.64 R12, [R1+0x5a48] ;  /* 0x005a4800010c7983 */ /* 0x001ee20000300a00 */
[----:B----4-:R-:W-:-:S02]  /*122570*/  PRMT R25, R25, 0x5410, R21 ;  /* 0x0000541019197816 */ /* 0x010fc40000000015 */
[----:B------:R-:W-:Y:S02]  /*122580*/  PRMT R27, R27, 0x5410, R28 ;  /* 0x000054101b1b7816 */ /* 0x000fe4000000001c */
[----:B------:R-:W-:Y:S01]  /*122590*/  PRMT R26, R26, 0x5410, R17 ;  /* 0x000054101a1a7816 */ /* 0x000fe20000000011 */
[----:B------:R0:W-:Y:S04]  /*1225a0*/  STL [R1+0x5948], R25 ;  /* 0x0059481901007387 */ /* 0x0001e80000100800 */
[----:B0-----:R-:W4:Y:S04]  /*1225b0*/  LDL R25, [R1] ;  /* 0x0000000001197983 */ /* 0x001f280000100800 */
[----:B------:R-:W4:Y:S04]  /*1225c0*/  LDL.LU R7, [R1+0x100] ;  /* 0x0001000001077983 */ /* 0x000f280000300800 */
[----:B------:R-:W4:Y:S04]  /*1225d0*/  LDL.LU R17, [R1+0x2c8] ;  /* 0x0002c80001117983 */ /* 0x000f280000300800 */
[----:B------:R-:W4:Y:S04]  /*1225e0*/  LDL.LU R28, [R1+0xf4] ;  /* 0x0000f400011c7983 */ /* 0x000f280000300800 */
[----:B------:R-:W4:Y:S04]  /*1225f0*/  LDL.LU R21, [R1+0x2d0] ;  /* 0x0002d00001157983 */ /* 0x000f280000300800 */
[----:B------:R0:W-:Y:S04]  /*122600*/  STL.64 [R1+0x5950], R26 ;  /* 0x0059501a01007387 */ /* 0x0001e80000100a00 */
[----:B------:R1:W-:Y:S01]  /*122610*/  STL.64 [R1+0x5a18], R10 ;  /* 0x005a180a01007387 */ /* 0x0003e20000100a00 */
[----:B0-----:R-:W-:-:S02]  /*122620*/  IADD3 R26, P6, PT, R2, R11, RZ ;  /* 0x0000000b021a7210 */ /* 0x001fc40007fde0ff */
[----:B------:R-:W-:Y:S02]  /*122630*/  PRMT R5, R24, 0x5410, R5 ;  /* 0x0000541018057816 */ /* 0x000fe40000000005 */
[----:B------:R-:W-:Y:S02]  /*122640*/  PRMT R23, R23, 0x5410, R16 ;  /* 0x0000541017177816 */ /* 0x000fe40000000010 */
[----:B--2---:R-:W-:Y:S01]  /*122650*/  PRMT R6, R6, 0x5410, R9 ;  /* 0x0000541006067816 */ /* 0x004fe20000000009 */
[C---:B---3--:R-:W-:Y:S01]  /*122660*/  IMAD.X R27, R3.reuse, 0x1, R12, P6 ;  /* 0x00000001031b7824 */ /* 0x048fe200030e060c */
[----:B-1----:R-:W-:Y:S02]  /*122670*/  IADD3 R10, P6, PT, R2, R13, RZ ;  /* 0x0000000d020a7210 */ /* 0x002fe40007fde0ff */
[----:B------:R-:W2:Y:S03]  /*122680*/  LDL.LU R2, [R1+0x5a44] ;  /* 0x005a440001027983 */ /* 0x000ea60000300800 */
[----:B------:R-:W-:Y:S01]  /*122690*/  IMAD.X R11, R3, 0x1, R14, P6 ;  /* 0x00000001030b7824 */ /* 0x000fe200030e060e */
[----:B------:R-:W-:Y:S04]  /*1226a0*/  STL.64 [R1+0x888], R26 ;  /* 0x0008881a01007387 */ /* 0x000fe80000100a00 */
[----:B------:R-:W3:Y:S04]  /*1226b0*/  LDL.LU R3, [R1+0x5a40] ;  /* 0x005a400001037983 */ /* 0x000ee80000300800 */
[----:B------:R0:W-:Y:S04]  /*1226c0*/  STL.64 [R1+0x848], R10 ;  /* 0x0008480a01007387 */ /* 0x0001e80000100a00 */
[----:B------:R1:W-:Y:S04]  /*1226d0*/  STL [R1+0x98], R6 ;  /* 0x0000980601007387 */ /* 0x0003e80000100800 */
[----:B------:R4:W-:Y:S01]  /*1226e0*/  STL [R1+0xd4], R5 ;  /* 0x0000d40501007387 */ /* 0x0009e20000100800 */
[----:B0-----:R-:W-:-:S02]  /*1226f0*/  IADD3 R10, P6, PT, R19, R4, RZ ;  /* 0x00000004130a7210 */ /* 0x001fc40007fde0ff */
[----:B-1----:R-:W-:Y:S01]  /*122700*/  SHF.R.S32.HI R6, RZ, 0x1f, R19 ;  /* 0x0000001fff067819 */ /* 0x002fe20000011413 */
[----:B----4-:R-:W4:Y:S04]  /*122710*/  LDL.LU R5, [R1+0x110] ;  /* 0x0001100001057983 */ /* 0x010f280000300800 */
[----:B------:R-:W-:Y:S01]  /*122720*/  IMAD.X R11, R6, 0x1, R15, P6 ;  /* 0x00000001060b7824 */ /* 0x000fe200030e060f */
[----:B------:R-:W4:Y:S04]  /*122730*/  LDL.LU R16, [R1+0x2b0] ;  /* 0x0002b00001107983 */ /* 0x000f280000300800 */
[----:B------:R0:W-:Y:S04]  /*122740*/  STL [R1+0xc], R6 ;  /* 0x00000c0601007387 */ /* 0x0001e80000100800 */
[----:B------:R-:W2:Y:S04]  /*122750*/  LDL.LU R8, [R1+0x10c] ;  /* 0x00010c0001087983 */ /* 0x000ea80000300800 */
[----:B------:R-:W2:Y:S01]  /*122760*/  LDL.LU R9, [R1+0x2b4] ;  /* 0x0002b40001097983 */ /* 0x000ea20000300800 */
[----:B0-----:R-:W-:-:S03]  /*122770*/  PRMT R6, R20, 0x5410, R29 ;  /* 0x0000541014067816 */ /* 0x001fc6000000001d */
[----:B------:R-:W2:Y:S01]  /*122780*/  LDL.LU R19, [R1+0x11c] ;  /* 0x00011c0001137983 */ /* 0x000ea20000300800 */
[----:B------:R-:W-:-:S03]  /*122790*/  PRMT R22, R22, 0x5410, R18 ;  /* 0x0000541016167816 */ /* 0x000fc60000000012 */
[----:B------:R-:W2:Y:S04]  /*1227a0*/  LDL.LU R24, [R1+0x2a4] ;  /* 0x0002a40001187983 */ /* 0x000ea80000300800 */
[----:B------:R0:W-:Y:S04]  /*1227b0*/  STL.64 [R1+0x7a0], R10 ;  /* 0x0007a00a01007387 */ /* 0x0001e80000100a00 */
[----:B0-----:R-:W2:Y:S04]  /*1227c0*/  LDL.LU R10, [R1+0x124] ;  /* 0x00012400010a7983 */ /* 0x001ea80000300800 */
[----:B------:R-:W2:Y:S04]  /*1227d0*/  LDL.LU R11, [R1+0x298] ;  /* 0x00029800010b7983 */ /* 0x000ea80000300800 */
[----:B------:R-:W2:Y:S04]  /*1227e0*/  LDL.LU R29, [R1+0x290] ;  /* 0x00029000011d7983 */ /* 0x000ea80000300800 */
[----:B------:R-:W-:Y:S04]  /*1227f0*/  STL [R1+0xdc], R6 ;  /* 0x0000dc0601007387 */ /* 0x000fe80000100800 */
[----:B------:R-:W2:Y:S04]  /*122800*/  LDL.LU R20, [R1+0x148] ;  /* 0x0001480001147983 */ /* 0x000ea80000300800 */
[----:B------:R-:W2:Y:S04]  /*122810*/  LDL.LU R18, [R1+0x274] ;  /* 0x0002740001127983 */ /* 0x000ea80000300800 */
[----:B------:R0:W-:Y:S04]  /*122820*/  STL.64 [R1+0x5940], R22 ;  /* 0x0059401601007387 */ /* 0x0001e80000100a00 */
[----:B0-----:R-:W3:Y:S04]  /*122830*/  LDL.LU R22, [R1+0x9c] ;  /* 0x00009c0001167983 */ /* 0x001ee80000300800 */
[----:B------:R-:W2:Y:S01]  /*122840*/  LDL.LU R23, [R1+0xc] ;  /* 0x00000c0001177983 */ /* 0x000ea20000300800 */
[----:B------:R-:W-:-:S02]  /*122850*/  PRMT R17, R17, 0x5410, R7 ;  /* 0x0000541011117816 */ /* 0x000fc40000000007 */
[----:B------:R-:W-:-:S03]  /*122860*/  PRMT R6, R21, 0x5410, R28 ;  /* 0x0000541015067816 */ /* 0x000fc6000000001c */
[----:B------:R0:W-:Y:S04]  /*122870*/  STL [R1+0x592c], R17 ;  /* 0x00592c1101007387 */ /* 0x0001e80000100800 */
[----:B0-----:R-:W2:Y:S01]  /*122880*/  LDL.LU R17, [R1+0x278] ;  /* 0x0002780001117983 */ /* 0x001ea20000300800 */
[----:B----4-:R-:W-:Y:S02]  /*122890*/  PRMT R16, R16, 0x5410, R5 ;  /* 0x0000541010107816 */ /* 0x010fe40000000005 */
[----:B---3--:R-:W-:-:S05]  /*1228a0*/  IADD3 R26, P6, PT, R22, R3, RZ ;  /* 0x00000003161a7210 */ /* 0x008fca0007fde0ff */
[----:B--2---:R-:W-:-:S05]  /*1228b0*/  IMAD.X R27, R23, 0x1, R2, P6 ;  /* 0x00000001171b7824 */ /* 0x004fca00030e0602 */
[----:B------:R0:W-:Y:S04]  /*1228c0*/  STL.64 [R1+0x798], R26 ;  /* 0x0007981a01007387 */ /* 0x0001e80000100a00 */
[----:B0-----:R-:W2:Y:S04]  /*1228d0*/  LDL.LU R26, [R1+0x144] ;  /* 0x00014400011a7983 */ /* 0x001ea80000300800 */
[----:B------:R-:W2:Y:S04]  /*1228e0*/  LDL.LU R27, [R1+0x270] ;  /* 0x00027000011b7983 */ /* 0x000ea80000300800 */
[----:B------:R0:W-:Y:S04]  /*1228f0*/  STL [R1+0xf4], R6 ;  /* 0x0000f40601007387 */ /* 0x0001e80000100800 */
[----:B------:R-:W3:Y:S04]  /*122900*/  LDL.LU R28, [R1+0x13c] ;  /* 0x00013c00011c7983 */ /* 0x000ee80000300800 */
        /* <DEDUP_REMOVED lines=9> */
[----:B------:R-:W2:Y:S01]  /*1229a0*/  LDL.LU R5, [R1+0x5a34] ;  /* 0x005a340001057983 */ /* 0x000ea20000300800 */
[----:B------:R-:W-:-:S03]  /*1229b0*/  PRMT R9, R9, 0x5410, R8 ;  /* 0x0000541009097816 */ /* 0x000fc60000000008 */
[----:B------:R0:W-:Y:S04]  /*1229c0*/  STL [R1+0x110], R16 ;  /* 0x0001101001007387 */ /* 0x0001e80000100800 */
[----:B0-----:R-:W3:Y:S04]  /*1229d0*/  LDL.LU R16, [R1+0x5a30] ;  /* 0x005a300001107983 */ /* 0x001ee80000300800 */
[----:B------:R0:W-:Y:S01]  /*1229e0*/  STL [R1+0x10c], R9 ;  /* 0x00010c0901007387 */ /* 0x0001e20000100800 */
[----:B--2---:R-:W-:-:S05]  /*1229f0*/  IADD3 R8, P6, PT, R22, R5, RZ ;  /* 0x0000000516087210 */ /* 0x004fca0007fde0ff */
[----:B0-----:R-:W-:-:S05]  /*122a00*/  IMAD.X R9, R23, 0x1, R6, P6 ;  /* 0x0000000117097824 */ /* 0x001fca00030e0606 */
[----:B------:R0:W-:Y:S04]  /*122a10*/  STL.64 [R1+0x808], R8 ;  /* 0x0008080801007387 */ /* 0x0001e80000100a00 */
[----:B0-----:R-:W2:Y:S01]  /*122a20*/  LDL.LU.64 R8, [R1+0x5a28] ;  /* 0x005a280001087983 */ /* 0x001ea20000300a00 */
[----:B------:R-:W-:Y:S02]  /*122a30*/  PRMT R24, R24, 0x5410, R19 ;  /* 0x0000541018187816 */ /* 0x000fe40000000013 */
[----:B------:R-:W-:Y:S01]  /*122a40*/  PRMT R11, R11, 0x5410, R10 ;  /* 0x000054100b0b7816 */ /* 0x000fe2000000000a */
[----:B------:R-:W3:Y:S04]  /*122a50*/  LDL.LU R19, [R1+0x5a20] ;  /* 0x005a200001137983 */ /* 0x000ee80000300800 */
[----:B------:R0:W-:Y:S01]  /*122a60*/  STL [R1+0x11c], R24 ;  /* 0x00011c1801007387 */ /* 0x0001e20000100800 */
[----:B------:R-:W-:-:S03]  /*122a70*/  IADD3 R10, P6, PT, R22, R7, RZ ;  /* 0x00000007160a7210 */ /* 0x000fc60007fde0ff */
[----:B0-----:R-:W3:Y:S04]  /*122a80*/  LDL R24, [R1+0xa0] ;  /* 0x0000a00001187983 */ /* 0x001ee80000100800 */
[----:B------:R-:W-:Y:S04]  /*122a90*/  STL [R1+0x124], R11 ;  /* 0x0001240b01007387 */ /* 0x000fe80000100800 */
[----:B------:R0:W-:Y:S04]  /*122aa0*/  STL.64 [R1+0x59f8], R6 ;  /* 0x0059f80601007387 */ /* 0x0001e80000100a00 */
[----:B0-----:R-:W3:Y:S04]  /*122ab0*/  LDL.LU R6, [R1+0x134] ;  /* 0x0001340001067983 */ /* 0x001ee80000300800 */
[----:B------:R-:W3:Y:S01]  /*122ac0*/  LDL.LU R7, [R1+0x284] ;  /* 0x0002840001077983 */ /* 0x000ee20000300800 */
[----:B--2---:R-:W-:-:S05]  /*122ad0*/  IMAD.X R11, R23, 0x1, R8, P6 ;  /* 0x00000001170b7824 */ /* 0x004fca00030e0608 */
[----:B------:R0:W-:Y:S04]  /*122ae0*/  STL.64 [R1+0x898], R10 ;  /* 0x0008980a01007387 */ /* 0x0001e80000100a00 */
[----:B0-----:R-:W2:Y:S01]  /*122af0*/  LDL.LU.64 R10, [R1+0x5a18] ;  /* 0x005a1800010a7983 */ /* 0x001ea20000300a00 */
[----:B------:R-:W-:-:S03]  /*122b00*/  PRMT R25, R29, 0x5410, R25 ;  /* 0x000054101d197816 */ /* 0x000fc60000000019 */
[----:B------:R-:W2:Y:S01]  /*122b10*/  LDL.LU R29, [R1+0x138] ;  /* 0x00013800011d7983 */ /* 0x000ea20000300800 */
[----:B---3--:R-:W-:-:S05]  /*122b20*/  PRMT R6, R7, 0x5410, R6 ;  /* 0x0000541007067816 */ /* 0x008fca0000000006 */
[----:B------:R0:W-:Y:S02]  /*122b30*/  STL [R1+0x134], R6 ;  /* 0x0001340601007387 */ /* 0x0001e40000100800 */
[----:B0-----:R-:W-:Y:S02]  /*122b40*/  IADD3 R6, P6, PT, R22, R9, RZ ;  /* 0x0000000916067210 */ /* 0x001fe40007fde0ff */
[----:B------:R-:W-:Y:S04]  /*122b50*/  STL [R1+0x12c], R25 ;  /* 0x00012c1901007387 */ /* 0x000fe80000100800 */
[----:B------:R-:W-:Y:S01]  /*122b60*/  STL.64 [R1+0x5a08], R8 ;  /* 0x005a080801007387 */ /* 0x000fe20000100a00 */
[----:B----4-:R-:W-:Y:S02]  /*122b70*/  PRMT R0, R17, 0x5410, R0 ;  /* 0x0000541011007816 */ /* 0x010fe40000000000 */
[----:B------:R-:W-:Y:S01]  /*122b80*/  PRMT R19, R19, 0x5410, R16 ;  /* 0x0000541013137816 */ /* 0x000fe20000000010 */
[----:B--2---:R-:W-:-:S05]  /*122b90*/  IMAD.X R7, R23, 0x1, R10, P6 ;  /* 0x0000000117077824 */ /* 0x004fca00030e060a */
[----:B------:R0:W-:Y:S02]  /*122ba0*/  STL.64 [R1+0x890], R6 ;  /* 0x0008900601007387 */ /* 0x0001e40000100a00 */
[----:B0-----:R-:W-:Y:S02]  /*122bb0*/  PRMT R6, R18, 0x5410, R20 ;  /* 0x0000541012067816 */ /* 0x001fe40000000014 */
[----:B------:R-:W2:Y:S04]  /*122bc0*/  LDL.LU R20, [R1+0x128] ;  /* 0x0001280001147983 */ /* 0x000ea80000300800 */
[----:B------:R-:W2:Y:S04]  /*122bd0*/  LDL.LU R18, [R1+0x250] ;  /* 0x0002500001127983 */ /* 0x000ea80000300800 */
[----:B------:R0:W-:Y:S02]  /*122be0*/  STL [R1+0x148], R6 ;  /* 0x0001480601007387 */ /* 0x0001e40000100800 */
[----:B0-----:R-:W-:-:S02]  /*122bf0*/  IADD3 R6, P6, PT, R22, R11, RZ ;  /* 0x0000000b16067210 */ /* 0x001fc40007fde0ff */
[----:B------:R-:W-:Y:S03]  /*122c00*/  STL [R1+0x140], R0 ;  /* 0x0001400001007387 */ /* 0x000fe60000100800 */
[----:B------:R-:W-:-:S05]  /*122c10*/  IMAD.X R7, R23, 0x1, R12, P6 ;  /* 0x0000000117077824 */ /* 0x000fca00030e060c */
[----:B------:R0:W-:Y:S02]  /*122c20*/  STL.64 [R1+0x8d0], R6 ;  /* 0x0008d00601007387 */ /* 0x0001e40000100a00 */
[----:B0-----:R-:W-:Y:S02]  /*122c30*/  IADD3 R6, P6, PT, R22, R13, RZ ;  /* 0x0000000d16067210 */ /* 0x001fe40007fde0ff */
[----:B------:R-:W-:Y:S03]  /*122c40*/  STL.64 [R1+0x59f0], R12 ;  /* 0x0059f00c01007387 */ /* 0x000fe60000100a00 */
[----:B------:R-:W-:Y:S01]  /*122c50*/  IMAD.X R7, R23, 0x1, R14, P6 ;  /* 0x0000000117077824 */ /* 0x000fe200030e060e */
[----:B------:R-:W-:-:S04]  /*122c60*/  PRMT R0, R21, 0x5410, R28 ;  /* 0x0000541015007816 */ /* 0x000fc8000000001c */
[----:B------:R0:W-:Y:S02]  /*122c70*/  STL.64 [R1+0x8c8], R6 ;  /* 0x0008c80601007387 */ /* 0x0001e40000100a00 */
[----:B0-----:R-:W-:-:S05]  /*122c80*/  PRMT R6, R27, 0x5410, R26 ;  /* 0x000054101b067816 */ /* 0x001fca000000001a */
[----:B------:R-:W-:Y:S04]  /*122c90*/  STL [R1+0x9c], R6 ;  /* 0x00009c0601007387 */ /* 0x000fe80000100800 */
[----:B------:R-:W3:Y:S04]  /*122ca0*/  LDL.LU R16, [R1+0x5a10] ;  /* 0x005a100001107983 */ /* 0x000ee80000300800 */
[----:B------:R0:W-:Y:S04]  /*122cb0*/  STL [R1+0x13c], R0 ;  /* 0x00013c0001007387 */ /* 0x0001e80000100800 */
[----:B------:R-:W4:Y:S04]  /*122cc0*/  LDL.LU R25, [R1+0x120] ;  /* 0x0001200001197983 */ /* 0x000f280000300800 */
[----:B0-----:R-:W4:Y:S04]  /*122cd0*/  LDL.LU R0, [R1+0x220] ;  /* 0x0002200001007983 */ /* 0x001f280000300800 */
[----:B------:R-:W4:Y:S04]  /*122ce0*/  LDL.LU R6, [R1+0x118] ;  /* 0x0001180001067983 */ /* 0x000f280000300800 */
[----:B------:R-:W4:Y:S04]  /*122cf0*/  LDL.LU R7, [R1+0x22c] ;  /* 0x00022c0001077983 */ /* 0x000f280000300800 */
[----:B------:R-:W4:Y:S01]  /*122d00*/  LDL.LU R12, [R1+0x210] ;  /* 0x00021000010c7983 */ /* 0x000f220000300800 */
[----:B------:R-:W-:-:S03]  /*122d10*/  IADD3 R8, P6, PT, R24, R4, RZ ;  /* 0x0000000418087210 */ /* 0x000fc60007fde0ff */
[----:B------:R-:W4:Y:S04]  /*122d20*/  LDL.LU R13, [R1+0xf8] ;  /* 0x0000f800010d7983 */ /* 0x000f280000300800 */
[----:B------:R-:W4:Y:S04]  /*122d30*/  LDL.LU R17, [R1+0x204] ;  /* 0x0002040001117983 */ /* 0x000f280000300800 */
[----:B------:R-:W-:Y:S04]  /*122d40*/  STL [R1+0x5908], R19 ;  /* 0x0059081301007387 */ /* 0x000fe80000100800 */
[----:B------:R0:W-:Y:S04]  /*122d50*/  STL [R1+0x59ec], R4 ;  /* 0x0059ec0401007387 */ /* 0x0001e80000100800 */
[----:B0-----:R-:W4:Y:S01]  /*122d60*/  LDL.LU R4, [R1+0xa0] ;  /* 0x0000a00001047983 */ /* 0x001f220000300800 */
[----:B------:R-:W-:-:S03]  /*122d70*/  SHF.R.S32.HI R21, RZ, 0x1f, R24 ;  /* 0x0000001fff157819 */ /* 0x000fc60000011418 */
[----:B------:R-:W4:Y:S02]  /*122d80*/  LDL.LU R22, [R1+0xfc] ;  /* 0x0000fc0001167983 */ /* 0x000f240000300800 */
[----:B------:R-:W-:Y:S02]  /*122d90*/  IMAD.X R9, R21, 0x1, R15, P6 ;  /* 0x0000000115097824 */ /* 0x000fe400030e060f */
[----:B------:R-:W4:Y:S04]  /*122da0*/  LDL.LU R23, [R1+0x208] ;  /* 0x0002080001177983 */ /* 0x000f280000300800 */
[----:B------:R-:W4:Y:S04]  /*122db0*/  LDL.LU R28, [R1+0xf0] ;  /* 0x0000f000011c7983 */ /* 0x000f280000300800 */
[----:B------:R-:W-:Y:S04]  /*122dc0*/  STL.64 [R1+0x8b8], R8 ;  /* 0x0008b80801007387 */ /* 0x000fe80000100a00 */
[----:B------:R-:W4:Y:S04]  /*122dd0*/  LDL.LU R24, [R1+0x1f8] ;  /* 0x0001f80001187983 */ /* 0x000f280000300800 */
[----:B------:R-:W4:Y:S01]  /*122de0*/  LDL.LU R19, [R1+0xa4] ;  /* 0x0000a40001137983 */ /* 0x000f220000300800 */
[----:B--2---:R-:W-:-:S02]  /*122df0*/  PRMT R18, R18, 0x5410, R20 ;  /* 0x0000541012127816 */ /* 0x004fc40000000014 */
[----:B---3--:R-:W-:-:S05]  /*122e00*/  PRMT R16, R16, 0x5410, R29 ;  /* 0x0000541010107816 */ /* 0x008fca000000001d */
[----:B------:R0:W-:Y:S04]  /*122e10*/  STL [R1+0x590c], R16 ;  /* 0x00590c1001007387 */ /* 0x0001e80000100800 */
[----:B0-----:R-:W2:Y:S04]  /*122e20*/  LDL.LU R16, [R1+0x108] ;  /* 0x0001080001107983 */ /* 0x001ea80000300800 */
[----:B------:R-:W3:Y:S04]  /*122e30*/  LDL.LU R26, [R1+0xe8] ;  /* 0x0000e800011a7983 */ /* 0x000ee80000300800 */
[----:B------:R-:W3:Y:S04]  /*122e40*/  LDL.LU R27, [R1+0x1f0] ;  /* 0x0001f000011b7983 */ /* 0x000ee80000300800 */
[----:B------:R-:W2:Y:S04]  /*122e50*/  LDL.LU R29, [R1+0xd8] ;  /* 0x0000d800011d7983 */ /* 0x000ea80000300800 */
[----:B------:R-:W2:Y:S01]  /*122e60*/  LDL.LU R20, [R1+0x1e4] ;  /* 0x0001e40001147983 */ /* 0x000ea20000300800 */
[----:B----4-:R-:W-:-:S03]  /*122e70*/  PRMT R0, R0, 0x5410, R25 ;  /* 0x0000541000007816 */ /* 0x010fc60000000019 */
[----:B------:R0:W-:Y:S04]  /*122e80*/  STL [R1+0x5910], R18 ;  /* 0x0059101201007387 */ /* 0x0001e80000100800 */
[----:B0-----:R-:W4:Y:S01]  /*122e90*/  LDL.LU R18, [R1+0x20c] ;  /* 0x00020c0001127983 */ /* 0x001f220000300800 */
[----:B------:R-:W-:-:S05]  /*122ea0*/  IADD3 R8, P6, PT, R4, R3, RZ ;  /* 0x0000000304087210 */ /* 0x000fca0007fde0ff */
[----:B------:R-:W-:-:S05]  /*122eb0*/  IMAD.X R9, R21, 0x1, R2, P6 ;  /* 0x0000000115097824 */ /* 0x000fca00030e0602 */
[----:B------:R0:W-:Y:S04]  /*122ec0*/  STL.64 [R1+0x8f8], R8 ;  /* 0x0008f80801007387 */ /* 0x0001e80000100a00 */
[----:B0-----:R-:W2:Y:S04]  /*122ed0*/  LDL.LU.64 R8, [R1+0x5a08] ;  /* 0x005a080001087983 */ /* 0x001ea80000300a00 */
[----:B------:R0:W-:Y:S04]  /*122ee0*/  STL.64 [R1+0x59e0], R2 ;  /* 0x0059e00201007387 */ /* 0x0001e80000100a00 */
[----:B0-----:R-:W2:Y:S04]  /*122ef0*/  LDL.LU R2, [R1+0x21c] ;  /* 0x00021c0001027983 */ /* 0x001ea80000300800 */
[----:B------:R-:W4:Y:S04]  /*122f00*/  LDL.LU R3, [R1+0x104] ;  /* 0x0001040001037983 */ /* 0x000f280000300800 */
[----:B------:R-:W2:Y:S04]  /*122f10*/  LDL.LU R25, [R1+0x5a04] ;  /* 0x005a040001197983 */ /* 0x000ea80000300800 */
[----:B------:R0:W-:Y:S04]  /*122f20*/  STL [R1+0x120], R0 ;  /* 0x0001200001007387 */ /* 0x0001e80000100800 */
[----:B0-----:R-:W2:Y:S01]  /*122f30*/  LDL.LU R0, [R1+0x5a00] ;  /* 0x005a000001007983 */ /* 0x001ea20000300800 */
[----:B------:R-:W-:-:S05]  /*122f40*/  PRMT R7, R7, 0x5410, R6 ;  /* 0x0000541007077816 */ /* 0x000fca0000000006 */
[----:B------:R0:W-:Y:S01]  /*122f50*/  STL [R1+0x118], R7 ;  /* 0x0001180701007387 */ /* 0x0001e20000100800 */
[----:B--2---:R-:W-:-:S03]  /*122f60*/  IADD3 R6, P6, PT, R4, R0, RZ ;  /* 0x0000000004067210 */ /* 0x004fc60007fde0ff */
[----:B------:R1:W-:Y:S02]  /*122f70*/  STL [R1+0x59d0], R0 ;  /* 0x0059d00001007387 */ /* 0x0003e40000100800 */
[----:B0-----:R-:W-:Y:S02]  /*122f80*/  IMAD.X R7, R21, 0x1, R25, P6 ;  /* 0x0000000115077824 */ /* 0x001fe400030e0619 */
[----:B-1----:R-:W2:Y:S04]  /*122f90*/  LDL.LU R0, [R1+0x114] ;  /* 0x0001140001007983 */ /* 0x002ea80000300800 */
[----:B------:R0:W-:Y:S04]  /*122fa0*/  STL.64 [R1+0x8f0], R6 ;  /* 0x0008f00601007387 */ /* 0x0001e80000100a00 */
[----:B0-----:R-:W3:Y:S01]  /*122fb0*/  LDL.LU.64 R6, [R1+0x59f8] ;  /* 0x0059f80001067983 */ /* 0x001ee20000300a00 */
[----:B--2---:R-:W-:-:S05]  /*122fc0*/  PRMT R2, R2, 0x5410, R0 ;  /* 0x0000541002027816 */ /* 0x004fca0000000000 */
[----:B------:R0:W-:Y:S01]  /*122fd0*/  STL [R1+0x114], R2 ;  /* 0x0001140201007387 */ /* 0x0001e20000100800 */
[----:B----4-:R-:W-:Y:S02]  /*122fe0*/  PRMT R0, R18, 0x5410, R3 ;  /* 0x0000541012007816 */ /* 0x010fe40000000003 */
[----:B0-----:R-:W-:-:S03]  /*122ff0*/  IADD3 R2, P6, PT, R4, R5, RZ ;  /* 0x0000000504027210 */ /* 0x001fc60007fde0ff */
[----:B------:R0:W-:Y:S02]  /*123000*/  STL [R1+0x138], R0 ;  /* 0x0001380001007387 */ /* 0x0001e40000100800 */
[----:B---3--:R-:W-:-:S05]  /*123010*/  IMAD.X R3, R21, 0x1, R6, P6 ;  /* 0x0000000115037824 */ /* 0x008fca00030e0606 */
[----:B------:R1:W-:Y:S01]  /*123020*/  STL.64 [R1+0x8e8], R2 ;  /* 0x0008e80201007387 */ /* 0x0003e20000100a00 */
[----:B0-----:R-:W-:Y:S02]  /*123030*/  PRMT R0, R17, 0x5410, R13 ;  /* 0x0000541011007816 */ /* 0x001fe4000000000d */
[----:B-1----:R-:W-:Y:S01]  /*123040*/  PRMT R2, R12, 0x5410, R16 ;  /* 0x000054100c027816 */ /* 0x002fe20000000010 */
[----:B------:R-:W2:Y:S01]  /*123050*/  LDL.LU R3, [R1+0xe0] ;  /* 0x0000e00001037983 */ /* 0x000ea20000300800 */
[----:B------:R-:W-:-:S03]  /*123060*/  IADD3 R12, P6, PT, R4, R7, RZ ;  /* 0x00000007040c7210 */ /* 0x000fc60007fde0ff */
[----:B------:R0:W-:Y:S02]  /*123070*/  STL [R1+0x14c], R2 ;  /* 0x00014c0201007387 */ /* 0x0001e40000100800 */
[----:B------:R-:W-:Y:S02]  /*123080*/  IMAD.X R13, R21, 0x1, R8, P6 ;  /* 0x00000001150d7824 */ /* 0x000fe400030e0608 */
[----:B------:R-:W2:Y:S04]  /*123090*/  LDL.LU R17, [R1+0x1e8] ;  /* 0x0001e80001117983 */ /* 0x000ea80000300800 */
[----:B------:R1:W-:Y:S04]  /*1230a0*/  STL [R1+0x15c], R0 ;  /* 0x00015c0001007387 */ /* 0x0003e80000100800 */
[----:B------:R-:W-:Y:S01]  /*1230b0*/  STL [R1+0x59c0], R7 ;  /* 0x0059c00701007387 */ /* 0x000fe20000100800 */
[----:B0-----:R-:W-:-:S03]  /*1230c0*/  PRMT R2, R23, 0x5410, R22 ;  /* 0x0000541017027816 */ /* 0x001fc60000000016 */
[----:B------:R-:W-:Y:S04]  /*1230d0*/  STL [R1+0x59c4], R8 ;  /* 0x0059c40801007387 */ /* 0x000fe80000100800 */
[----:B------:R0:W-:Y:S01]  /*1230e0*/  STL.64 [R1+0x950], R12 ;  /* 0x0009500c01007387 */ /* 0x0001e20000100a00 */
[----:B-1----:R-:W-:-:S03]  /*1230f0*/  PRMT R0, R24, 0x5410, R28 ;  /* 0x0000541018007816 */ /* 0x002fc6000000001c */
[----:B------:R-:W3:Y:S01]  /*123100*/  LDL.LU R23, [R1+0xd0] ;  /* 0x0000d00001177983 */ /* 0x000ee20000300800 */
[----:B0-----:R-:W-:-:S03]  /*123110*/  IADD3 R12, P6, PT, R4, R9, RZ ;  /* 0x00000009040c7210 */ /* 0x001fc60007fde0ff */
[----:B------:R0:W-:Y:S02]  /*123120*/  STL [R1+0xfc], R2 ;  /* 0x0000fc0201007387 */ /* 0x0001e40000100800 */
[----:B------:R-:W-:Y:S02]  /*123130*/  IMAD.X R13, R21, 0x1, R10, P6 ;  /* 0x00000001150d7824 */ /* 0x000fe400030e060a */
[----:B------:R-:W3:Y:S04]  /*123140*/  LDL.LU R28, [R1+0x1e0] ;  /* 0x0001e000011c7983 */ /* 0x000ee80000300800 */
[----:B------:R1:W-:Y:S01]  /*123150*/  STL [R1+0x158], R0 ;  /* 0x0001580001007387 */ /* 0x0003e20000100800 */
[----:B0-----:R-:W-:-:S03]  /*123160*/  PRMT R2, R27, 0x5410, R26 ;  /* 0x000054101b027816 */ /* 0x001fc6000000001a */
[----:B------:R-:W4:Y:S04]  /*123170*/  LDL.LU R24, [R1+0xc4] ;  /* 0x0000c40001187983 */ /* 0x000f280000300800 */
[----:B------:R-:W-:Y:S01]  /*123180*/  STL [R1+0x59b4], R9 ;  /* 0x0059b40901007387 */ /* 0x000fe20000100800 */
[----:B-1----:R-:W-:-:S03]  /*123190*/  PRMT R0, R20, 0x5410, R29 ;  /* 0x0000541014007816 */ /* 0x002fc6000000001d */
[----:B------:R0:W-:Y:S04]  /*1231a0*/  STL.64 [R1+0x948], R12 ;  /* 0x0009480c01007387 */ /* 0x0001e80000100a00 */
[----:B0-----:R-:W2:Y:S04]  /*1231b0*/  LDL.LU.64 R12, [R1+0x59f0] ;  /* 0x0059f000010c7983 */ /* 0x001ea80000300a00 */
[----:B------:R-:W3:Y:S04]  /*1231c0*/  LDL.LU R18, [R1+0xb8] ;  /* 0x0000b80001127983 */ /* 0x000ee80000300800 */
[----:B------:R-:W-:Y:S04]  /*1231d0*/  STL [R1+0xe8], R2 ;  /* 0x0000e80201007387 */ /* 0x000fe80000100800 */
[----:B------:R-:W3:Y:S04]  /*1231e0*/  LDL.LU R16, [R1+0x1d8] ;  /* 0x0001d80001107983 */ /* 0x000ee80000300800 */
[----:B------:R0:W-:Y:S04]  /*1231f0*/  STL [R1+0x164], R0 ;  /* 0x0001640001007387 */ /* 0x0001e80000100800 */
[----:B0-----:R-:W3:Y:S04]  /*123200*/  LDL.LU R0, [R1+0xb4] ;  /* 0x0000b40001007983 */ /* 0x001ee80000300800 */
[----:B------:R-:W3:Y:S04]  /*123210*/  LDL.LU R22, [R1+0x16c] ;  /* 0x00016c0001167983 */ /* 0x000ee80000300800 */
[----:B------:R-:W3:Y:S04]  /*123220*/  LDL.LU R26, [R1+0x88] ;  /* 0x00008800011a7983 */ /* 0x000ee80000300800 */
[----:B------:R-:W3:Y:S01]  /*123230*/  LDL.LU R27, [R1+0x1c8] ;  /* 0x0001c800011b7983 */ /* 0x000ee20000300800 */
[----:B------:R-:W-:-:S05]  /*123240*/  IADD3 R8, P6, PT, R4, R11, RZ ;  /* 0x0000000b04087210 */ /* 0x000fca0007fde0ff */
[----:B--2---:R-:W-:Y:S01]  /*123250*/  IMAD.X R9, R21, 0x1, R12, P6 ;  /* 0x0000000115097824 */ /* 0x004fe200030e060c */
[----:B---3--:R0:W-:Y:S04]  /*123260*/  STL.64 [R1+0x59d8], R26 ;  /* 0x0059d81a01007387 */ /* 0x0081e80000100a00 */
[----:B0-----:R-:W2:Y:S04]  /*123270*/  LDL.LU R26, [R1+0xc0] ;  /* 0x0000c000011a7983 */ /* 0x001ea80000300800 */
[----:B------:R-:W2:Y:S04]  /*123280*/  LDL.LU R27, [R1+0x1dc] ;  /* 0x0001dc00011b7983 */ /* 0x000ea80000300800 */
[----:B------:R-:W-:Y:S04]  /*123290*/  STL.64 [R1+0x59b8], R10 ;  /* 0x0059b80a01007387 */ /* 0x000fe80000100a00 */
[----:B------:R-:W3:Y:S04]  /*1232a0*/  LDL.LU R29, [R1+0x80] ;  /* 0x00008000011d7983 */ /* 0x000ee80000300800 */
[----:B------:R-:W3:Y:S04]  /*1232b0*/  LDL.LU R20, [R1+0x170] ;  /* 0x0001700001147983 */ /* 0x000ee80000300800 */
[----:B------:R0:W-:Y:S02]  /*1232c0*/  STL.64 [R1+0x940], R8 ;  /* 0x0009400801007387 */ /* 0x0001e40000100a00 */
[----:B0-----:R-:W-:-:S02]  /*1232d0*/  IADD3 R8, P6, PT, R4, R13, RZ ;  /* 0x0000000d04087210 */ /* 0x001fc40007fde0ff */
[----:B------:R-:W2:Y:S03]  /*1232e0*/  LDL.LU R4, [R1+0x59ec] ;  /* 0x0059ec0001047983 */ /* 0x000ea60000300800 */
[----:B------:R-:W-:Y:S01]  /*1232f0*/  IMAD.X R9, R21, 0x1, R14, P6 ;  /* 0x0000000115097824 */ /* 0x000fe200030e060e */
[----:B------:R0:W-:Y:S04]  /*123300*/  STL.64 [R1+0x59c8], R12 ;  /* 0x0059c80c01007387 */ /* 0x0001e80000100a00 */
[----:B------:R-:W4:Y:S01]  /*123310*/  LDL.LU R21, [R1+0x59e8] ;  /* 0x0059e80001157983 */ /* 0x000f220000300800 */
[----:B------:R-:W-:Y:S02]  /*123320*/  PRMT R2, R17, 0x5410, R3 ;  /* 0x0000541011027816 */ /* 0x000fe40000000003 */
[----:B------:R-:W-:Y:S01]  /*123330*/  PRMT R3, R28, 0x5410, R23 ;  /* 0x000054101c037816 */ /* 0x000fe20000000017 */
[----:B0-----:R-:W2:Y:S04]  /*123340*/  LDL.LU R12, [R1+0x74] ;  /* 0x00007400010c7983 */ /* 0x001ea80000300800 */
[----:B------:R-:W2:Y:S04]  /*123350*/  LDL.LU R13, [R1+0x174] ;  /* 0x00017400010d7983 */ /* 0x000ea80000300800 */
[----:B------:R0:W-:Y:S04]  /*123360*/  STL.64 [R1+0x910], R8 ;  /* 0x0009100801007387 */ /* 0x0001e80000100a00 */
[----:B------:R4:W-:Y:S04]  /*123370*/  STL [R1+0xa0], R2 ;  /* 0x0000a00201007387 */ /* 0x0009e80000100800 */
[----:B0-----:R-:W3:Y:S04]  /*123380*/  LDL.LU R8, [R1+0x78] ;  /* 0x0000780001087983 */ /* 0x001ee80000300800 */
[----:B------:R-:W3:Y:S04]  /*123390*/  LDL.LU R7, [R1+0x1a8] ;  /* 0x0001a80001077983 */ /* 0x000ee80000300800 */
[----:B------:R-:W3:Y:S04]  /*1233a0*/  LDL.LU R10, [R1+0x6c] ;  /* 0x00006c00010a7983 */ /* 0x000ee80000300800 */
[----:B------:R-:W3:Y:S04]  /*1233b0*/  LDL.LU R11, [R1+0x1a4] ;  /* 0x0001a400010b7983 */ /* 0x000ee80000300800 */
[----:B------:R-:W3:Y:S01]  /*1233c0*/  LDL.LU R9, [R1+0x4c] ;  /* 0x00004c0001097983 */ /* 0x000ee20000300800 */
[----:B------:R-:W-:-:S03]  /*1233d0*/  SHF.R.S32.HI R17, RZ, 0x1f, R19 ;  /* 0x0000001fff117819 */ /* 0x000fc60000011413 */
[----:B------:R-:W-:Y:S04]  /*1233e0*/  STL [R1+0x160], R3 ;  /* 0x0001600301007387 */ /* 0x000fe80000100800 */
[----:B------:R-:W3:Y:S01]  /*1233f0*/  LDL.LU R28, [R1+0x178] ;  /* 0x00017800011c7983 */ /* 0x000ee20000300800 */
[----:B----4-:R-:W-:-:S05]  /*123400*/  PRMT R2, R21, 0x5410, R24 ;  /* 0x0000541015027816 */ /* 0x010fca0000000018 */
[----:B------:R2:W-:Y:S04]  /*123410*/  STL [R1+0xc4], R2 ;  /* 0x0000c40201007387 */ /* 0x0005e80000100800 */
[----:B------:R-:W4:Y:S04]  /*123420*/  LDL.LU R23, [R1+0x40] ;  /* 0x0000400001177983 */ /* 0x000f280000300800 */
[----:B------:R-:W4:Y:S01]  /*123430*/  LDL.LU R24, [R1+0x1a0] ;  /* 0x0001a00001187983 */ /* 0x000f220000300800 */
[----:B--2---:R-:W-:-:S05]  /*123440*/  IADD3 R2, P6, PT, R19, R4, RZ ;  /* 0x0000000413027210 */ /* 0x004fca0007fde0ff */
[----:B------:R-:W-:-:S05]  /*123450*/  IMAD.X R3, R17, 0x1, R15, P6 ;  /* 0x0000000111037824 */ /* 0x000fca00030e060f */
[----:B------:R0:W-:Y:S04]  /*123460*/  STL.64 [R1+0x928], R2 ;  /* 0x0009280201007387 */ /* 0x0001e80000100a00 */
[----:B0-----:R-:W2:Y:S01]  /*123470*/  LDL.LU.64 R2, [R1+0x59e0] ;  /* 0x0059e00001027983 */ /* 0x001ea20000300a00 */
[----:B------:R-:W-:Y:S02]  /*123480*/  PRMT R27, R27, 0x5410, R26 ;  /* 0x000054101b1b7816 */ /* 0x000fe4000000001a */
[----:B------:R-:W-:Y:S01]  /*123490*/  PRMT R26, R16, 0x5410, R18 ;  /* 0x00005410101a7816 */ /* 0x000fe20000000012 */
[----:B------:R-:W3:Y:S04]  /*1234a0*/  LDL.LU R21, [R1+0xa8] ;  /* 0x0000a80001157983 */ /* 0x000ee80000300800 */
[----:B------:R-:W3:Y:S04]  /*1234b0*/  LDL.LU R18, [R1+0x1c] ;  /* 0x00001c0001127983 */ /* 0x000ee80000300800 */
[----:B------:R-:W-:Y:S04]  /*1234c0*/  STL [R1+0xc0], R27 ;  /* 0x0000c01b01007387 */ /* 0x000fe80000100800 */
[----:B------:R-:W3:Y:S04]  /*1234d0*/  LDL.LU R16, [R1+0x190] ;  /* 0x0001900001107983 */ /* 0x000ee80000300800 */
[----:B------:R2:W-:Y:S01]  /*1234e0*/  STL [R1+0x168], R26 ;  /* 0x0001681a01007387 */ /* 0x0005e20000100800 */
[----:B------:R-:W-:-:S02]  /*1234f0*/  PRMT R22, R22, 0x5410, R0 ;  /* 0x0000541016167816 */ /* 0x000fc40000000000 */
[----:B--2---:R-:W-:-:S05]  /*123500*/  IADD3 R26, P6, PT, R19, R3, RZ ;  /* 0x00000003131a7210 */ /* 0x004fca0007fde0ff */
[----:B------:R-:W-:-:S05]  /*123510*/  IMAD.X R27, R17, 0x1, R2, P6 ;  /* 0x00000001111b7824 */ /* 0x000fca00030e0602 */
[----:B------:R0:W-:Y:S04]  /*123520*/  STL.64 [R1+0x918], R26 ;  /* 0x0009181a01007387 */ /* 0x0001e80000100a00 */
[----:B0-----:R-:W2:Y:S04]  /*123530*/  LDL.LU.64 R26, [R1+0x59d8] ;  /* 0x0059d800011a7983 */ /* 0x001ea80000300a00 */
[----:B------:R-:W4:Y:S04]  /*123540*/  LDL.LU R0, [R1+0x59d0] ;  /* 0x0059d00001007983 */ /* 0x000f280000300800 */
[----:B------:R2:W-:Y:S01]  /*123550*/  STL [R1+0x16c], R22 ;  /* 0x00016c1601007387 */ /* 0x0005e20000100800 */
[----:B---3--:R-:W-:-:S02]  /*123560*/  PRMT R20, R20, 0x5410, R29 ;  /* 0x0000541014147816 */ /* 0x008fc4000000001d */
[----:B------:R-:W-:Y:S02]  /*123570*/  PRMT R13, R13, 0x5410, R12 ;  /* 0x000054100d0d7816 */ /* 0x000fe4000000000c */
[----:B------:R-:W-:Y:S02]  /*123580*/  PRMT R7, R7, 0x5410, R8 ;  /* 0x0000541007077816 */ /* 0x000fe40000000008 */
[----:B--2---:R-:W-:Y:S02]  /*123590*/  PRMT R22, R27, 0x5410, R26 ;  /* 0x000054101b167816 */ /* 0x004fe4000000001a */
[----:B----4-:R-:W-:-:S03]  /*1235a0*/  IADD3 R26, P6, PT, R19, R0, RZ ;  /* 0x00000000131a7210 */ /* 0x010fc60007fde0ff */
[----:B------:R0:W-:Y:S02]  /*1235b0*/  STL [R1+0x88], R22 ;  /* 0x0000881601007387 */ /* 0x0001e40000100800 */
[----:B------:R-:W-:Y:S01]  /*1235c0*/  IMAD.X R27, R17, 0x1, R25, P6 ;  /* 0x00000001111b7824 */ /* 0x000fe200030e0619 */
[----:B------:R-:W-:Y:S01]  /*1235d0*/  IADD3 R12, P6, PT, R19, R5, RZ ;  /* 0x00000005130c7210 */ /* 0x000fe20007fde0ff */
[----:B0-----:R-:W2:Y:S04]  /*1235e0*/  LDL.LU R22, [R1+0x28] ;  /* 0x0000280001167983 */ /* 0x001ea80000300800 */
[----:B------:R0:W-:Y:S04]  /*1235f0*/  STL.64 [R1+0x980], R26 ;  /* 0x0009801a01007387 */ /* 0x0001e80000100a00 */
[----:B0-----:R-:W2:Y:S04]  /*123600*/  LDL.LU R26, [R1+0x184] ;  /* 0x00018400011a7983 */ /* 0x001ea80000300800 */
[----:B------:R0:W-:Y:S04]  /*123610*/  STL [R1+0x170], R20 ;  /* 0x0001701401007387 */ /* 0x0001e80000100800 */
[----:B------:R-:W3:Y:S04]  /*123620*/  LDL.LU R27, [R1+0x18] ;  /* 0x00001800011b7983 */ /* 0x000ee80000300800 */
[----:B------:R-:W3:Y:S04]  /*123630*/  LDL.LU R29, [R1+0x19c] ;  /* 0x00019c00011d7983 */ /* 0x000ee80000300800 */
[----:B0-----:R-:W4:Y:S04]  /*123640*/  LDL.LU R20, [R1+0x14] ;  /* 0x0000140001147983 */ /* 0x001f280000300800 */
[----:B------:R0:W-:Y:S02]  /*123650*/  STL [R1+0x174], R13 ;  /* 0x0001740d01007387 */ /* 0x0001e40000100800 */
[----:B0-----:R-:W-:-:S05]  /*123660*/  IMAD.X R13, R17, 0x1, R6, P6 ;  /* 0x00000001110d7824 */ /* 0x001fca00030e0606 */
[----:B------:R0:W-:Y:S04]  /*123670*/  STL.64 [R1+0x978], R12 ;  /* 0x0009780c01007387 */ /* 0x0001e80000100a00 */
[----:B0-----:R-:W2:Y:S04]  /*123680*/  LDL.LU.64 R12, [R1+0x59c8] ;  /* 0x0059c800010c7983 */ /* 0x001ea80000300a00 */
[----:B------:R-:W2:Y:S04]  /*123690*/  LDL.LU R8, [R1+0x59c4] ;  /* 0x0059c40001087983 */ /* 0x000ea80000300800 */
[----:B------:R0:W-:Y:S04]  /*1236a0*/  STL [R1+0x74], R7 ;  /* 0x0000740701007387 */ /* 0x0001e80000100800 */
[----:B0-----:R-:W2:Y:S01]  /*1236b0*/  LDL.LU R7, [R1+0x59c0] ;  /* 0x0059c00001077983 */ /* 0x001ea20000300800 */
[----:B------:R-:W-:-:S05]  /*1236c0*/  PRMT R11, R11, 0x5410, R10 ;  /* 0x000054100b0b7816 */ /* 0x000fca000000000a */
[----:B------:R0:W-:Y:S01]  /*1236d0*/  STL [R1+0x6c], R11 ;  /* 0x00006c0b01007387 */ /* 0x0001e20000100800 */
[----:B------:R-:W-:Y:S02]  /*1236e0*/  PRMT R28, R28, 0x5410, R9 ;  /* 0x000054101c1c7816 */ /* 0x000fe40000000009 */
[----:B--2---:R-:W-:Y:S01]  /*1236f0*/  IADD3 R10, P6, PT, R19, R7, RZ ;  /* 0x00000007130a7210 */ /* 0x004fe20007fde0ff */
[----:B------:R1:W-:Y:S04]  /*123700*/  STL.64 [R1+0x5998], R6 ;  /* 0x0059980601007387 */ /* 0x0003e80000100a00 */
[----:B0-----:R-:W-:Y:S01]  /*123710*/  IMAD.X R11, R17, 0x1, R8, P6 ;  /* 0x00000001110b7824 */ /* 0x001fe200030e0608 */
[----:B-1----:R-:W2:Y:S04]  /*123720*/  LDL.LU R6, [R1+0x2c] ;  /* 0x00002c0001067983 */ /* 0x002ea80000300800 */
[----:B------:R-:W2:Y:S04]  /*123730*/  LDL.LU R7, [R1+0x180] ;  /* 0x0001800001077983 */ /* 0x000ea80000300800 */
[----:B------:R0:W-:Y:S04]  /*123740*/  STL.64 [R1+0x9a8], R10 ;  /* 0x0009a80a01007387 */ /* 0x0001e80000100a00 */
[----:B0-----:R-:W3:Y:S04]  /*123750*/  LDL.LU.64 R10, [R1+0x59b8] ;  /* 0x0059b800010a7983 */ /* 0x001ee80000300a00 */
[----:B------:R-:W3:Y:S04]  /*123760*/  LDL.LU R9, [R1+0x59b4] ;  /* 0x0059b40001097983 */ /* 0x000ee80000300800 */
[----:B------:R0:W-:Y:S04]  /*123770*/  STL [R1+0x178], R28 ;  /* 0x0001781c01007387 */ /* 0x0001e80000100800 */
[----:B0-----:R-:W4:Y:S01]  /*123780*/  LDL.LU R28, [R1+0x59b0] ;  /* 0x0059b000011c7983 */ /* 0x001f220000300800 */
[----:B------:R-:W-:-:S05]  /*123790*/  PRMT R24, R24, 0x5410, R23 ;  /* 0x0000541018187816 */ /* 0x000fca0000000017 */
[----:B------:R3:W-:Y:S04]  /*1237a0*/  STL [R1+0x58b8], R24 ;  /* 0x0058b81801007387 */ /* 0x0007e80000100800 */
[----:B------:R0:W-:Y:S01]  /*1237b0*/  STL [R1+0x59a4], R25 ;  /* 0x0059a41901007387 */ /* 0x0001e20000100800 */
[----:B--2---:R-:W-:Y:S02]  /*1237c0*/  PRMT R7, R7, 0x5410, R6 ;  /* 0x0000541007077816 */ /* 0x004fe40000000006 */
[----:B---3--:R-:W-:Y:S01]  /*1237d0*/  IADD3 R24, P6, PT, R19, R9, RZ ;  /* 0x0000000913187210 */ /* 0x008fe20007fde0ff */
[----:B------:R1:W-:Y:S04]  /*1237e0*/  STL.64 [R1+0x5988], R8 ;  /* 0x0059880801007387 */ /* 0x0003e80000100a00 */
[----:B0-----:R-:W-:Y:S01]  /*1237f0*/  IMAD.X R25, R17, 0x1, R10, P6 ;  /* 0x0000000111197824 */ /* 0x001fe200030e060a */
[----:B------:R-:W2:Y:S04]  /*123800*/  LDL.LU R23, [R1+0x24] ;  /* 0x0000240001177983 */ /* 0x000ea80000300800 */
[----:B------:R0:W-:Y:S01]  /*123810*/  STL.64 [R1+0x9d0], R24 ;  /* 0x0009d01801007387 */ /* 0x0001e20000100a00 */
[----:B-1----:R-:W-:-:S05]  /*123820*/  IADD3 R8, P6, PT, R19, R11, RZ ;  /* 0x0000000b13087210 */ /* 0x002fca0007fde0ff */
[----:B------:R-:W-:Y:S01]  /*123830*/  IMAD.X R9, R17, 0x1, R12, P6 ;  /* 0x0000000111097824 */ /* 0x000fe200030e060c */
[----:B0-----:R-:W3:Y:S04]  /*123840*/  LDL.LU R24, [R1+0x20] ;  /* 0x0000200001187983 */ /* 0x001ee80000300800 */
[----:B------:R-:W3:Y:S04]  /*123850*/  LDL.LU R6, [R1+0x18c] ;  /* 0x00018c0001067983 */ /* 0x000ee80000300800 */
[----:B------:R0:W-:Y:S02]  /*123860*/  STL [R1+0x2c], R7 ;  /* 0x00002c0701007387 */ /* 0x0001e40000100800 */
[----:B0-----:R-:W-:-:S05]  /*123870*/  PRMT R7, R16, 0x5410, R18 ;  /* 0x0000541010077816 */ /* 0x001fca0000000012 */
[----:B------:R0:W-:Y:S04]  /*123880*/  STL [R1+0x1c], R7 ;  /* 0x00001c0701007387 */ /* 0x0001e80000100800 */
[----:B------:R1:W-:Y:S04]  /*123890*/  STL.64 [R1+0x9c8], R8 ;  /* 0x0009c80801007387 */ /* 0x0003e80000100a00 */
[----:B0-----:R-:W2:Y:S04]  /*1238a0*/  LDL.LU R7, [R1+0x34] ;  /* 0x0000340001077983 */ /* 0x001ea80000300800 */
[----:B------:R-:W2:Y:S01]  /*1238b0*/  LDL.LU R18, [R1+0x30] ;  /* 0x0000300001127983 */ /* 0x000ea20000300800 */
[----:B-1----:R-:W-:-:S03]  /*1238c0*/  IADD3 R8, P6, PT, R19, R13, RZ ;  /* 0x0000000d13087210 */ /* 0x002fc60007fde0ff */
[----:B------:R-:W2:Y:S02]  /*1238d0*/  LDL.LU R16, [R1+0x1b4] ;  /* 0x0001b40001107983 */ /* 0x000ea40000300800 */
[----:B------:R-:W-:Y:S02]  /*1238e0*/  IMAD.X R9, R17, 0x1, R14, P6 ;  /* 0x0000000111097824 */ /* 0x000fe400030e060e */
[----:B------:R0:W-:Y:S04]  /*1238f0*/  STL.64 [R1+0x5978], R12 ;  /* 0x0059780c01007387 */ /* 0x0001e80000100a00 */
[----:B------:R1:W-:Y:S01]  /*123900*/  STL.64 [R1+0x9d8], R8 ;  /* 0x0009d80801007387 */ /* 0x0003e20000100a00 */
[----:B0-----:R-:W-:Y:S02]  /*123910*/  PRMT R12, R26, 0x5410, R22 ;  /* 0x000054101a0c7816 */ /* 0x001fe40000000016 */
[----:B-1----:R-:W-:-:S03]  /*123920*/  PRMT R9, R29, 0x5410, R27 ;  /* 0x000054101d097816 */ /* 0x002fc6000000001b */
[----:B------:R0:W-:Y:S01]  /*123930*/  STL [R1+0x28], R12 ;  /* 0x0000280c01007387 */ /* 0x0001e20000100800 */
[----:B----4-:R-:W-:-:S03]  /*123940*/  PRMT R8, R28, 0x5410, R20 ;  /* 0x000054101c087816 */ /* 0x010fc60000000014 */
[----:B------:R-:W2:Y:S04]  /*123950*/  LDL.LU R28, [R1+0x59ac] ;  /* 0x0059ac00011c7983 */ /* 0x000ea80000300800 */
[----:B------:R-:W-:Y:S01]  /*123960*/  STL [R1+0x18], R9 ;  /* 0x0000180901007387 */ /* 0x000fe20000100800 */
[----:B0-----:R-:W-:-:S03]  /*123970*/  SHF.R.S32.HI R12, RZ, 0x1f, R21 ;  /* 0x0000001fff0c7819 */ /* 0x001fc60000011415 */
[----:B------:R-:W4:Y:S04]  /*123980*/  LDL.LU R29, [R1+0x3c] ;  /* 0x00003c00011d7983 */ /* 0x000f280000300800 */
[----:B------:R0:W-:Y:S04]  /*123990*/  STL [R1+0x17c], R8 ;  /* 0x00017c0801007387 */ /* 0x0001e80000100800 */
[----:B0-----:R-:W4:Y:S04]  /*1239a0*/  LDL.LU R8, [R1+0x38] ;  /* 0x0000380001087983 */ /* 0x001f280000300800 */
[----:B------:R-:W4:Y:S04]  /*1239b0*/  LDL.LU R9, [R1+0x1d4] ;  /* 0x0001d40001097983 */ /* 0x000f280000300800 */
[----:B------:R0:W-:Y:S04]  /*1239c0*/  STL [R1+0xc], R12 ;  /* 0x00000c0c01007387 */ /* 0x0001e80000100800 */
[----:B------:R-:W4:Y:S04]  /*1239d0*/  LDL.LU R19, [R1+0x48] ;  /* 0x0000480001137983 */ /* 0x000f280000300800 */
[----:B------:R-:W4:Y:S01]  /*1239e0*/  LDL.LU R22, [R1+0x1fc] ;  /* 0x0001fc0001167983 */ /* 0x000f220000300800 */
[----:B0-----:R-:W-:-:S03]  /*1239f0*/  IADD3 R12, P6, PT, R21, R4, RZ ;  /* 0x00000004150c7210 */ /* 0x001fc60007fde0ff */
[----:B------:R-:W4:Y:S04]  /*123a00*/  LDL.LU R26, [R1+0x44] ;  /* 0x00004400011a7983 */ /* 0x000f280000300800 */
[----:B------:R-:W4:Y:S04]  /*123a10*/  LDL.LU R27, [R1+0x224] ;  /* 0x00022400011b7983 */ /* 0x000f280000300800 */
[----:B------:R0:W-:Y:S04]  /*123a20*/  STL [R1+0x5968], R4 ;  /* 0x0059680401007387 */ /* 0x0001e80000100800 */
[----:B0-----:R-:W4:Y:S04]  /*123a30*/  LDL.LU R4, [R1+0xc] ;  /* 0x00000c0001047983 */ /* 0x001f280000300800 */
[----:B------:R-:W4:Y:S01]  /*123a40*/  LDL.LU R20, [R1+0x58] ;  /* 0x0000580001147983 */ /* 0x000f220000300800 */
[----:B---3--:R-:W-:-:S02]  /*123a50*/  PRMT R6, R6, 0x5410, R24 ;  /* 0x0000541006067816 */ /* 0x008fc40000000018 */
[----:B--2---:R-:W-:Y:S01]  /*123a60*/  PRMT R25, R28, 0x5410, R23 ;  /* 0x000054101c197816 */ /* 0x004fe20000000017 */
[----:B----4-:R-:W-:-:S05]  /*123a70*/  IMAD.X R13, R4, 0x1, R15, P6 ;  /* 0x00000001040d7824 */ /* 0x010fca00030e060f */
[----:B------:R0:W-:Y:S01]  /*123a80*/  STL.64 [R1+0x9c0], R12 ;  /* 0x0009c00c01007387 */ /* 0x0001e20000100a00 */
[----:B------:R-:W-:-:S03]  /*123a90*/  IADD3 R24, P6, PT, R21, R3, RZ ;  /* 0x0000000315187210 */ /* 0x000fc60007fde0ff */
[----:B0-----:R-:W2:Y:S04]  /*123aa0*/  LDL.LU R12, [R1+0x54] ;  /* 0x00005400010c7983 */ /* 0x001ea80000300800 */
[----:B------:R-:W2:Y:S04]  /*123ab0*/  LDL.LU R13, [R1+0x1ac] ;  /* 0x0001ac00010d7983 */ /* 0x000ea80000300800 */
[----:B------:R-:W3:Y:S04]  /*123ac0*/  LDL.LU R28, [R1+0x59a8] ;  /* 0x0059a800011c7983 */ /* 0x000ee80000300800 */
[----:B------:R-:W4:Y:S04]  /*123ad0*/  LDL.LU R23, [R1+0x10] ;  /* 0x0000100001177983 */ /* 0x000f280000300800 */
[----:B------:R-:W2:Y:S04]  /*123ae0*/  LDL.LU R17, [R1+0xac] ;  /* 0x0000ac0001117983 */ /* 0x000ea80000300800 */
[----:B------:R0:W-:Y:S04]  /*123af0*/  STL [R1+0x14], R25 ;  /* 0x0000141901007387 */ /* 0x0001e80000100800 */
[----:B------:R-:W-:Y:S01]  /*123b00*/  STL [R1+0x180], R6 ;  /* 0x0001800601007387 */ /* 0x000fe20000100800 */
[----:B0-----:R-:W-:-:S05]  /*123b10*/  IMAD.X R25, R4, 0x1, R2, P6 ;  /* 0x0000000104197824 */ /* 0x001fca00030e0602 */
[----:B------:R0:W-:Y:S04]  /*123b20*/  STL.64 [R1+0x9e8], R24 ;  /* 0x0009e81801007387 */ /* 0x0001e80000100a00 */
[----:B0-----:R-:W2:Y:S01]  /*123b30*/  LDL.LU R25, [R1+0x59a4] ;  /* 0x0059a40001197983 */ /* 0x001ea20000300800 */
[----:B------:R-:W-:-:S03]  /*123b40*/  PRMT R6, R16, 0x5410, R18 ;  /* 0x0000541010067816 */ /* 0x000fc60000000012 */
[----:B------:R0:W-:Y:S04]  /*123b50*/  STL.64 [R1+0x5958], R2 ;  /* 0x0059580201007387 */ /* 0x0001e80000100a00 */
[----:B0-----:R-:W4:Y:S04]  /*123b60*/  LDL.LU R2, [R1+0x50] ;  /* 0x0000500001027983 */ /* 0x001f280000300800 */
[----:B------:R-:W4:Y:S01]  /*123b70*/  LDL.LU R3, [R1+0x230] ;  /* 0x0002300001037983 */ /* 0x000f220000300800 */
[----:B---3--:R-:W-:-:S03]  /*123b80*/  PRMT R7, R28, 0x5410, R7 ;  /* 0x000054101c077816 */ /* 0x008fc60000000007 */
[----:B------:R-:W3:Y:S04]  /*123b90*/  LDL.LU R28, [R1+0x59a0] ;  /* 0x0059a000011c7983 */ /* 0x000ee80000300800 */
[----:B------:R-:W4:Y:S04]  /*123ba0*/  LDL.LU R24, [R1+0x64] ;  /* 0x0000640001187983 */ /* 0x000f280000300800 */
[----:B------:R-:W-:Y:S04]  /*123bb0*/  STL [R1+0x184], R7 ;  /* 0x0001840701007387 */ /* 0x000fe80000100800 */
[----:B------:R-:W4:Y:S04]  /*123bc0*/  LDL.LU R18, [R1+0x60] ;  /* 0x0000600001127983 */ /* 0x000f280000300800 */
[----:B------:R0:W-:Y:S04]  /*123bd0*/  STL [R1+0x188], R6 ;  /* 0x0001880601007387 */ /* 0x0001e80000100800 */
[----:B------:R-:W4:Y:S01]  /*123be0*/  LDL.LU R16, [R1+0x294] ;  /* 0x0002940001107983 */ /* 0x000f220000300800 */
[----:B0-----:R-:W-:-:S05]  /*123bf0*/  IADD3 R6, P6, PT, R21, R0, RZ ;  /* 0x0000000015067210 */ /* 0x001fca0007fde0ff */
[----:B--2---:R-:W-:-:S05]  /*123c00*/  IMAD.X R7, R4, 0x1, R25, P6 ;  /* 0x0000000104077824 */ /* 0x004fca00030e0619 */
[----:B------:R0:W-:Y:S04]  /*123c10*/  STL.64 [R1+0x9e0], R6 ;  /* 0x0009e00601007387 */ /* 0x0001e80000100a00 */
[----:B0-----:R-:W2:Y:S01]  /*123c20*/  LDL.LU.64 R6, [R1+0x5998] ;  /* 0x0059980001067983 */ /* 0x001ea20000300a00 */
[----:B------:R-:W-:Y:S02]  /*123c30*/  PRMT R9, R9, 0x5410, R8 ;  /* 0x0000541009097816 */ /* 0x000fe40000000008 */
[----:B------:R-:W-:Y:S02]  /*123c40*/  IADD3 R8, P6, PT, R21, R5, RZ ;  /* 0x0000000515087210 */ /* 0x000fe40007fde0ff */
[----:B---3--:R-:W-:Y:S02]  /*123c50*/  PRMT R28, R28, 0x5410, R29 ;  /* 0x000054101c1c7816 */ /* 0x008fe4000000001d */
[----:B------:R-:W3:Y:S04]  /*123c60*/  LDL.LU R29, [R1+0x5990] ;  /* 0x00599000011d7983 */ /* 0x000ee80000300800 */
[----:B------:R0:W-:Y:S04]  /*123c70*/  STL [R1+0x5898], R28 ;  /* 0x0058981c01007387 */ /* 0x0001e80000100800 */
[----:B0-----:R-:W3:Y:S04]  /*123c80*/  LDL.LU R28, [R1+0x228] ;  /* 0x00022800011c7983 */ /* 0x001ee80000300800 */
[----:B------:R2:W-:Y:S02]  /*123c90*/  STL [R1+0x190], R9 ;  /* 0x0001900901007387 */ /* 0x0005e40000100800 */
[----:B--2---:R-:W-:-:S05]  /*123ca0*/  IMAD.X R9, R4, 0x1, R6, P6 ;  /* 0x0000000104097824 */ /* 0x004fca00030e0606 */
[----:B------:R0:W-:Y:S04]  /*123cb0*/  STL.64 [R1+0xa28], R8 ;  /* 0x000a280801007387 */ /* 0x0001e80000100a00 */
[----:B0-----:R-:W2:Y:S01]  /*123cc0*/  LDL.LU.64 R8, [R1+0x5988] ;  /* 0x0059880001087983 */ /* 0x001ea20000300a00 */
[----:B------:R-:W-:Y:S02]  /*123cd0*/  PRMT R22, R22, 0x5410, R19 ;  /* 0x0000541016167816 */ /* 0x000fe40000000013 */
[----:B------:R-:W-:Y:S01]  /*123ce0*/  PRMT R27, R27, 0x5410, R26 ;  /* 0x000054101b1b7816 */ /* 0x000fe2000000001a */
[----:B------:R-:W4:Y:S01]  /*123cf0*/  LDL.LU R19, [R1+0x338] ;  /* 0x0003380001137983 */ /* 0x000f220000300800 */
[----:B------:R-:W-:-:S03]  /*123d00*/  IADD3 R26, P6, PT, R21, R7, RZ ;  /* 0x00000007151a7210 */ /* 0x000fc60007fde0ff */
[----:B------:R0:W-:Y:S04]  /*123d10*/  STL [R1+0x194], R22 ;  /* 0x0001941601007387 */ /* 0x0001e80000100800 */
[----:B0-----:R-:W4:Y:S04]  /*123d20*/  LDL.LU R22, [R1+0x68] ;  /* 0x0000680001167983 */ /* 0x001f280000300800 */
[----:B------:R2:W-:Y:S01]  /*123d30*/  STL [R1+0x198], R27 ;  /* 0x0001981b01007387 */ /* 0x0005e20000100800 */
[----:B---3--:R-:W-:Y:S01]  /*123d40*/  PRMT R28, R28, 0x5410, R20 ;  /* 0x000054101c1c7816 */ /* 0x008fe20000000014 */
[----:B--2---:R-:W-:-:S05]  /*123d50*/  IMAD.X R27, R4, 0x1, R8, P6 ;  /* 0x00000001041b7824 */ /* 0x004fca00030e0608 */
[----:B------:R0:W-:Y:S04]  /*123d60*/  STL.64 [R1+0xa20], R26 ;  /* 0x000a201a01007387 */ /* 0x0001e80000100a00 */
[----:B0-----:R-:W2:Y:S04]  /*123d70*/  LDL.LU R26, [R1+0xa78] ;  /* 0x000a7800011a7983 */ /* 0x001ea80000300800 */
[----:B------:R-:W3:Y:S04]  /*123d80*/  LDL.LU R27, [R1+0x70] ;  /* 0x00007000011b7983 */ /* 0x000ee80000300800 */
[----:B------:R-:W2:Y:S04]  /*123d90*/  LDL.LU R20, [R1+0x5980] ;  /* 0x0059800001147983 */ /* 0x000ea80000300800 */
[----:B------:R0:W-:Y:S02]  /*123da0*/  STL [R1+0x19c], R28 ;  /* 0x00019c1c01007387 */ /* 0x0001e40000100800 */
[----:B0-----:R-:W-:-:S02]  /*123db0*/  PRMT R28, R13, 0x5410, R12 ;  /* 0x000054100d1c7816 */ /* 0x001fc4000000000c */
[----:B------:R-:W-:-:S05]  /*123dc0*/  IADD3 R12, P6, PT, R21, R9, RZ ;  /* 0x00000009150c7210 */ /* 0x000fca0007fde0ff */
[----:B------:R-:W-:Y:S01]  /*123dd0*/  IMAD.X R13, R4, 0x1, R10, P6 ;  /* 0x00000001040d7824 */ /* 0x000fe200030e060a */
[----:B------:R-:W-:Y:S04]  /*123de0*/  STL [R1+0x1a0], R28 ;  /* 0x0001a01c01007387 */ /* 0x000fe80000100800 */
[----:B------:R0:W-:Y:S04]  /*123df0*/  STL.64 [R1+0xa58], R12 ;  /* 0x000a580c01007387 */ /* 0x0001e80000100a00 */
[----:B0-----:R-:W3:Y:S01]  /*123e00*/  LDL.LU.64 R12, [R1+0x5978] ;  /* 0x00597800010c7983 */ /* 0x001ee20000300a00 */
[----:B----4-:R-:W-:-:S02]  /*123e10*/  PRMT R2, R3, 0x5410, R2 ;  /* 0x0000541003027816 */ /* 0x010fc40000000002 */
[----:B--2---:R-:W-:Y:S02]  /*123e20*/  PRMT R23, R20, 0x5410, R23 ;  /* 0x0000541014177816 */ /* 0x004fe40000000017 */
[----:B------:R-:W2:Y:S04]  /*123e30*/  LDL.LU R20, [R1+0x5970] ;  /* 0x0059700001147983 */ /* 0x000ea80000300800 */
[----:B------:R0:W-:Y:S02]  /*123e40*/  STL [R1+0x1a4], R2 ;  /* 0x0001a40201007387 */ /* 0x0001e40000100800 */
[----:B0-----:R-:W-:Y:S02]  /*123e50*/  IADD3 R2, P6, PT, R21, R11, RZ ;  /* 0x0000000b15027210 */ /* 0x001fe40007fde0ff */
[----:B------:R0:W-:Y:S04]  /*123e60*/  STL [R1+0x1ac], R23 ;  /* 0x0001ac1701007387 */ /* 0x0001e80000100800 */
[----:B------:R-:W4:Y:S04]  /*123e70*/  LDL.LU R28, [R1+0x7c] ;  /* 0x00007c00011c7983 */ /* 0x000f280000300800 */
[----:B0-----:R-:W4:Y:S01]  /*123e80*/  LDL.LU R23, [R1+0xa70] ;  /* 0x000a700001177983 */ /* 0x001f220000300800 */
[----:B---3--:R-:W-:-:S05]  /*123e90*/  IMAD.X R3, R4, 0x1, R12, P6 ;  /* 0x0000000104037824 */ /* 0x008fca00030e060c */
[----:B------:R0:W-:Y:S02]  /*123ea0*/  STL.64 [R1+0xa50], R2 ;  /* 0x000a500201007387 */ /* 0x0001e40000100a00 */
[----:B0-----:R-:W-:Y:S02]  /*123eb0*/  IADD3 R2, P6, PT, R21, R13, RZ ;  /* 0x0000000d15027210 */ /* 0x001fe40007fde0ff */
[----:B------:R-:W3:Y:S01]  /*123ec0*/  LDL.LU R21, [R1+0x596c] ;  /* 0x00596c0001157983 */ /* 0x000ee20000300800 */
[----:B------:R-:W-:-:S03]  /*123ed0*/  IMAD.MOV.U32 R3, RZ, RZ, R4 ;  /* 0x000000ffff037224 */ /* 0x000fc600078e0004 */
[----:B------:R-:W4:Y:S01]  /*123ee0*/  LDL.LU R4, [R1+0x5968] ;  /* 0x0059680001047983 */ /* 0x000f220000300800 */
[----:B------:R-:W-:-:S03]  /*123ef0*/  IMAD.X R3, R3, 0x1, R14, P6 ;  /* 0x0000000103037824 */ /* 0x000fc600030e060e */
[----:B------:R0:W-:Y:S04]  /*123f00*/  STL.64 [R1+0x5938], R12 ;  /* 0x0059380c01007387 */ /* 0x0001e80000100a00 */
[----:B0-----:R-:W4:Y:S04]  /*123f10*/  LDL.LU R13, [R1+0x340] ;  /* 0x00034000010d7983 */ /* 0x001f280000300800 */
[----:B------:R0:W-:Y:S02]  /*123f20*/  STL.64 [R1+0xa68], R2 ;  /* 0x000a680201007387 */ /* 0x0001e40000100a00 */
[----:B0-----:R-:W-:-:S02]  /*123f30*/  PRMT R2, R16, 0x5410, R18 ;  /* 0x0000541010027816 */ /* 0x001fc40000000012 */
[----:B--2---:R-:W-:Y:S02]  /*123f40*/  PRMT R20, R20, 0x5410, R24 ;  /* 0x0000541014147816 */ /* 0x004fe40000000018 */
[----:B------:R-:W2:Y:S04]  /*123f50*/  LDL.LU R24, [R1+0x1c4] ;  /* 0x0001c40001187983 */ /* 0x000ea80000300800 */
[----:B------:R-:W2:Y:S04]  /*123f60*/  LDL.LU R18, [R1+0xc48] ;  /* 0x000c480001127983 */ /* 0x000ea80000300800 */
[----:B------:R4:W-:Y:S01]  /*123f70*/  STL [R1+0x1b0], R2 ;  /* 0x0001b00201007387 */ /* 0x0009e20000100800 */
[----:B---3--:R-:W-:-:S03]  /*123f80*/  PRMT R21, R21, 0x5410, R29 ;  /* 0x0000541015157816 */ /* 0x008fc6000000001d */
[----:B------:R-:W3:Y:S01]  /*123f90*/  LDL.LU R29, [R1+0x5964] ;  /* 0x00596400011d7983 */ /* 0x000ee20000300800 */
[----:B----4-:R-:W-:-:S03]  /*123fa0*/  IADD3 R2, P6, PT, R17, R4, RZ ;  /* 0x0000000411027210 */ /* 0x010fc60007fde0ff */
[----:B------:R-:W4:Y:S04]  /*123fb0*/  LDL.LU R16, [R1+0xa8c] ;  /* 0x000a8c0001107983 */ /* 0x000f280000300800 */
[----:B------:R0:W-:Y:S02]  /*123fc0*/  STL.64 [R1+0x5858], R20 ;  /* 0x0058581401007387 */ /* 0x0001e40000100a00 */
[----:B0-----:R-:W-:-:S05]  /*123fd0*/  SHF.R.S32.HI R21, RZ, 0x1f, R17 ;  /* 0x0000001fff157819 */ /* 0x001fca0000011411 */
[----:B------:R-:W-:Y:S02]  /*123fe0*/  IMAD.X R3, R21, 0x1, R15, P6 ;  /* 0x0000000115037824 */ /* 0x000fe400030e060f */
[----:B------:R-:W2:Y:S04]  /*123ff0*/  LDL.LU R15, [R1+0x5960] ;  /* 0x00596000010f7983 */ /* 0x000ea80000300800 */
[----:B------:R0:W-:Y:S04]  /*124000*/  STL.64 [R1+0xa48], R2 ;  /* 0x000a480201007387 */ /* 0x0001e80000100a00 */
[----:B0-----:R-:W2:Y:S01]  /*124010*/  LDL.LU.64 R2, [R1+0x5958] ;  /* 0x0059580001027983 */ /* 0x001ea20000300a00 */
[----:B------:R-:W-:-:S03]  /*124020*/  LOP3.LUT R12, R19, 0xffff, RZ, 0xc0, !PT ;  /* 0x0000ffff130c7812 */ /* 0x000fc600078ec0ff */
[----:B------:R-:W4:Y:S01]  /*124030*/  LDL.LU R19, [R1+0xa88] ;  /* 0x000a880001137983 */ /* 0x000f220000300800 */
[----:B------:R-:W-:Y:S02]  /*124040*/  PRMT R26, R26, 0x4210, R12 ;  /* 0x000042101a1a7816 */ /* 0x000fe4000000000c */
[----:B---3--:R-:W-:-:S05]  /*124050*/  PRMT R29, R29, 0x5410, R22 ;  /* 0x000054101d1d7816 */ /* 0x008fca0000000016 */
[----:B------:R0:W-:Y:S01]  /*124060*/  STL [R1+0x5840], R29 ;  /* 0x0058401d01007387 */ /* 0x0001e20000100800 */
[----:B------:R-:W-:-:S03]  /*124070*/  PRMT R22, R27, 0x5210, R12 ;  /* 0x000052101b167816 */ /* 0x000fc6000000000c */
[----:B0-----:R-:W3:Y:S04]  /*124080*/  LDL.LU R29, [R1+0x90] ;  /* 0x00009000011d7983 */ /* 0x001ee80000300800 */
[----:B------:R-:W3:Y:S04]  /*124090*/  LDL.LU R20, [R1+0xc4c] ;  /* 0x000c4c0001147983 */ /* 0x000ee80000300800 */
[----:B------:R-:W-:Y:S04]  /*1240a0*/  STL [R1+0x360], R26 ;  /* 0x0003601a01007387 */ /* 0x000fe80000100800 */
[----:B------:R-:W3:Y:S04]  /*1240b0*/  LDL.LU R12, [R1+0xc40] ;  /* 0x000c4000010c7983 */ /* 0x000ee80000300800 */
[----:B------:R0:W-:Y:S04]  /*1240c0*/  STL [R1+0x320], R22 ;  /* 0x0003201601007387 */ /* 0x0001e80000100800 */
[----:B0-----:R-:W3:Y:S01]  /*1240d0*/  LDL.LU R22, [R1+0xac0] ;  /* 0x000ac00001167983 */ /* 0x001ee20000300800 */
[----:B--2---:R-:W-:-:S05]  /*1240e0*/  IADD3 R26, P6, PT, R17, R3, RZ ;  /* 0x00000003111a7210 */ /* 0x004fca0007fde0ff */
[----:B------:R-:W-:-:S05]  /*1240f0*/  IMAD.X R27, R21, 0x1, R2, P6 ;  /* 0x00000001151b7824 */ /* 0x000fca00030e0602 */
[----:B------:R0:W-:Y:S04]  /*124100*/  STL.64 [R1+0xa78], R26 ;  /* 0x000a781a01007387 */ /* 0x0001e80000100a00 */
[----:B0-----:R-:W2:Y:S04]  /*124110*/  LDL.LU.64 R26, [R1+0x5950] ;  /* 0x00595000011a7983 */ /* 0x001ea80000300a00 */
[----:B------:R0:W-:Y:S04]  /*124120*/  STL.64 [R1+0x5930], R2 ;  /* 0x0059300201007387 */ /* 0x0001e80000100a00 */
[----:B0-----:R-:W2:Y:S04]  /*124130*/  LDL.LU R2, [R1+0x1c0] ;  /* 0x0001c00001027983 */ /* 0x001ea80000300800 */
[----:B------:R-:W3:Y:S01]  /*124140*/  LDL.LU R3, [R1+0xa74] ;  /* 0x000a740001037983 */ /* 0x000ee20000300800 */
[----:B------:R-:W-:-:S02]  /*124150*/  LOP3.LUT R13, R13, 0xffff, RZ, 0xc0, !PT ;  /* 0x0000ffff0d0d7812 */ /* 0x000fc400078ec0ff */
[----:B--2---:R-:W-:Y:S02]  /*124160*/  LOP3.LUT R2, R2, 0xffff, RZ, 0xc0, !PT ;  /* 0x0000ffff02027812 */ /* 0x004fe400078ec0ff */
[--C-:B---3--:R-:W-:Y:S02]  /*124170*/  PRMT R3, R3, 0x4210, R13.reuse ;  /* 0x0000421003037816 */ /* 0x108fe4000000000d */
[----:B------:R-:W-:Y:S02]  /*124180*/  PRMT R13, R28, 0x5210, R13 ;  /* 0x000052101c0d7816 */ /* 0x000fe4000000000d */
[--C-:B------:R-:W-:Y:S01]  /*124190*/  PRMT R15, R15, 0x5210, R2.reuse ;  /* 0x000052100f0f7816 */ /* 0x100fe20000000002 */
[----:B------:R0:W-:Y:S04]  /*1241a0*/  STL [R1+0x364], R3 ;  /* 0x0003640301007387 */ /* 0x0001e80000100800 */
[----:B------:R-:W-:Y:S01]  /*1241b0*/  STL [R1+0x324], R13 ;  /* 0x0003240d01007387 */ /* 0x000fe20000100800 */
[----:B0-----:R-:W-:-:S02]  /*1241c0*/  PRMT R3, R23, 0x4210, R2 ;  /* 0x0000421017037816 */ /* 0x001fc40000000002 */
[----:B------:R-:W-:Y:S01]  /*1241d0*/  IADD3 R2, P6, PT, R17, R0, RZ ;  /* 0x0000000011027210 */ /* 0x000fe20007fde0ff */
[----:B------:R-:W2:Y:S04]  /*1241e0*/  LDL.LU R23, [R1+0xac4] ;  /* 0x000ac40001177983 */ /* 0x000ea80000300800 */
[----:B------:R0:W-:Y:S04]  /*1241f0*/  STL [R1+0x368], R3 ;  /* 0x0003680301007387 */ /* 0x0001e80000100800 */
[----:B------:R-:W-:Y:S01]  /*124200*/  STL [R1+0x5780], R15 ;  /* 0x0057800f01007387 */ /* 0x000fe20000100800 */
[----:B0-----:R-:W-:-:S03]  /*124210*/  IMAD.X R3, R21, 0x1, R25, P6 ;  /* 0x0000000115037824 */ /* 0x001fc600030e0619 */
[----:B------:R-:W3:Y:S04]  /*124220*/  LDL.LU R25, [R1+0x5948] ;  /* 0x0059480001197983 */ /* 0x000ee80000300800 */
[----:B------:R0:W-:Y:S04]  /*124230*/  STL.64 [R1+0xa70], R2 ;  /* 0x000a700201007387 */ /* 0x0001e80000100a00 */
[----:B------:R-:W3:Y:S04]  /*124240*/  LDL.LU R13, [R1+0x380] ;  /* 0x00038000010d7983 */ /* 0x000ee80000300800 */
[----:B------:R-:W3:Y:S01]  /*124250*/  LDL.LU R28, [R1+0x37c] ;  /* 0x00037c00011c7983 */ /* 0x000ee20000300800 */
[----:B0-----:R-:W-:-:S02]  /*124260*/  LOP3.LUT R3, R24, 0xffff, RZ, 0xc0, !PT ;  /* 0x0000ffff18037812 */ /* 0x001fc400078ec0ff */
[----:B------:R-:W-:Y:S02]  /*124270*/  LOP3.LUT R2, R18, 0xffff, RZ, 0xc0, !PT ;  /* 0x0000ffff12027812 */ /* 0x000fe400078ec0ff */
[----:B------:R-:W3:Y:S01]  /*124280*/  LDL.LU R18, [R1+0xab8] ;  /* 0x000ab80001127983 */ /* 0x000ee20000300800 */
[--C-:B----4-:R-:W-:Y:S02]  /*124290*/  PRMT R15, R16, 0x4210, R3.reuse ;  /* 0x00004210100f7816 */ /* 0x110fe40000000003 */
[----:B------:R-:W-:Y:S01]  /*1242a0*/  PRMT R27, R27, 0x5210, R3 ;  /* 0x000052101b1b7816 */ /* 0x000fe20000000003 */
[----:B------:R-:W4:Y:S04]  /*1242b0*/  LDL.LU R16, [R1+0x98] ;  /* 0x0000980001107983 */ /* 0x000f280000300800 */
[----:B------:R-:W-:Y:S01]  /*1242c0*/  STL [R1+0x36c], R15 ;  /* 0x00036c0f01007387 */ /* 0x000fe20000100800 */
[----:B------:R-:W-:-:S03]  /*1242d0*/  PRMT R3, R19, 0x4210, R2 ;  /* 0x0000421013037816 */ /* 0x000fc60000000002 */
[----:B------:R0:W-:Y:S04]  /*1242e0*/  STL [R1+0x5754], R27 ;  /* 0x0057541b01007387 */ /* 0x0001e80000100800 */
[----:B------:R-:W4:Y:S04]  /*1242f0*/  LDL.LU R24, [R1+0xabc] ;  /* 0x000abc0001187983 */ /* 0x000f280000300800 */
[----:B------:R-:W4:Y:S01]  /*124300*/  LDL.LU R19, [R1+0xd4] ;  /* 0x0000d40001137983 */ /* 0x000f220000300800 */
[----:B0-----:R-:W-:Y:S02]  /*124310*/  PRMT R27, R29, 0x5210, R2 ;  /* 0x000052101d1b7816 */ /* 0x001fe40000000002 */
[----:B------:R-:W-:Y:S01]  /*124320*/  IADD3 R2, P6, PT, R17, R5, RZ ;  /* 0x0000000511027210 */ /* 0x000fe20007fde0ff */
[----:B------:R0:W-:Y:S01]  /*124330*/  STL [R1+0x350], R3 ;  /* 0x0003500301007387 */ /* 0x0001e20000100800 */
[----:B------:R-:W-:-:S02]  /*124340*/  LOP3.LUT R15, R20, 0xffff, RZ, 0xc0, !PT ;  /* 0x0000ffff140f7812 */ /* 0x000fc400078ec0ff */
[----:B------:R-:W-:Y:S01]  /*124350*/  LOP3.LUT R12, R12, 0xffff, RZ, 0xc0, !PT ;  /* 0x0000ffff0c0c7812 */ /* 0x000fe200078ec0ff */
[----:B------:R1:W-:Y:S01]  /*124360*/  STL [R1+0x5758], R27 ;  /* 0x0057581b01007387 */ /* 0x0003e20000100800 */
[----:B0-----:R-:W-:Y:S01]  /*124370*/  IMAD.X R3, R21, 0x1, R6, P6 ;  /* 0x0000000115037824 */ /* 0x001fe200030e0606 */
[--C-:B------:R-:W-:Y:S02]  /*124380*/  PRMT R26, R26, 0x5210, R15.reuse ;  /* 0x000052101a1a7816 */ /* 0x100fe4000000000f */
[----:B-1----:R-:W-:Y:S02]  /*124390*/  PRMT R27, R22, 0x4210, R15 ;  /* 0x00004210161b7816 */ /* 0x002fe4000000000f */
[----:B------:R0:W-:Y:S01]  /*1243a0*/  STL.64 [R1+0xa88], R2 ;  /* 0x000a880201007387 */ /* 0x0001e20000100a00 */
[----:B------:R-:W-:-:S03]  /*1243b0*/  IADD3 R22, P6, PT, R17, R7, RZ ;  /* 0x0000000711167210 */ /* 0x000fc60007fde0ff */
[----:B0-----:R-:W4:Y:S04]  /*1243c0*/  LDL.LU R2, [R1+0x330] ;  /* 0x0003300001027983 */ /* 0x001f280000300800 */
[----:B------:R-:W4:Y:S04]  /*1243d0*/  LDL.LU R3, [R1+0xdc] ;  /* 0x0000dc0001037983 */ /* 0x000f280000300800 */
[----:B------:R-:W4:Y:S04]  /*1243e0*/  LDL.LU R29, [R1+0xad0] ;  /* 0x000ad000011d7983 */ /* 0x000f280000300800 */
[----:B------:R0:W-:Y:S04]  /*1243f0*/  STL [R1+0x5844], R27 ;  /* 0x0058441b01007387 */ /* 0x0001e80000100800 */
[----:B0-----:R-:W4:Y:S04]  /*124400*/  LDL.LU R27, [R1+0xad4] ;  /* 0x000ad400011b7983 */ /* 0x001f280000300800 */
[----:B------:R0:W-:Y:S04]  /*124410*/  STL [R1+0x5868], R26 ;  /* 0x0058681a01007387 */ /* 0x0001e80000100800 */
[----:B0-----:R-:W4:Y:S01]  /*124420*/  LDL.LU R26, [R1+0x334] ;  /* 0x00033400011a7983 */ /* 0x001f220000300800 */
[----:B--2---:R-:W-:Y:S01]  /*124430*/  PRMT R15, R23, 0x4210, R12 ;  /* 0x00004210170f7816 */ /* 0x004fe2000000000c */
[----:B------:R-:W-:Y:S01]  /*124440*/  IMAD.X R23, R21, 0x1, R8, P6 ;  /* 0x0000000115177824 */ /* 0x000fe200030e0608 */
[----:B---3--:R-:W-:-:S05]  /*124450*/  PRMT R25, R25, 0x5210, R12 ;  /* 0x0000521019197816 */ /* 0x008fca000000000c */
[----:B------:R-:W-:Y:S01]  /*124460*/  STL [R1+0x5880], R25 ;  /* 0x0058801901007387 */ /* 0x000fe20000100800 */
[----:B------:R-:W-:-:S03]  /*124470*/  LOP3.LUT R12, R13, 0xffff, RZ, 0xc0, !PT ;  /* 0x0000ffff0d0c7812 */ /* 0x000fc600078ec0ff */
[----:B------:R-:W-:Y:S04]  /*124480*/  STL [R1+0x358], R15 ;  /* 0x0003580f01007387 */ /* 0x000fe80000100800 */
[----:B------:R0:W-:Y:S04]  /*124490*/  STL [R1+0x5914], R7 ;  /* 0x0059140701007387 */ /* 0x0001e80000100800 */
[----:B------:R1:W-:Y:S01]  /*1244a0*/  STL.64 [R1+0xac0], R22 ;  /* 0x000ac01601007387 */ /* 0x0003e20000100a00 */
[----:B------:R-:W-:Y:S02]  /*1244b0*/  PRMT R13, R18, 0x4210, R12 ;  /* 0x00004210120d7816 */ /* 0x000fe4000000000c */
[----:B0-----:R-:W-:-:S02]  /*1244c0*/  LOP3.LUT R7, R28, 0xffff, RZ, 0xc0, !PT ;  /* 0x0000ffff1c077812 */ /* 0x001fc400078ec0ff */
[----:B----4-:R-:W-:Y:S01]  /*1244d0*/  PRMT R12, R16, 0x5210, R12 ;  /* 0x00005210100c7816 */ /* 0x010fe2000000000c */
[----:B-1----:R-:W2:Y:S04]  /*1244e0*/  LDL.LU.64 R22, [R1+0x5940] ;  /* 0x0059400001167983 */ /* 0x002ea80000300a00 */
[----:B------:R-:W3:Y:S04]  /*1244f0*/  LDL.LU R28, [R1+0xb0] ;  /* 0x0000b000011c7983 */ /* 0x000ee80000300800 */
[----:B------:R-:W-:Y:S04]  /*124500*/  STL [R1+0x340], R13 ;  /* 0x0003400d01007387 */ /* 0x000fe80000100800 */
[----:B------:R-:W4:Y:S04]  /*124510*/  LDL.LU R18, [R1+0x2730] ;  /* 0x0027300001127983 */ /* 0x000f280000300800 */
[----:B------:R-:W3:Y:S04]  /*124520*/  LDL.LU R16, [R1+0xb60] ;  /* 0x000b600001107983 */ /* 0x000ee80000300800 */
[----:B------:R0:W-:Y:S01]  /*124530*/  STL [R1+0x2e0], R12 ;  /* 0x0002e00c01007387 */ /* 0x0001e20000100800 */
[----:B------:R-:W-:-:S03]  /*124540*/  PRMT R15, R19, 0x5210, R7 ;  /* 0x00005210130f7816 */ /* 0x000fc60000000007 */
[----:B------:R-:W3:Y:S04]  /*124550*/  LDL.LU R25, [R1+0x4] ;  /* 0x0000040001197983 */ /* 0x000ee80000300800 */
[----:B------:R-:W3:Y:S01]  /*124560*/  LDL.LU R19, [R1+0x2734] ;  /* 0x0027340001137983 */ /* 0x000ee20000300800 */
[----:B0-----:R-:W-:-:S05]  /*124570*/  PRMT R12, R24, 0x4210, R7 ;  /* 0x00004210180c7816 */ /* 0x001fca0000000007 */
[----:B------:R0:W-:Y:S02]  /*124580*/  STL [R1+0x344], R12 ;  /* 0x0003440c01007387 */ /* 0x0001e40000100800 */
[----:B0-----:R-:W-:Y:S02]  /*124590*/  IADD3 R12, P6, PT, R17, R9, RZ ;  /* 0x00000009110c7210 */ /* 0x001fe40007fde0ff */
[----:B------:R-:W-:Y:S03]  /*1245a0*/  STL [R1+0x5784], R15 ;  /* 0x0057840f01007387 */ /* 0x000fe60000100800 */
[----:B------:R-:W-:Y:S01]  /*1245b0*/  IMAD.X R13, R21, 0x1, R10, P6 ;  /* 0x00000001150d7824 */ /* 0x000fe200030e060a */
[----:B------:R-:W-:Y:S04]  /*1245c0*/  STL.64 [R1+0x5918], R8 ;  /* 0x0059180801007387 */ /* 0x000fe80000100a00 */
[----:B------:R0:W-:Y:S04]  /*1245d0*/  STL.64 [R1+0xab8], R12 ;  /* 0x000ab80c01007387 */ /* 0x0001e80000100a00 */
[----:B0-----:R-:W3:Y:S01]  /*1245e0*/  LDL.LU.64 R12, [R1+0x5938] ;  /* 0x00593800010c7983 */ /* 0x001ee20000300a00 */
[----:B------:R-:W-:-:S03]  /*1245f0*/  LOP3.LUT R2, R2, 0xffff, RZ, 0xc0, !PT ;  /* 0x0000ffff02027812 */ /* 0x000fc600078ec0ff */
[----:B------:R-:W4:Y:S04]  /*124600*/  LDL.LU R15, [R1+0xc44] ;  /* 0x000c4400010f7983 */ /* 0x000f280000300800 */
[----:B------:R-:W4:Y:S01]  /*124610*/  LDL.LU R20, [R1+0xaec] ;  /* 0x000aec0001147983 */ /* 0x000f220000300800 */
[----:B------:R-:W-:-:S03]  /*124620*/  LOP3.LUT R7, R26, 0xffff, RZ, 0xc0, !PT ;  /* 0x0000ffff1a077812 */ /* 0x000fc600078ec0ff */
[----:B------:R-:W4:Y:S01]  /*124630*/  LDL.LU R24, [R1+0xf4] ;  /* 0x0000f40001187983 */ /* 0x000f220000300800 */
[--C-:B------:R-:W-:Y:S02]  /*124640*/  PRMT R8, R27, 0x4210, R7.reuse ;  /* 0x000042101b087816 */ /* 0x100fe40000000007 */
[----:B------:R-:W-:Y:S02]  /*124650*/  PRMT R7, R3, 0x5210, R7 ;  /* 0x0000521003077816 */ /* 0x000fe40000000007 */
[--C-:B------:R-:W-:Y:S01]  /*124660*/  PRMT R3, R29, 0x4210, R2.reuse ;  /* 0x000042101d037816 */ /* 0x100fe20000000002 */
[----:B------:R0:W-:Y:S04]  /*124670*/  STL [R1+0x348], R8 ;  /* 0x0003480801007387 */ /* 0x0001e80000100800 */
[----:B------:R1:W-:Y:S04]  /*124680*/  STL [R1+0x2e8], R7 ;  /* 0x0002e80701007387 */ /* 0x0003e80000100800 */
[----:B0-----:R-:W4:Y:S04]  /*124690*/  LDL.LU R8, [R1+0x3b0] ;  /* 0x0003b00001087983 */ /* 0x001f280000300800 */
[----:B------:R3:W-:Y:S04]  /*1246a0*/  STL [R1+0x34c], R3 ;  /* 0x00034c0301007387 */ /* 0x0007e80000100800 */
[----:B-1----:R-:W4:Y:S04]  /*1246b0*/  LDL.LU R7, [R1+0x39c] ;  /* 0x00039c0001077983 */ /* 0x002f280000300800 */
[----:B------:R-:W4:Y:S04]  /*1246c0*/  LDL.LU R9, [R1+0xae4] ;  /* 0x000ae40001097983 */ /* 0x000f280000300800 */
[----:B------:R-:W4:Y:S04]  /*1246d0*/  LDL.LU R26, [R1+0x10c] ;  /* 0x00010c00011a7983 */ /* 0x000f280000300800 */
[----:B------:R-:W4:Y:S04]  /*1246e0*/  LDL.LU R27, [R1+0xae0] ;  /* 0x000ae000011b7983 */ /* 0x000f280000300800 */
[----:B------:R-:W4:Y:S01]  /*1246f0*/  LDL.LU R29, [R1+0x110] ;  /* 0x00011000011d7983 */ /* 0x000f220000300800 */
[----:B--2---:R-:W-:-:S02]  /*124700*/  PRMT R23, R23, 0x5210, R2 ;  /* 0x0000521017177816 */ /* 0x004fc40000000002 */
[----:B------:R-:W-:-:S03]  /*124710*/  IADD3 R2, P6, PT, R17, R11, RZ ;  /* 0x0000000b11027210 */ /* 0x000fc60007fde0ff */
[----:B------:R-:W-:Y:S04]  /*124720*/  STL [R1+0x5788], R23 ;  /* 0x0057881701007387 */ /* 0x000fe80000100800 */
[----:B------:R0:W-:Y:S01]  /*124730*/  STL.64 [R1+0x5920], R10 ;  /* 0x0059200a01007387 */ /* 0x0001e20000100a00 */
[----:B---3--:R-:W-:Y:S01]  /*124740*/  IMAD.X R3, R21, 0x1, R12, P6 ;  /* 0x0000000115037824 */ /* 0x008fe200030e060c */
[----:B0-----:R-:W-:-:S04]  /*124750*/  IADD3 R10, P6, PT, R17, R13, RZ ;  /* 0x0000000d110a7210 */ /* 0x001fc80007fde0ff */
[----:B------:R0:W-:Y:S01]  /*124760*/  STL.64 [R1+0xaf0], R2 ;  /* 0x000af00201007387 */ /* 0x0001e20000100a00 */
[----:B------:R-:W-:-:S03]  /*124770*/  IMAD.X R11, R21, 0x1, R14, P6 ;  /* 0x00000001150b7824 */ /* 0x000fc600030e060e */
[----:B0-----:R-:W2:Y:S04]  /*124780*/  LDL.LU.64 R2, [R1+0x5930] ;  /* 0x0059300001027983 */ /* 0x001ea80000300a00 */
[----:B------:R-:W3:Y:S04]  /*124790*/  LDL.LU R17, [R1+0x592c] ;  /* 0x00592c0001117983 */ /* 0x000ee80000300800 */
[----:B------:R-:W-:Y:S04]  /*1247a0*/  STL.64 [R1+0x5900], R12 ;  /* 0x0059000c01007387 */ /* 0x000fe80000100a00 */
[----:B------:R4:W-:Y:S02]  /*1247b0*/  STL.64 [R1+0xad0], R10 ;  /* 0x000ad00a01007387 */ /* 0x0009e40000100a00 */
[----:B----4-:R-:W-:-:S04]  /*1247c0*/  LOP3.LUT R10, R18, 0xffff, RZ, 0xc0, !PT ;  /* 0x0000ffff120a7812 */ /* 0x010fc800078ec0ff */
[--C-:B------:R-:W-:Y:S02]  /*1247d0*/  PRMT R23, R22, 0x5210, R10.reuse ;  /* 0x0000521016177816 */ /* 0x100fe4000000000a */
[----:B------:R-:W4:Y:S01]  /*1247e0*/  LDL.LU R22, [R1+0x5928] ;  /* 0x0059280001167983 */ /* 0x000f220000300800 */
[----:B------:R-:W-:-:S05]  /*1247f0*/  PRMT R11, R16, 0x4210, R10 ;  /* 0x00004210100b7816 */ /* 0x000fca000000000a */
[----:B------:R0:W-:Y:S04]  /*124800*/  STL [R1+0x330], R11 ;  /* 0x0003300b01007387 */ /* 0x0001e80000100800 */
[----:B------:R-:W2:Y:S01]  /*124810*/  LDL.LU R21, [R1+0x370] ;  /* 0x0003700001157983 */ /* 0x000ea20000300800 */
[----:B------:R-:W-:-:S03]  /*124820*/  LOP3.LUT R10, R15, 0xffff, RZ, 0xc0, !PT ;  /* 0x0000ffff0f0a7812 */ /* 0x000fc600078ec0ff */
[----:B------:R-:W-:Y:S01]  /*124830*/  STL [R1+0x57b0], R23 ;  /* 0x0057b01701007387 */ /* 0x000fe20000100800 */
[----:B0-----:R-:W-:-:S03]  /*124840*/  LOP3.LUT R11, R19, 0xffff, RZ, 0xc0, !PT ;  /* 0x0000ffff130b7812 */ /* 0x001fc600078ec0ff */
[----:B------:R-:W2:Y:S01]  /*124850*/  LDL.LU R18, [R1+0x2738] ;  /* 0x0027380001127983 */ /* 0x000ea20000300800 */
[----:B------:R-:W-:-:S03]  /*124860*/  PRMT R15, R24, 0x5210, R11 ;  /* 0x00005210180f7816 */ /* 0x000fc6000000000b */
[----:B------:R-:W2:Y:S01]  /*124870*/  LDL.LU R16, [R1+0xb44] ;  /* 0x000b440001107983 */ /* 0x000ea20000300800 */
[----:B------:R-:W-:-:S03]  /*124880*/  PRMT R12, R20, 0x4210, R11 ;  /* 0x00004210140c7816 */ /* 0x000fc6000000000b */
[----:B------:R-:W2:Y:S04]  /*124890*/  LDL.LU R19, [R1+0x11c] ;  /* 0x00011c0001137983 */ /* 0x000ea80000300800 */
[----:B------:R-:W-:Y:S04]  /*1248a0*/  STL [R1+0x57c0], R15 ;  /* 0x0057c00f01007387 */ /* 0x000fe80000100800 */
[----:B------:R-:W-:Y:S04]  /*1248b0*/  STL [R1+0x334], R12 ;  /* 0x0003340c01007387 */ /* 0x000fe80000100800 */
[----:B------:R-:W2:Y:S01]  /*1248c0*/  LDL.LU R20, [R1+0xb40] ;  /* 0x000b400001147983 */ /* 0x000ea20000300800 */
[----:B----4-:R-:W-:-:S05]  /*1248d0*/  PRMT R11, R22, 0x4210, R10 ;  /* 0x00004210160b7816 */ /* 0x010fca000000000a */
[----:B------:R0:W-:Y:S04]  /*1248e0*/  STL [R1+0x338], R11 ;  /* 0x0003380b01007387 */ /* 0x0001e80000100800 */
[----:B------:R-:W4:Y:S01]  /*1248f0*/  LDL.LU R24, [R1+0x124] ;  /* 0x0001240001187983 */ /* 0x000f220000300800 */
[----:B---3--:R-:W-:Y:S02]  /*124900*/  PRMT R22, R17, 0x5210, R10 ;  /* 0x0000521011167816 */ /* 0x008fe4000000000a */
[----:B------:R-:W-:Y:S02]  /*124910*/  SHF.R.S32.HI R17, RZ, 0x1f, R28 ;  /* 0x0000001fff117819 */ /* 0x000fe4000001141c */
[----:B------:R-:W-:Y:S02]  /*124920*/  IADD3 R10, P6, PT, R28, R4, RZ ;  /* 0x000000041c0a7210 */ /* 0x000fe40007fde0ff */
[----:B------:R-:W-:-:S03]  /*124930*/  LOP3.LUT R8, R8, 0xffff, RZ, 0xc0, !PT ;  /* 0x0000ffff08087812 */ /* 0x000fc600078ec0ff */
[----:B0-----:R-:W-:Y:S01]  /*124940*/  IMAD.X R11, R17, 0x1, R25, P6 ;  /* 0x00000001110b7824 */ /* 0x001fe200030e0619 */
[----:B------:R-:W-:Y:S01]  /*124950*/  STL [R1+0x57b4], R22 ;  /* 0x0057b41601007387 */ /* 0x000fe20000100800 */
[----:B------:R-:W-:-:S03]  /*124960*/  LOP3.LUT R7, R7, 0xffff, RZ, 0xc0, !PT ;  /* 0x0000ffff07077812 */ /* 0x000fc600078ec0ff */
[----:B------:R0:W-:Y:S02]  /*124970*/  STL.64 [R1+0xae8], R10 ;  /* 0x000ae80a01007387 */ /* 0x0001e40000100a00 */
[--C-:B0-----:R-:W-:Y:S02]  /*124980*/  PRMT R10, R9, 0x4210, R8.reuse ;  /* 0x00004210090a7816 */ /* 0x101fe40000000008 */
[----:B------:R-:W-:Y:S02]  /*124990*/  PRMT R9, R26, 0x5210, R8 ;  /* 0x000052101a097816 */ /* 0x000fe40000000008 */
[--C-:B------:R-:W-:Y:S01]  /*1249a0*/  PRMT R8, R27, 0x4210, R7.reuse ;  /* 0x000042101b087816 */ /* 0x100fe20000000007 */
[----:B------:R2:W-:Y:S01]  /*1249b0*/  STL [R1+0x310], R10 ;  /* 0x0003100a01007387 */ /* 0x0005e20000100800 */
[----:B------:R-:W-:-:S03]  /*1249c0*/  PRMT R7, R29, 0x5210, R7 ;  /* 0x000052101d077816 */ /* 0x000fc60000000007 */
[----:B------:R0:W-:Y:S01]  /*1249d0*/  STL [R1+0x2a0], R9 ;  /* 0x0002a00901007387 */ /* 0x0001e20000100800 */
[----:B--2---:R-:W-:-:S03]  /*1249e0*/  IADD3 R10, P6, PT, R28, R3, RZ ;  /* 0x000000031c0a7210 */ /* 0x004fc60007fde0ff */
[----:B0-----:R-:W2:Y:S04]  /*1249f0*/  LDL.LU R9, [R1+0x2740] ;  /* 0x0027400001097983 */ /* 0x001ea80000300800 */
[----:B------:R0:W-:Y:S01]  /*124a00*/  STL [R1+0x314], R8 ;  /* 0x0003140801007387 */ /* 0x0001e20000100800 */
[----:B------:R-:W-:-:S03]  /*124a10*/  IMAD.X R11, R17, 0x1, R2, P6 ;  /* 0x00000001110b7824 */ /* 0x000fc600030e0602 */
[----:B0-----:R-:W3:Y:S04]  /*124a20*/  LDL.LU R8, [R1+0x2720] ;  /* 0x0027200001087983 */ /* 0x001ee80000300800 */
[----:B------:R0:W-:Y:S04]  /*124a30*/  STL [R1+0x2a4], R7 ;  /* 0x0002a40701007387 */ /* 0x0001e80000100800 */
[----:B------:R-:W3:Y:S04]  /*124a40*/  LDL.LU R23, [R1+0xb2c] ;  /* 0x000b2c0001177983 */ /* 0x000ee80000300800 */
[----:B------:R-:W3:Y:S01]  /*124a50*/  LDL.LU R26, [R1+0x12c] ;  /* 0x00012c00011a7983 */ /* 0x000ee20000300800 */
[----:B0-----:R-:W-:-:S03]  /*124a60*/  LOP3.LUT R7, R21, 0xffff, RZ, 0xc0, !PT ;  /* 0x0000ffff15077812 */ /* 0x001fc600078ec0ff */
[----:B------:R-:W3:Y:S04]  /*124a70*/  LDL.LU R29, [R1+0xb28] ;  /* 0x000b2800011d7983 */ /* 0x000ee80000300800 */
[----:B------:R0:W-:Y:S04]  /*124a80*/  STL.64 [R1+0x58f0], R2 ;  /* 0x0058f00201007387 */ /* 0x0001e80000100a00 */
[----:B------:R-:W3:Y:S04]  /*124a90*/  LDL.LU R21, [R1+0x134] ;  /* 0x0001340001157983 */ /* 0x000ee80000300800 */
[----:B------:R1:W-:Y:S01]  /*124aa0*/  STL.64 [R1+0xae0], R10 ;  /* 0x000ae00a01007387 */ /* 0x0003e20000100a00 */
[----:B0-----:R-:W-:-:S02]  /*124ab0*/  PRMT R2, R16, 0x4210, R7 ;  /* 0x0000421010027816 */ /* 0x001fc40000000007 */
[----:B------:R-:W-:Y:S02]  /*124ac0*/  PRMT R22, R19, 0x5210, R7 ;  /* 0x0000521013167816 */ /* 0x000fe40000000007 */
[----:B-1----:R-:W-:Y:S02]  /*124ad0*/  LOP3.LUT R10, R18, 0xffff, RZ, 0xc0, !PT ;  /* 0x0000ffff120a7812 */ /* 0x002fe400078ec0ff */
[----:B------:R-:W3:Y:S04]  /*124ae0*/  LDL.LU R18, [R1+0x3c0] ;  /* 0x0003c00001127983 */ /* 0x000ee80000300800 */
[----:B------:R0:W-:Y:S01]  /*124af0*/  STL [R1+0x318], R2 ;  /* 0x0003180201007387 */ /* 0x0001e20000100800 */
[----:B------:R-:W-:-:S03]  /*124b00*/  PRMT R11, R20, 0x4210, R10 ;  /* 0x00004210140b7816 */ /* 0x000fc6000000000a */
[----:B0-----:R-:W3:Y:S04]  /*124b10*/  LDL.LU R2, [R1+0x3bc] ;  /* 0x0003bc0001027983 */ /* 0x001ee80000300800 */
[----:B------:R-:W3:Y:S04]  /*124b20*/  LDL.LU R7, [R1+0x3ec] ;  /* 0x0003ec0001077983 */ /* 0x000ee80000300800 */
[----:B------:R-:W3:Y:S04]  /*124b30*/  LDL.LU R16, [R1+0x140] ;  /* 0x0001400001107983 */ /* 0x000ee80000300800 */
[----:B------:R-:W3:Y:S04]  /*124b40*/  LDL.LU R19, [R1+0x3e8] ;  /* 0x0003e80001137983 */ /* 0x000ee80000300800 */
[----:B------:R-:W3:Y:S04]  /*124b50*/  LDL.LU R3, [R1+0x148] ;  /* 0x0001480001037983 */ /* 0x000ee80000300800 */
[----:B------:R4:W-:Y:S04]  /*124b60*/  STL [R1+0x57b8], R22 ;  /* 0x0057b81601007387 */ /* 0x0009e80000100800 */
[----:B------:R-:W3:Y:S04]  /*124b70*/  LDL.LU R15, [R1+0x384] ;  /* 0x00038400010f7983 */ /* 0x000ee80000300800 */
[----:B------:R-:W-:Y:S04]  /*124b80*/  STL [R1+0x300], R11 ;  /* 0x0003000b01007387 */ /* 0x000fe80000100800 */
[----:B------:R-:W3:Y:S04]  /*124b90*/  LDL.LU R12, [R1+0x2748] ;  /* 0x00274800010c7983 */ /* 0x000ee80000300800 */
[----:B------:R-:W3:Y:S04]  /*124ba0*/  LDL.LU R13, [R1+0x2d8] ;  /* 0x0002d800010d7983 */ /* 0x000ee80000300800 */
[----:B------:R-:W3:Y:S04]  /*124bb0*/  LDL.LU R27, [R1+0x9c] ;  /* 0x00009c00011b7983 */ /* 0x000ee80000300800 */
[----:B------:R-:W3:Y:S01]  /*124bc0*/  LDL.LU R20, [R1+0x3e4] ;  /* 0x0003e40001147983 */ /* 0x000ee20000300800 */
[----:B----4-:R-:W-:-:S03]  /*124bd0*/  PRMT R22, R24, 0x5210, R10 ;  /* 0x0000521018167816 */ /* 0x010fc6000000000a */
[----:B------:R-:W4:Y:S04]  /*124be0*/  LDL.LU R24, [R1+0x13c] ;  /* 0x00013c0001187983 */ /* 0x000f280000300800 */
[----:B------:R0:W-:Y:S04]  /*124bf0*/  STL [R1+0x57bc], R22 ;  /* 0x0057bc1601007387 */ /* 0x0001e80000100800 */
[----:B0-----:R-:W4:Y:S01]  /*124c00*/  LDL.LU R22, [R1] ;  /* 0x0000000001167983 */ /* 0x001f220000300800 */
[----:B------:R-:W-:Y:S02]  /*124c10*/  IADD3 R10, P6, PT, R28, R0, RZ ;  /* 0x000000001c0a7210 */ /* 0x000fe40007fde0ff */
[----:B--2---:R-:W-:-:S02]  /*124c20*/  LOP3.LUT R9, R9, 0xffff, RZ, 0xc0, !PT ;  /* 0x0000ffff09097812 */ /* 0x004fc400078ec0ff */
[----:B---3--:R-:W-:Y:S02]  /*124c30*/  LOP3.LUT R8, R8, 0xffff, RZ, 0xc0, !PT ;  /* 0x0000ffff08087812 */ /* 0x008fe400078ec0ff */
[--C-:B------:R-:W-:Y:S02]  /*124c40*/  PRMT R23, R23, 0x4210, R9.reuse ;  /* 0x0000421017177816 */ /* 0x100fe40000000009 */
[----:B------:R-:W-:Y:S02]  /*124c50*/  PRMT R26, R26, 0x5210, R9 ;  /* 0x000052101a1a7816 */ /* 0x000fe40000000009 */
[----:B------:R-:W-:Y:S02]  /*124c60*/  PRMT R9, R29, 0x4210, R8 ;  /* 0x000042101d097816 */ /* 0x000fe40000000008 */
[----:B------:R-:W-:-:S04]  /*124c70*/  LOP3.LUT R18, R18, 0xffff, RZ, 0xc0, !PT ;  /* 0x0000ffff12127812 */ /* 0x000fc800078ec0ff */
[----:B------:R-:W-:Y:S01]  /*124c80*/  PRMT R7, R7, 0x4210, R18 ;  /* 0x0000421007077816 */ /* 0x000fe20000000012 */
[----:B----4-:R-:W-:-:S05]  /*124c90*/  IMAD.X R11, R17, 0x1, R22, P6 ;  /* 0x00000001110b7824 */ /* 0x010fca00030e0616 */
[----:B------:R0:W-:Y:S04]  /*124ca0*/  STL.64 [R1+0xb40], R10 ;  /* 0x000b400a01007387 */ /* 0x0001e80000100a00 */
[----:B0-----:R-:W2:Y:S04]  /*124cb0*/  LDL.LU.64 R10, [R1+0x5920] ;  /* 0x00592000010a7983 */ /* 0x001ea80000300a00 */
[----:B------:R0:W-:Y:S04]  /*124cc0*/  STL [R1+0x304], R23 ;  /* 0x0003041701007387 */ /* 0x0001e80000100800 */
[----:B0-----:R-:W3:Y:S04]  /*124cd0*/  LDL.LU R23, [R1+0x2750] ;  /* 0x0027500001177983 */ /* 0x001ee80000300800 */
[----:B------:R0:W-:Y:S04]  /*124ce0*/  STL [R1+0x294], R26 ;  /* 0x0002941a01007387 */ /* 0x0001e80000100800 */
[----:B0-----:R-:W4:Y:S04]  /*124cf0*/  LDL.LU R26, [R1+0x2728] ;  /* 0x00272800011a7983 */ /* 0x001f280000300800 */
[----:B------:R0:W-:Y:S04]  /*124d00*/  STL [R1+0x308], R9 ;  /* 0x0003080901007387 */ /* 0x0001e80000100800 */
[----:B------:R-:W2:Y:S01]  /*124d10*/  LDL.LU R29, [R1+0x3e0] ;  /* 0x0003e000011d7983 */ /* 0x000ea20000300800 */
[----:B0-----:R-:W-:-:S02]  /*124d20*/  PRMT R9, R21, 0x5210, R8 ;  /* 0x0000521015097816 */ /* 0x001fc40000000008 */
[----:B------:R-:W-:Y:S01]  /*124d30*/  IADD3 R8, P6, PT, R28, R5, RZ ;  /* 0x000000051c087210 */ /* 0x000fe20007fde0ff */
[----:B------:R-:W2:Y:S04]  /*124d40*/  LDL.LU R21, [R1+0x2b8] ;  /* 0x0002b80001157983 */ /* 0x000ea80000300800 */
[----:B------:R0:W-:Y:S02]  /*124d50*/  STL [R1+0x298], R9 ;  /* 0x0002980901007387 */ /* 0x0001e40000100800 */
[----:B0-----:R-:W-:-:S05]  /*124d60*/  IMAD.X R9, R17, 0x1, R6, P6 ;  /* 0x0000000111097824 */ /* 0x001fca00030e0606 */
[----:B------:R0:W-:Y:S04]  /*124d70*/  STL.64 [R1+0xb28], R8 ;  /* 0x000b280801007387 */ /* 0x0001e80000100a00 */
[----:B0-----:R-:W2:Y:S04]  /*124d80*/  LDL.LU.64 R8, [R1+0x5918] ;  /* 0x0059180001087983 */ /* 0x001ea80000300a00 */
[----:B------:R0:W-:Y:S04]  /*124d90*/  STL [R1+0x2d0], R7 ;  /* 0x0002d00701007387 */ /* 0x0001e80000100800 */
[----:B0-----:R-:W2:Y:S01]  /*124da0*/  LDL.LU R7, [R1+0x5914] ;  /* 0x0059140001077983 */ /* 0x001ea20000300800 */
[----:B------:R-:W-:-:S02]  /*124db0*/  LOP3.LUT R2, R2, 0xffff, RZ, 0xc0, !PT ;  /* 0x0000ffff02027812 */ /* 0x000fc400078ec0ff */
[----:B------:R-:W-:Y:S02]  /*124dc0*/  PRMT R16, R16, 0x5210, R18 ;  /* 0x0000521010107816 */ /* 0x000fe40000000012 */
[--C-:B------:R-:W-:Y:S01]  /*124dd0*/  PRMT R19, R19, 0x4210, R2.reuse ;  /* 0x0000421013137816 */ /* 0x100fe20000000002 */
[----:B------:R-:W3:Y:S01]  /*124de0*/  LDL.LU R18, [R1+0x5910] ;  /* 0x0059100001127983 */ /* 0x000ee20000300800 */
[----:B------:R-:W-:-:S03]  /*124df0*/  PRMT R3, R3, 0x5210, R2 ;  /* 0x0000521003037816 */ /* 0x000fc60000000002 */
[----:B------:R0:W-:Y:S04]  /*124e00*/  STL [R1+0x280], R16 ;  /* 0x0002801001007387 */ /* 0x0001e80000100800 */
[----:B0-----:R-:W3:Y:S04]  /*124e10*/  LDL.LU R16, [R1+0x590c] ;  /* 0x00590c0001107983 */ /* 0x001ee80000300800 */
[----:B------:R0:W-:Y:S04]  /*124e20*/  STL [R1+0x2d4], R19 ;  /* 0x0002d41301007387 */ /* 0x0001e80000100800 */
[----:B0-----:R-:W3:Y:S04]  /*124e30*/  LDL.LU R19, [R1+0x5908] ;  /* 0x0059080001137983 */ /* 0x001ee80000300800 */
[----:B------:R0:W-:Y:S01]  /*124e40*/  STL [R1+0x284], R3 ;  /* 0x0002840301007387 */ /* 0x0001e20000100800 */
[----:B--2---:R-:W-:-:S03]  /*124e50*/  IADD3 R2, P6, PT, R28, R7, RZ ;  /* 0x000000071c027210 */ /* 0x004fc60007fde0ff */
[----:B------:R-:W-:Y:S02]  /*124e60*/  STL [R1+0x58e0], R7 ;  /* 0x0058e00701007387 */ /* 0x000fe40000100800 */
[----:B0-----:R-:W-:-:S05]  /*124e70*/  IMAD.X R3, R17, 0x1, R8, P6 ;  /* 0x0000000111037824 */ /* 0x001fca00030e0608 */
[----:B------:R0:W-:Y:S02]  /*124e80*/  STL.64 [R1+0xb68], R2 ;  /* 0x000b680201007387 */ /* 0x0001e40000100a00 */
[----:B0-----:R-:W-:Y:S02]  /*124e90*/  LOP3.LUT R2, R15, 0xffff, RZ, 0xc0, !PT ;  /* 0x0000ffff0f027812 */ /* 0x001fe400078ec0ff */
[----:B------:R-:W-:Y:S02]  /*124ea0*/  LOP3.LUT R3, R12, 0xffff, RZ, 0xc0, !PT ;  /* 0x0000ffff0c037812 */ /* 0x000fe400078ec0ff */
[--C-:B------:R-:W-:Y:S02]  /*124eb0*/  PRMT R7, R13, 0x4210, R2.reuse ;  /* 0x000042100d077816 */ /* 0x100fe40000000002 */
[----:B------:R-:W-:Y:S02]  /*124ec0*/  PRMT R15, R27, 0x5210, R2 ;  /* 0x000052101b0f7816 */ /* 0x000fe40000000002 */
[----:B------:R-:W2:Y:S01]  /*124ed0*/  LDL.LU R2, [R1+0x3cc] ;  /* 0x0003cc0001027983 */ /* 0x000ea20000300800 */
[----:B------:R-:W-:-:S03]  /*124ee0*/  IADD3 R12, P6, PT, R28, R9, RZ ;  /* 0x000000091c0c7210 */ /* 0x000fc60007fde0ff */
[----:B------:R0:W-:Y:S04]  /*124ef0*/  STL [R1+0x2d8], R7 ;  /* 0x0002d80701007387 */ /* 0x0001e80000100800 */
[----:B------:R-:W2:Y:S01]  /*124f00*/  LDL.LU R27, [R1+0x3ac] ;  /* 0x0003ac00011b7983 */ /* 0x000ea20000300800 */
[----:B------:R-:W-:-:S03]  /*124f10*/  IMAD.X R13, R17, 0x1, R10, P6 ;  /* 0x00000001110d7824 */ /* 0x000fc600030e060a */
[----:B------:R1:W-:Y:S01]  /*124f20*/  STL [R1+0x57dc], R15 ;  /* 0x0057dc0f01007387 */ /* 0x0003e20000100800 */
[----:B0-----:R-:W-:-:S03]  /*124f30*/  PRMT R7, R20, 0x4210, R3 ;  /* 0x0000421014077816 */ /* 0x001fc60000000003 */
[----:B------:R-:W2:Y:S01]  /*124f40*/  LDL.LU R20, [R1+0x3d0] ;  /* 0x0003d00001147983 */ /* 0x000ea20000300800 */
[----:B-1----:R-:W-:-:S03]  /*124f50*/  PRMT R15, R24, 0x5210, R3 ;  /* 0x00005210180f7816 */ /* 0x002fc60000000003 */
[----:B------:R-:W-:Y:S04]  /*124f60*/  STL [R1+0x2b0], R7 ;  /* 0x0002b00701007387 */ /* 0x000fe80000100800 */
[----:B------:R-:W2:Y:S04]  /*124f70*/  LDL.LU R24, [R1+0x394] ;  /* 0x0003940001187983 */ /* 0x000ea80000300800 */
[----:B------:R-:W-:Y:S04]  /*124f80*/  STL [R1+0x57f8], R15 ;  /* 0x0057f80f01007387 */ /* 0x000fe80000100800 */
[----:B------:R-:W-:Y:S04]  /*124f90*/  STL.64 [R1+0x58e8], R8 ;  /* 0x0058e80801007387 */ /* 0x000fe80000100a00 */
[----:B------:R0:W-:Y:S04]  /*124fa0*/  STL.64 [R1+0xb60], R12 ;  /* 0x000b600c01007387 */ /* 0x0001e80000100a00 */
[----:B0-----:R-:W2:Y:S01]  /*124fb0*/  LDL.LU.64 R12, [R1+0x5900] ;  /* 0x00590000010c7983 */ /* 0x001ea20000300a00 */
[----:B---3--:R-:W-:-:S02]  /*124fc0*/  LOP3.LUT R7, R23, 0xffff, RZ, 0xc0, !PT ;  /* 0x0000ffff17077812 */ /* 0x008fc400078ec0ff */
[----:B----4-:R-:W-:Y:S02]  /*124fd0*/  LOP3.LUT R3, R26, 0xffff, RZ, 0xc0, !PT ;  /* 0x0000ffff1a037812 */ /* 0x010fe400078ec0ff */
[----:B------:R-:W-:Y:S01]  /*124fe0*/  PRMT R8, R29, 0x4210, R7 ;  /* 0x000042101d087816 */ /* 0x000fe20000000007 */
[----:B------:R-:W3:Y:S01]  /*124ff0*/  LDL.LU R26, [R1+0x118] ;  /* 0x00011800011a7983 */ /* 0x000ee20000300800 */
[----:B------:R-:W-:-:S03]  /*125000*/  PRMT R15, R21, 0x4210, R3 ;  /* 0x00004210150f7816 */ /* 0x000fc60000000003 */
[----:B------:R0:W-:Y:S01]  /*125010*/  STL [R1+0x2b4], R8 ;  /* 0x0002b40801007387 */ /* 0x0001e20000100800 */
[----:B------:R-:W-:Y:S02]  /*125020*/  PRMT R19, R19, 0x5210, R3 ;  /* 0x0000521013137816 */ /* 0x000fe40000000003 */
[----:B------:R-:W-:Y:S01]  /*125030*/  PRMT R16, R16, 0x5210, R7 ;  /* 0x0000521010107816 */ /* 0x000fe20000000007 */
[----:B------:R-:W-:Y:S04]  /*125040*/  STL [R1+0x5808], R15 ;  /* 0x0058080f01007387 */ /* 0x000fe80000100800 */
[----:B------:R-:W4:Y:S01]  /*125050*/  LDL.LU R3, [R1+0x120] ;  /* 0x0001200001037983 */ /* 0x000f220000300800 */
[----:B0-----:R-:W-:-:S03]  /*125060*/  IADD3 R8, P6, PT, R28, R11, RZ ;  /* 0x0000000b1c087210 */ /* 0x001fc60007fde0ff */
[----:B------:R-:W3:Y:S04]  /*125070*/  LDL.LU R23, [R1+0x2764] ;  /* 0x0027640001177983 */ /* 0x000ee80000300800 */
[----:B------:R-:W3:Y:S04]  /*125080*/  LDL.LU R21, [R1+0x2760] ;  /* 0x0027600001157983 */ /* 0x000ee80000300800 */
[----:B------:R-:W3:Y:S04]  /*125090*/  LDL.LU R29, [R1+0x398] ;  /* 0x00039800011d7983 */ /* 0x000ee80000300800 */
[----:B------:R-:W-:Y:S04]  /*1250a0*/  STL [R1+0x57e4], R19 ;  /* 0x0057e41301007387 */ /* 0x000fe80000100800 */
[----:B------:R-:W-:Y:S04]  /*1250b0*/  STL [R1+0x57e0], R16 ;  /* 0x0057e01001007387 */ /* 0x000fe80000100800 */
[----:B------:R-:W-:Y:S01]  /*1250c0*/  STL.64 [R1+0x58d8], R10 ;  /* 0x0058d80a01007387 */ /* 0x000fe20000100a00 */
[----:B--2---:R-:W-:-:S05]  /*1250d0*/  IMAD.X R9, R17, 0x1, R12, P6 ;  /* 0x0000000111097824 */ /* 0x004fca00030e060c */
[----:B------:R0:W-:Y:S02]  /*1250e0*/  STL.64 [R1+0xb88], R8 ;  /* 0x000b880801007387 */ /* 0x0001e40000100a00 */
[----:B0-----:R-:W-:Y:S02]  /*1250f0*/  IADD3 R8, P6, PT, R28, R13, RZ ;  /* 0x0000000d1c087210 */ /* 0x001fe40007fde0ff */
[----:B------:R-:W2:Y:S03]  /*125100*/  LDL.LU R28, [R1+0x114] ;  /* 0x00011400011c7983 */ /* 0x000ea60000300800 */
[----:B------:R-:W-:Y:S02]  /*125110*/  IMAD.X R9, R17, 0x1, R14, P6 ;  /* 0x0000000111097824 */ /* 0x000fe400030e060e */
[----:B------:R-:W2:Y:S01]  /*125120*/  LDL.LU R17, [R1+0x58fc] ;  /* 0x0058fc0001117983 */ /* 0x000ea20000300800 */
[----:B------:R-:W-:-:S03]  /*125130*/  LOP3.LUT R2, R2, 0xffff, RZ, 0xc0, !PT ;  /* 0x0000ffff02027812 */ /* 0x000fc600078ec0ff */
[----:B------:R-:W3:Y:S01]  /*125140*/  LDL.LU R11, [R1+0x38c] ;  /* 0x00038c00010b7983 */ /* 0x000ee20000300800 */
[----:B------:R-:W-:-:S03]  /*125150*/  PRMT R7, R18, 0x5210, R2 ;  /* 0x0000521012077816 */ /* 0x000fc60000000002 */
[----:B------:R0:W-:Y:S01]  /*125160*/  STL.64 [R1+0xb70], R8 ;  /* 0x000b700801007387 */ /* 0x0001e20000100a00 */
[----:B------:R-:W-:-:S03]  /*125170*/  PRMT R16, R27, 0x4210, R2 ;  /* 0x000042101b107816 */ /* 0x000fc60000000002 */
[----:B------:R-:W3:Y:S01]  /*125180*/  LDL.LU R27, [R1+0x138] ;  /* 0x00013800011b7983 */ /* 0x000ee20000300800 */
[----:B------:R-:W-:-:S03]  /*125190*/  LOP3.LUT R2, R24, 0xffff, RZ, 0xc0, !PT ;  /* 0x0000ffff18027812 */ /* 0x000fc600078ec0ff */
[----:B------:R-:W3:Y:S01]  /*1251a0*/  LDL.LU R18, [R1+0x58f8] ;  /* 0x0058f80001127983 */ /* 0x000ee20000300800 */
[----:B0-----:R-:W-:-:S03]  /*1251b0*/  LOP3.LUT R8, R20, 0xffff, RZ, 0xc0, !PT ;  /* 0x0000ffff14087812 */ /* 0x001fc600078ec0ff */
[----:B------:R0:W-:Y:S04]  /*1251c0*/  STL [R1+0x100], R7 ;  /* 0x0001000701007387 */ /* 0x0001e80000100800 */
[----:B0-----:R-:W4:Y:S04]  /*1251d0*/  LDL.LU R7, [R1+0x273c] ;  /* 0x00273c0001077983 */ /* 0x001f280000300800 */
[----:B------:R-:W4:Y:S04]  /*1251e0*/  LDL.LU R19, [R1+0x3d8] ;  /* 0x0003d80001137983 */ /* 0x000f280000300800 */
[----:B------:R-:W4:Y:S04]  /*1251f0*/  LDL.LU R24, [R1+0x390] ;  /* 0x0003900001187983 */ /* 0x000f280000300800 */
[----:B------:R-:W4:Y:S01]  /*125200*/  LDL.LU R20, [R1+0x14c] ;  /* 0x00014c0001147983 */ /* 0x000f220000300800 */
[----:B--2---:R-:W-:-:S05]  /*125210*/  PRMT R17, R17, 0x4210, R8 ;  /* 0x0000421011117816 */ /* 0x004fca0000000008 */
[----:B------:R0:W-:Y:S04]  /*125220*/  STL.64 [R1+0x5860], R16 ;  /* 0x0058601001007387 */ /* 0x0001e80000100a00 */
[----:B0-----:R-:W2:Y:S01]  /*125230*/  LDL.LU R16, [R1+0xbc] ;  /* 0x0000bc0001107983 */ /* 0x001ea20000300800 */
[----:B---3--:R-:W-:Y:S02]  /*125240*/  PRMT R9, R26, 0x5210, R8 ;  /* 0x000052101a097816 */ /* 0x008fe40000000008 */
[--C-:B------:R-:W-:Y:S01]  /*125250*/  PRMT R18, R18, 0x4210, R2.reuse ;  /* 0x0000421012127816 */ /* 0x100fe20000000002 */
[----:B------:R-:W3:Y:S04]  /*125260*/  LDL.LU R8, [R1+0x374] ;  /* 0x0003740001087983 */ /* 0x000ee80000300800 */
[----:B------:R4:W-:Y:S04]  /*125270*/  STL [R1+0x104], R9 ;  /* 0x0001040901007387 */ /* 0x0009e80000100800 */
[----:B------:R-:W3:Y:S04]  /*125280*/  LDL.LU R26, [R1+0xfc] ;  /* 0x0000fc00011a7983 */ /* 0x000ee80000300800 */
[----:B------:R2:W-:Y:S01]  /*125290*/  STL [R1+0x58d0], R18 ;  /* 0x0058d01201007387 */ /* 0x0005e20000100800 */
[----:B----4-:R-:W-:-:S05]  /*1252a0*/  PRMT R9, R3, 0x5210, R2 ;  /* 0x0000521003097816 */ /* 0x010fca0000000002 */
[----:B------:R-:W-:Y:S01]  /*1252b0*/  STL [R1+0x108], R9 ;  /* 0x0001080901007387 */ /* 0x000fe20000100800 */
[----:B--2---:R-:W-:Y:S02]  /*1252c0*/  SHF.R.S32.HI R18, RZ, 0x1f, R16 ;  /* 0x0000001fff127819 */ /* 0x004fe40000011410 */
[----:B------:R-:W-:-:S05]  /*1252d0*/  IADD3 R2, P6, PT, R16, R4, RZ ;  /* 0x0000000410027210 */ /* 0x000fca0007fde0ff */
[----:B------:R-:W-:-:S05]  /*1252e0*/  IMAD.X R3, R18, 0x1, R25, P6 ;  /* 0x0000000112037824 */ /* 0x000fca00030e0619 */
[----:B------:R0:W-:Y:S04]  /*1252f0*/  STL.64 [R1+0xb80], R2 ;  /* 0x000b800201007387 */ /* 0x0001e80000100a00 */
[----:B0-----:R-:W2:Y:S01]  /*125300*/  LDL.LU.64 R2, [R1+0x58f0] ;  /* 0x0058f00001027983 */ /* 0x001ea20000300a00 */
[----:B------:R-:W-:Y:S02]  /*125310*/  LOP3.LUT R9, R23, 0xffff, RZ, 0xc0, !PT ;  /* 0x0000ffff17097812 */ /* 0x000fe400078ec0ff */
[----:B------:R-:W-:Y:S02]  /*125320*/  LOP3.LUT R10, R21, 0xffff, RZ, 0xc0, !PT ;  /* 0x0000ffff150a7812 */ /* 0x000fe400078ec0ff */
[----:B------:R-:W-:Y:S01]  /*125330*/  PRMT R17, R29, 0x4210, R9 ;  /* 0x000042101d117816 */ /* 0x000fe20000000009 */
[----:B------:R-:W4:Y:S04]  /*125340*/  LDL.LU R21, [R1+0x584] ;  /* 0x0005840001157983 */ /* 0x000f280000300800 */
[----:B------:R-:W3:Y:S04]  /*125350*/  LDL.LU R15, [R1+0x3b4] ;  /* 0x0003b400010f7983 */ /* 0x000ee80000300800 */
[----:B------:R-:W3:Y:S04]  /*125360*/  LDL.LU R29, [R1+0x378] ;  /* 0x00037800011d7983 */ /* 0x000ee80000300800 */
[----:B------:R0:W-:Y:S01]  /*125370*/  STL [R1+0x130], R17 ;  /* 0x0001301101007387 */ /* 0x0001e20000100800 */
[----:B------:R-:W-:-:S02]  /*125380*/  PRMT R11, R11, 0x4210, R10 ;  /* 0x000042100b0b7816 */ /* 0x000fc4000000000a */
[----:B0-----:R-:W-:Y:S02]  /*125390*/  PRMT R17, R28, 0x5210, R9 ;  /* 0x000052101c117816 */ /* 0x001fe40000000009 */
[----:B------:R-:W3:Y:S04]  /*1253a0*/  LDL.LU R9, [R1+0x15c] ;  /* 0x00015c0001097983 */ /* 0x000ee80000300800 */
[----:B------:R-:W3:Y:S04]  /*1253b0*/  LDL.LU R23, [R1+0x35c] ;  /* 0x00035c0001177983 */ /* 0x000ee80000300800 */
[----:B------:R0:W-:Y:S04]  /*1253c0*/  STL [R1+0xf0], R17 ;  /* 0x0000f01101007387 */ /* 0x0001e80000100800 */
[----:B------:R-:W3:Y:S01]  /*1253d0*/  LDL.LU R28, [R1+0x158] ;  /* 0x00015800011c7983 */ /* 0x000ee20000300800 */
[----:B0-----:R-:W-:-:S03]  /*1253e0*/  PRMT R17, R27, 0x5210, R10 ;  /* 0x000052101b117816 */ /* 0x001fc6000000000a */
[----:B------:R0:W-:Y:S01]  /*1253f0*/  STL [R1+0x134], R11 ;  /* 0x0001340b01007387 */ /* 0x0001e20000100800 */
[----:B------:R-:W-:-:S03]  /*125400*/  LOP3.LUT R7, R7, 0xffff, RZ, 0xc0, !PT ;  /* 0x0000ffff07077812 */ /* 0x000fc600078ec0ff */
[----:B------:R-:W-:Y:S04]  /*125410*/  STL [R1+0xf4], R17 ;  /* 0x0000f41101007387 */ /* 0x000fe80000100800 */
[----:B------:R-:W4:Y:S01]  /*125420*/  LDL.LU R27, [R1+0x2770] ;  /* 0x00277000011b7983 */ /* 0x000f220000300800 */
[----:B--2---:R-:W-:-:S03]  /*125430*/  IADD3 R10, P6, PT, R16, R3, RZ ;  /* 0x00000003100a7210 */ /* 0x004fc60007fde0ff */
[----:B------:R1:W-:Y:S02]  /*125440*/  STL.64 [R1+0x58c0], R2 ;  /* 0x0058c00201007387 */ /* 0x0003e40000100a00 */
[----:B0-----:R-:W-:-:S05]  /*125450*/  IMAD.X R11, R18, 0x1, R2, P6 ;  /* 0x00000001120b7824 */ /* 0x001fca00030e0602 */
[----:B------:R0:W-:Y:S01]  /*125460*/  STL.64 [R1+0xb78], R10 ;  /* 0x000b780a01007387 */ /* 0x0001e20000100a00 */
[--C-:B-1----:R-:W-:Y:S02]  /*125470*/  PRMT R3, R20, 0x5210, R7.reuse ;  /* 0x0000521014037816 */ /* 0x102fe40000000007 */
[----:B0-----:R-:W-:Y:S02]  /*125480*/  PRMT R10, R24, 0x4210, R7 ;  /* 0x00004210180a7816 */ /* 0x001fe40000000007 */
[----:B------:R-:W2:Y:S04]  /*125490*/  LDL.LU R24, [R1+0x276c] ;  /* 0x00276c0001187983 */ /* 0x000ea80000300800 */
[----:B------:R0:W-:Y:S04]  /*1254a0*/  STL [R1+0x138], R10 ;  /* 0x0001380a01007387 */ /* 0x0001e80000100800 */
[----:B------:R-:W2:Y:S01]  /*1254b0*/  LDL.LU R7, [R1+0x33c] ;  /* 0x00033c0001077983 */ /* 0x000ea20000300800 */
[----:B------:R-:W-:-:S03]  /*1254c0*/  LOP3.LUT R2, R19, 0xffff, RZ, 0xc0, !PT ;  /* 0x0000ffff13027812 */ /* 0x000fc600078ec0ff */
[----:B0-----:R-:W2:Y:S04]  /*1254d0*/  LDL.LU R10, [R1+0xe8] ;  /* 0x0000e800010a7983 */ /* 0x001ea80000300800 */
[----:B------:R3:W-:Y:S04]  /*1254e0*/  STL [R1+0xf8], R3 ;  /* 0x0000f80301007387 */ /* 0x0007e80000100800 */
[----:B------:R-:W2:Y:S04]  /*1254f0*/  LDL.LU R20, [R1+0x2dc] ;  /* 0x0002dc0001147983 */ /* 0x000ea80000300800 */
[----:B------:R-:W2:Y:S01]  /*125500*/  LDL.LU R11, [R1+0xa0] ;  /* 0x0000a000010b7983 */ /* 0x000ea20000300800 */
[----:B---3--:R-:W-:-:S02]  /*125510*/  PRMT R3, R8, 0x4210, R2 ;  /* 0x0000421008037816 */ /* 0x008fc40000000002 */
[----:B------:R-:W-:Y:S02]  /*125520*/  PRMT R8, R26, 0x5210, R2 ;  /* 0x000052101a087816 */ /* 0x000fe40000000002 */
[----:B------:R-:W-:Y:S01]  /*125530*/  IADD3 R2, P6, PT, R16, R0, RZ ;  /* 0x0000000010027210 */ /* 0x000fe20007fde0ff */
[----:B------:R0:W-:Y:S04]  /*125540*/  STL [R1+0x120], R3 ;  /* 0x0001200301007387 */ /* 0x0001e80000100800 */
[----:B------:R4:W-:Y:S01]  /*125550*/  STL [R1+0xd0], R8 ;  /* 0x0000d00801007387 */ /* 0x0009e20000100800 */
[----:B0-----:R-:W-:Y:S01]  /*125560*/  IMAD.X R3, R18, 0x1, R22, P6 ;  /* 0x0000000112037824 */ /* 0x001fe200030e0616 */
[----:B----4-:R-:W-:-:S04]  /*125570*/  LOP3.LUT R8, R21, 0xffff, RZ, 0xc0, !PT ;  /* 0x0000ffff15087812 */ /* 0x010fc800078ec0ff */
[----:B------:R0:W-:Y:S01]  /*125580*/  STL.64 [R1+0xba0], R2 ;  /* 0x000ba00201007387 */ /* 0x0001e20000100a00 */
[----:B------:R-:W-:-:S03]  /*125590*/  PRMT R9, R9, 0x5210, R8 ;  /* 0x0000521009097816 */ /* 0x000fc60000000008 */
[----:B0-----:R-:W3:Y:S01]  /*1255a0*/  LDL.LU R3, [R1+0x274c] ;  /* 0x00274c0001037983 */ /* 0x001ee20000300800 */
[----:B------:R-:W-:Y:S02]  /*1255b0*/  LOP3.LUT R2, R15, 0xffff, RZ, 0xc0, !PT ;  /* 0x0000ffff0f027812 */ /* 0x000fe400078ec0ff */
[----:B------:R-:W-:Y:S01]  /*1255c0*/  PRMT R15, R29, 0x4210, R8 ;  /* 0x000042101d0f7816 */ /* 0x000fe20000000008 */
[----:B------:R-:W4:Y:S01]  /*1255d0*/  LDL.LU R17, [R1+0x880] ;  /* 0x0008800001117983 */ /* 0x000f220000300800 */
[----:B------:R-:W-:-:S03]  /*1255e0*/  PRMT R8, R23, 0x4210, R2 ;  /* 0x0000421017087816 */ /* 0x000fc60000000002 */
[----:B------:R-:W3:Y:S04]  /*1255f0*/  LDL.LU R19, [R1+0x30c] ;  /* 0x00030c0001137983 */ /* 0x000ee80000300800 */
[----:B------:R-:W3:Y:S04]  /*125600*/  LDL.LU R26, [R1+0x164] ;  /* 0x00016400011a7983 */ /* 0x000ee80000300800 */
[----:B------:R-:W3:Y:S04]  /*125610*/  LDL.LU R21, [R1+0x2bc] ;  /* 0x0002bc0001157983 */ /* 0x000ee80000300800 */
[----:B------:R-:W3:Y:S04]  /*125620*/  LDL.LU R29, [R1+0x160] ;  /* 0x00016000011d7983 */ /* 0x000ee80000300800 */
[----:B------:R-:W-:Y:S01]  /*125630*/  STL [R1+0x124], R15 ;  /* 0x0001240f01007387 */ /* 0x000fe20000100800 */
[----:B------:R-:W-:-:S03]  /*125640*/  PRMT R2, R28, 0x5210, R2 ;  /* 0x000052101c027816 */ /* 0x000fc60000000002 */
[----:B------:R-:W-:Y:S04]  /*125650*/  STL [R1+0xd4], R9 ;  /* 0x0000d40901007387 */ /* 0x000fe80000100800 */
[----:B------:R-:W3:Y:S04]  /*125660*/  LDL.LU R23, [R1+0x960] ;  /* 0x0009600001177983 */ /* 0x000ee80000300800 */
[----:B------:R0:W-:Y:S04]  /*125670*/  STL [R1+0x128], R8 ;  /* 0x0001280801007387 */ /* 0x0001e80000100800 */
[----:B------:R-:W3:Y:S01]  /*125680*/  LDL.LU R28, [R1+0x3c8] ;  /* 0x0003c800011c7983 */ /* 0x000ee20000300800 */
[----:B0-----:R-:W-:-:S03]  /*125690*/  IADD3 R8, P6, PT, R16, R5, RZ ;  /* 0x0000000510087210 */ /* 0x001fc60007fde0ff */
[----:B------:R-:W-:Y:S02]  /*1256a0*/  STL [R1+0xd8], R2 ;  /* 0x0000d80201007387 */ /* 0x000fe40000100800 */
[----:B------:R-:W-:Y:S02]  /*1256b0*/  IMAD.X R9, R18, 0x1, R6, P6 ;  /* 0x0000000112097824 */ /* 0x000fe400030e0606 */
[----:B------:R0:W-:Y:S04]  /*1256c0*/  STL.64 [R1+0x58c8], R4 ;  /* 0x0058c80401007387 */ /* 0x0001e80000100a00 */
[----:B------:R1:W-:Y:S01]  /*1256d0*/  STL.64 [R1+0xb98], R8 ;  /* 0x000b980801007387 */ /* 0x0003e20000100a00 */
[----:B0-----:R-:W-:-:S03]  /*1256e0*/  LOP3.LUT R4, R27, 0xffff, RZ, 0xc0, !PT ;  /* 0x0000ffff1b047812 */ /* 0x001fc600078ec0ff */
[----:B-1----:R-:W3:Y:S04]  /*1256f0*/  LDL.LU.64 R8, [R1+0x58e8] ;  /* 0x0058e80001087983 */ /* 0x002ee80000300a00 */
[----:B------:R-:W3:Y:S04]  /*125700*/  LDL.LU R5, [R1+0x29c] ;  /* 0x00029c0001057983 */ /* 0x000ee80000300800 */
[----:B------:R-:W3:Y:S04]  /*125710*/  LDL.LU R15, [R1+0xc0] ;  /* 0x0000c000010f7983 */ /* 0x000ee80000300800 */
[----:B------:R-:W3:Y:S01]  /*125720*/  LDL.LU R27, [R1+0x26c] ;  /* 0x00026c00011b7983 */ /* 0x000ee20000300800 */
[----:B--2---:R-:W-:-:S03]  /*125730*/  LOP3.LUT R2, R24, 0xffff, RZ, 0xc0, !PT ;  /* 0x0000ffff18027812 */ /* 0x004fc600078ec0ff */
[----:B------:R-:W2:Y:S01]  /*125740*/  LDL.LU R24, [R1+0xc4] ;  /* 0x0000c40001187983 */ /* 0x000ea20000300800 */
[----:B------:R-:W-:-:S05]  /*125750*/  PRMT R7, R7, 0x4210, R4 ;  /* 0x0000421007077816 */ /* 0x000fca0000000004 */
[----:B------:R0:W-:Y:S04]  /*125760*/  STL [R1+0x110], R7 ;  /* 0x0001100701007387 */ /* 0x0001e80000100800 */
[----:B0-----:R-:W2:Y:S01]  /*125770*/  LDL.LU R7, [R1+0x58e0] ;  /* 0x0058e00001077983 */ /* 0x001ea20000300800 */
[----:B------:R-:W-:Y:S02]  /*125780*/  PRMT R10, R10, 0x5210, R4 ;  /* 0x000052100a0a7816 */ /* 0x000fe40000000004 */
[--C-:B------:R-:W-:Y:S02]  /*125790*/  PRMT R4, R20, 0x4210, R2.reuse ;  /* 0x0000421014047816 */ /* 0x100fe40000000002 */
[----:B------:R-:W3:Y:S04]  /*1257a0*/  LDL.LU R20, [R1+0xcc] ;  /* 0x0000cc0001147983 */ /* 0x000ee80000300800 */
[----:B------:R2:W-:Y:S01]  /*1257b0*/  STL [R1+0xb0], R10 ;  /* 0x0000b00a01007387 */ /* 0x0005e20000100800 */
[----:B------:R-:W-:-:S03]  /*1257c0*/  PRMT R2, R11, 0x5210, R2 ;  /* 0x000052100b027816 */ /* 0x000fc60000000002 */
[----:B------:R-:W-:Y:S01]  /*1257d0*/  STL [R1+0x114], R4 ;  /* 0x0001140401007387 */ /* 0x000fe20000100800 */
[----:B--2---:R-:W-:-:S03]  /*1257e0*/  IADD3 R10, P6, PT, R16, R7, RZ ;  /* 0x00000007100a7210 */ /* 0x004fc60007fde0ff */
[----:B------:R-:W-:Y:S02]  /*1257f0*/  STL.64 [R1+0x58b0], R6 ;  /* 0x0058b00601007387 */ /* 0x000fe40000100a00 */
[----:B---3--:R-:W-:Y:S02]  /*125800*/  IMAD.X R11, R18, 0x1, R8, P6 ;  /* 0x00000001120b7824 */ /* 0x008fe400030e0608 */
[----:B------:R-:W-:Y:S04]  /*125810*/  STL [R1+0xb4], R2 ;  /* 0x0000b40201007387 */ /* 0x000fe80000100800 */
[----:B------:R0:W-:Y:S04]  /*125820*/  STL.64 [R1+0xbc0], R10 ;  /* 0x000bc00a01007387 */ /* 0x0001e80000100a00 */
[----:B0-----:R-:W2:Y:S01]  /*125830*/  LDL.LU.64 R10, [R1+0x58d8] ;  /* 0x0058d800010a7983 */ /* 0x001ea20000300a00 */
[----:B------:R-:W-:-:S04]  /*125840*/  LOP3.LUT R3, R3, 0xffff, RZ, 0xc0, !PT ;  /* 0x0000ffff03037812 */ /* 0x000fc800078ec0ff */
[--C-:B------:R-:W-:Y:S02]  /*125850*/  PRMT R6, R19, 0x4210, R3.reuse ;  /* 0x0000421013067816 */ /* 0x100fe40000000003 */
[----:B------:R-:W-:Y:S02]  /*125860*/  PRMT R4, R26, 0x5210, R3 ;  /* 0x000052101a047816 */ /* 0x000fe40000000003 */
[----:B----4-:R-:W-:Y:S02]  /*125870*/  LOP3.LUT R2, R17, 0xffff, RZ, 0xc0, !PT ;  /* 0x0000ffff11027812 */ /* 0x010fe400078ec0ff */
[----:B------:R-:W3:Y:S02]  /*125880*/  LDL.LU R17, [R1+0x2788] ;  /* 0x0027880001117983 */ /* 0x000ee40000300800 */
[--C-:B------:R-:W-:Y:S02]  /*125890*/  PRMT R3, R21, 0x4210, R2.reuse ;  /* 0x0000421015037816 */ /* 0x100fe40000000002 */
[----:B------:R-:W-:Y:S04]  /*1258a0*/  STL [R1+0x118], R6 ;  /* 0x0001180601007387 */ /* 0x000fe80000100800 */
[----:B------:R0:W-:Y:S04]  /*1258b0*/  STL [R1+0xb8], R4 ;  /* 0x0000b80401007387 */ /* 0x0001e80000100800 */
[----:B------:R-:W4:Y:S04]  /*1258c0*/  LDL.LU R26, [R1+0x27c] ;  /* 0x00027c00011a7983 */ /* 0x000f280000300800 */
[----:B------:R-:W3:Y:S01]  /*1258d0*/  LDL.LU R21, [R1+0x168] ;  /* 0x0001680001157983 */ /* 0x000ee20000300800 */
[----:B0-----:R-:W-:-:S02]  /*1258e0*/  PRMT R4, R29, 0x5210, R2 ;  /* 0x000052101d047816 */ /* 0x001fc40000000002 */
[----:B------:R-:W-:Y:S01]  /*1258f0*/  IADD3 R2, P6, PT, R16, R9, RZ ;  /* 0x0000000910027210 */ /* 0x000fe20007fde0ff */
[----:B------:R-:W-:Y:S04]  /*125900*/  STL [R1+0xe0], R3 ;  /* 0x0000e00301007387 */ /* 0x000fe80000100800 */
[----:B------:R-:W3:Y:S04]  /*125910*/  LDL.LU R29, [R1+0x278c] ;  /* 0x00278c00011d7983 */ /* 0x000ee80000300800 */
[----:B------:R0:W-:Y:S02]  /*125920*/  STL [R1+0xa0], R4 ;  /* 0x0000a00401007387 */ /* 0x0001e40000100800 */
[----:B0-----:R-:W-:-:S04]  /*125930*/  LOP3.LUT R4, R23, 0xffff, RZ, 0xc0, !PT ;  /* 0x0000ffff17047812 */ /* 0x001fc800078ec0ff */
[--C-:B------:R-:W-:Y:S02]  /*125940*/  PRMT R6, R5, 0x4210, R4.reuse ;  /* 0x0000421005067816 */ /* 0x100fe40000000004 */
[----:B------:R-:W-:Y:S01]  /*125950*/  PRMT R5, R15, 0x5210, R4 ;  /* 0x000052100f057816 */ /* 0x000fe20000000004 */
[----:B--2---:R-:W-:-:S05]  /*125960*/  IMAD.X R3, R18, 0x1, R10, P6 ;  /* 0x0000000112037824 */ /* 0x004fca00030e060a */
[----:B------:R0:W-:Y:S02]  /*125970*/  STL.64 [R1+0xbf0], R2 ;  /* 0x000bf00201007387 */ /* 0x0001e40000100a00 */
[----:B0-----:R-:W-:Y:S02]  /*125980*/  LOP3.LUT R3, R28, 0xffff, RZ, 0xc0, !PT ;  /* 0x0000ffff1c037812 */ /* 0x001fe400078ec0ff */
[----:B------:R-:W2:Y:S02]  /*125990*/  LDL.LU R2, [R1+0x275c] ;  /* 0x00275c0001027983 */ /* 0x000ea40000300800 */
[--C-:B------:R-:W-:Y:S02]  /*1259a0*/  PRMT R4, R27, 0x4210, R3.reuse ;  /* 0x000042101b047816 */ /* 0x100fe40000000003 */
[----:B------:R-:W2:Y:S04]  /*1259b0*/  LDL.LU R19, [R1+0x260] ;  /* 0x0002600001137983 */ /* 0x000ea80000300800 */
[----:B------:R-:W2:Y:S04]  /*1259c0*/  LDL.LU R23, [R1+0x88] ;  /* 0x0000880001177983 */ /* 0x000ea80000300800 */
[----:B------:R-:W2:Y:S04]  /*1259d0*/  LDL.LU R28, [R1+0x24c] ;  /* 0x00024c00011c7983 */ /* 0x000ea80000300800 */
[----:B------:R0:W-:Y:S01]  /*1259e0*/  STL [R1+0xe4], R6 ;  /* 0x0000e40601007387 */ /* 0x0001e20000100800 */
[----:B------:R-:W-:-:S03]  /*1259f0*/  PRMT R3, R24, 0x5210, R3 ;  /* 0x0000521018037816 */ /* 0x000fc60000000003 */
[----:B------:R-:W2:Y:S04]  /*125a00*/  LDL.LU R15, [R1+0x16c] ;  /* 0x00016c00010f7983 */ /* 0x000ea80000300800 */
[----:B------:R-:W-:Y:S04]  /*125a10*/  STL [R1+0xa4], R5 ;  /* 0x0000a40501007387 */ /* 0x000fe80000100800 */
[----:B------:R1:W-:Y:S04]  /*125a20*/  STL [R1+0xe8], R4 ;  /* 0x0000e80401007387 */ /* 0x0003e80000100800 */
[----:B0-----:R-:W2:Y:S04]  /*125a30*/  LDL.LU R6, [R1+0xb4c] ;  /* 0x000b4c0001067983 */ /* 0x001ea80000300800 */
[----:B------:R-:W2:Y:S01]  /*125a40*/  LDL.LU R27, [R1+0xb48] ;  /* 0x000b4800011b7983 */ /* 0x000ea20000300800 */
[----:B-1----:R-:W-:-:S03]  /*125a50*/  IADD3 R4, P6, PT, R16, R11, RZ ;  /* 0x0000000b10047210 */ /* 0x002fc60007fde0ff */
[----:B------:R-:W-:Y:S02]  /*125a60*/  STL [R1+0xa8], R3 ;  /* 0x0000a80301007387 */ /* 0x000fe40000100800 */
[----:B------:R-:W-:Y:S02]  /*125a70*/  IMAD.X R5, R18, 0x1, R12, P6 ;  /* 0x0000000112057824 */ /* 0x000fe400030e060c */
[----:B------:R0:W-:Y:S04]  /*125a80*/  STL.64 [R1+0x58a0], R10 ;  /* 0x0058a00a01007387 */ /* 0x0001e80000100a00 */
[----:B------:R-:W2:Y:S04]  /*125a90*/  LDL.LU R24, [R1+0x248] ;  /* 0x0002480001187983 */ /* 0x000ea80000300800 */
[----:B0-----:R-:W2:Y:S04]  /*125aa0*/  LDL.LU R11, [R1+0x170] ;  /* 0x00017000010b7983 */ /* 0x001ea80000300800 */
[----:B------:R-:W2:Y:S04]  /*125ab0*/  LDL.LU R7, [R1+0x23c] ;  /* 0x00023c0001077983 */ /* 0x000ea80000300800 */
[----:B------:R0:W-:Y:S02]  /*125ac0*/  STL.64 [R1+0xbe8], R4 ;  /* 0x000be80401007387 */ /* 0x0001e40000100a00 */
[----:B0-----:R-:W-:-:S02]  /*125ad0*/  IADD3 R4, P6, PT, R16, R13, RZ ;  /* 0x0000000d10047210 */ /* 0x001fc40007fde0ff */
[----:B------:R-:W2:Y:S03]  /*125ae0*/  LDL.LU R16, [R1+0x74] ;  /* 0x0000740001107983 */ /* 0x000ea60000300800 */
[----:B------:R-:W-:Y:S01]  /*125af0*/  IMAD.X R5, R18, 0x1, R14, P6 ;  /* 0x0000000112057824 */ /* 0x000fe200030e060e */
[----:B------:R-:W-:Y:S04]  /*125b00*/  STL.64 [R1+0x5890], R12 ;  /* 0x0058900c01007387 */ /* 0x000fe80000100a00 */
[----:B------:R-:W2:Y:S04]  /*125b10*/  LDL.LU R18, [R1+0x58d0] ;  /* 0x0058d00001127983 */ /* 0x000ea80000300800 */
[----:B------:R0:W-:Y:S04]  /*125b20*/  STL.64 [R1+0xc10], R4 ;  /* 0x000c100401007387 */ /* 0x0001e80000100a00 */
[----:B0-----:R-:W2:Y:S01]  /*125b30*/  LDL.LU.64 R4, [R1+0x58c8] ;  /* 0x0058c80001047983 */ /* 0x001ea20000300a00 */
[----:B---3--:R-:W-:-:S03]  /*125b40*/  LOP3.LUT R3, R17, 0xffff, RZ, 0xc0, !PT ;  /* 0x0000ffff11037812 */ /* 0x008fc600078ec0ff */
[----:B------:R-:W3:Y:S01]  /*125b50*/  LDL.LU R17, [R1+0x580] ;  /* 0x0005800001117983 */ /* 0x000ee20000300800 */
[--C-:B----4-:R-:W-:Y:S02]  /*125b60*/  PRMT R10, R26, 0x4210, R3.reuse ;  /* 0x000042101a0a7816 */ /* 0x110fe40000000003 */
[----:B------:R-:W-:Y:S01]  /*125b70*/  PRMT R3, R21, 0x5210, R3 ;  /* 0x0000521015037816 */ /* 0x000fe20000000003 */
[----:B------:R-:W4:Y:S04]  /*125b80*/  LDL.LU R26, [R1+0x27a0] ;  /* 0x0027a000011a7983 */ /* 0x000f280000300800 */
[----:B------:R-:W-:Y:S04]  /*125b90*/  STL [R1+0xc0], R10 ;  /* 0x0000c00a01007387 */ /* 0x000fe80000100800 */
[----:B------:R-:W3:Y:S04]  /*125ba0*/  LDL.LU R21, [R1+0x240] ;  /* 0x0002400001157983 */ /* 0x000ee80000300800 */
[----:B------:R0:W-:Y:S02]  /*125bb0*/  STL [R1+0x80], R3 ;  /* 0x0000800301007387 */ /* 0x0001e40000100800 */
[----:B0-----:R-:W-:-:S02]  /*125bc0*/  LOP3.LUT R3, R29, 0xffff, RZ, 0xc0, !PT ;  /* 0x0000ffff1d037812 */ /* 0x001fc400078ec0ff */
[----:B------:R-:W3:Y:S04]  /*125bd0*/  LDL.LU R29, [R1+0x174] ;  /* 0x00017400011d7983 */ /* 0x000ee80000300800 */
[----:B------:R-:W3:Y:S04]  /*125be0*/  LDL.LU R13, [R1+0x238] ;  /* 0x00023800010d7983 */ /* 0x000ee80000300800 */
[----:B------:R-:W3:Y:S01]  /*125bf0*/  LDL.LU R10, [R1+0x6c] ;  /* 0x00006c00010a7983 */ /* 0x000ee20000300800 */
[----:B--2---:R-:W-:Y:S02]  /*125c00*/  PRMT R12, R19, 0x4210, R3 ;  /* 0x00004210130c7816 */ /* 0x004fe40000000003 */
[----:B------:R-:W-:-:S03]  /*125c10*/  LOP3.LUT R2, R2, 0xffff, RZ, 0xc0, !PT ;  /* 0x0000ffff02027812 */ /* 0x000fc600078ec0ff */
[----:B------:R0:W-:Y:S04]  /*125c20*/  STL [R1+0xc4], R12 ;  /* 0x0000c40c01007387 */ /* 0x0001e80000100800 */
[----:B------:R-:W2:Y:S01]  /*125c30*/  LDL.LU R19, [R1+0x27a8] ;  /* 0x0027a80001137983 */ /* 0x000ea20000300800 */
[----:B0-----:R-:W-:Y:S02]  /*125c40*/  PRMT R12, R23, 0x5210, R3 ;  /* 0x00005210170c7816 */ /* 0x001fe40000000003 */
[----:B------:R-:W-:-:S03]  /*125c50*/  PRMT R3, R28, 0x4210, R2 ;  /* 0x000042101c037816 */ /* 0x000fc60000000002 */
[----:B------:R0:W-:Y:S04]  /*125c60*/  STL [R1+0x84], R12 ;  /* 0x0000840c01007387 */ /* 0x0001e80000100800 */
[----:B------:R-:W2:Y:S01]  /*125c70*/  LDL.LU R23, [R1+0x2774] ;  /* 0x0027740001177983 */ /* 0x000ea20000300800 */
[----:B0-----:R-:W-:Y:S02]  /*125c80*/  PRMT R12, R15, 0x5210, R2 ;  /* 0x000052100f0c7816 */ /* 0x001fe40000000002 */
[----:B------:R-:W-:Y:S01]  /*125c90*/  SHF.R.S32.HI R15, RZ, 0x1f, R20 ;  /* 0x0000001fff0f7819 */ /* 0x000fe20000011414 */
[----:B------:R-:W-:Y:S04]  /*125ca0*/  STL [R1+0xc8], R3 ;  /* 0x0000c80301007387 */ /* 0x000fe80000100800 */
[----:B------:R-:W2:Y:S04]  /*125cb0*/  LDL.LU R28, [R1+0x218] ;  /* 0x00021800011c7983 */ /* 0x000ea80000300800 */
[----:B------:R0:W-:Y:S02]  /*125cc0*/  STL [R1+0x88], R12 ;  /* 0x0000880c01007387 */ /* 0x0001e40000100800 */
[----:B0-----:R-:W-:-:S04]  /*125cd0*/  LOP3.LUT R12, R6, 0xffff, RZ, 0xc0, !PT ;  /* 0x0000ffff060c7812 */ /* 0x001fc800078ec0ff */
[----:B------:R-:W-:Y:S02]  /*125ce0*/  PRMT R24, R24, 0x4210, R12 ;  /* 0x0000421018187816 */ /* 0x000fe4000000000c */
[----:B------:R-:W-:Y:S02]  /*125cf0*/  LOP3.LUT R6, R27, 0xffff, RZ, 0xc0, !PT ;  /* 0x0000ffff1b067812 */ /* 0x000fe400078ec0ff */
[----:B------:R-:W-:-:S05]  /*125d00*/  IADD3 R2, P6, PT, R20, R4, RZ ;  /* 0x0000000414027210 */ /* 0x000fca0007fde0ff */
[----:B------:R-:W-:-:S05]  /*125d10*/  IMAD.X R3, R15, 0x1, R25, P6 ;  /* 0x000000010f037824 */ /* 0x000fca00030e0619 */
[----:B------:R0:W-:Y:S04]  /*125d20*/  STL.64 [R1+0xbe0], R2 ;  /* 0x000be00201007387 */ /* 0x0001e80000100a00 */
[----:B0-----:R-:W2:Y:S04]  /*125d30*/  LDL.LU.64 R2, [R1+0x58c0] ;  /* 0x0058c00001027983 */ /* 0x001ea80000300a00 */
[----:B------:R-:W4:Y:S04]  /*125d40*/  LDL.LU R27, [R1+0x214] ;  /* 0x00021400011b7983 */ /* 0x000f280000300800 */
[----:B------:R0:W-:Y:S04]  /*125d50*/  STL [R1+0x90], R24 ;  /* 0x0000901801007387 */ /* 0x0001e80000100800 */
[----:B0-----:R-:W4:Y:S01]  /*125d60*/  LDL.LU R24, [R1+0x58b8] ;  /* 0x0058b80001187983 */ /* 0x001f220000300800 */
[----:B------:R-:W-:-:S03]  /*125d70*/  PRMT R12, R11, 0x5210, R12 ;  /* 0x000052100b0c7816 */ /* 0x000fc6000000000c */
[----:B------:R-:W4:Y:S01]  /*125d80*/  LDL.LU R11, [R1+0x178] ;  /* 0x00017800010b7983 */ /* 0x000f220000300800 */
[----:B------:R-:W-:-:S03]  /*125d90*/  PRMT R7, R7, 0x4210, R6 ;  /* 0x0000421007077816 */ /* 0x000fc60000000006 */
[----:B------:R0:W-:Y:S04]  /*125da0*/  STL [R1+0x60], R12 ;  /* 0x0000600c01007387 */ /* 0x0001e80000100800 */
[----:B------:R-:W-:Y:S01]  /*125db0*/  STL [R1+0x94], R7 ;  /* 0x0000940701007387 */ /* 0x000fe20000100800 */
[----:B0-----:R-:W-:-:S05]  /*125dc0*/  PRMT R12, R16, 0x5210, R6 ;  /* 0x00005210100c7816 */ /* 0x001fca0000000006 */
[----:B------:R3:W-:Y:S02]  /*125dd0*/  STL [R1+0x64], R12 ;  /* 0x0000640c01007387 */ /* 0x0007e40000100800 */
[----:B---3--:R-:W-:Y:S02]  /*125de0*/  LOP3.LUT R12, R17, 0xffff, RZ, 0xc0, !PT ;  /* 0x0000ffff110c7812 */ /* 0x008fe400078ec0ff */
[----:B--2---:R-:W-:-:S05]  /*125df0*/  IADD3 R6, P6, PT, R20, R3, RZ ;  /* 0x0000000314067210 */ /* 0x004fca0007fde0ff */
[----:B------:R-:W-:-:S05]  /*125e00*/  IMAD.X R7, R15, 0x1, R2, P6 ;  /* 0x000000010f077824 */ /* 0x000fca00030e0602 */
[----:B------:R0:W-:Y:S04]  /*125e10*/  STL.64 [R1+0xc28], R6 ;  /* 0x000c280601007387 */ /* 0x0001e80000100a00 */
[----:B0-----:R-:W2:Y:S04]  /*125e20*/  LDL.LU.64 R6, [R1+0x58b0] ;  /* 0x0058b00001067983 */ /* 0x001ea80000300a00 */
[----:B------:R4:W-:Y:S04]  /*125e30*/  STL.64 [R1+0x5878], R2 ;  /* 0x0058780201007387 */ /* 0x0009e80000100a00 */
[----:B------:R-:W3:Y:S04]  /*125e40*/  LDL.LU R16, [R1+0xc18] ;  /* 0x000c180001107983 */ /* 0x000ee80000300800 */
[----:B------:R-:W3:Y:S01]  /*125e50*/  LDL.LU R17, [R1+0xc0c] ;  /* 0x000c0c0001117983 */ /* 0x000ee20000300800 */
[----:B----4-:R-:W-:-:S02]  /*125e60*/  LOP3.LUT R2, R26, 0xffff, RZ, 0xc0, !PT ;  /* 0x0000ffff1a027812 */ /* 0x010fc400078ec0ff */
[--C-:B------:R-:W-:Y:S02]  /*125e70*/  PRMT R26, R21, 0x4210, R12.reuse ;  /* 0x00004210151a7816 */ /* 0x100fe4000000000c */
[----:B------:R-:W-:Y:S01]  /*125e80*/  PRMT R3, R29, 0x5210, R12 ;  /* 0x000052101d037816 */ /* 0x000fe2000000000c */
[----:B------:R-:W4:Y:S01]  /*125e90*/  LDL.LU R21, [R1+0x1c] ;  /* 0x00001c0001157983 */ /* 0x000f220000300800 */
[--C-:B------:R-:W-:Y:S02]  /*125ea0*/  PRMT R12, R13, 0x4210, R2.reuse ;  /* 0x000042100d0c7816 */ /* 0x100fe40000000002 */
[----:B------:R-:W-:Y:S01]  /*125eb0*/  PRMT R10, R10, 0x5210, R2 ;  /* 0x000052100a0a7816 */ /* 0x000fe20000000002 */
[----:B------:R0:W-:Y:S01]  /*125ec0*/  STL [R1+0x98], R26 ;  /* 0x0000981a01007387 */ /* 0x0001e20000100800 */
[----:B------:R-:W-:-:S03]  /*125ed0*/  IADD3 R2, P6, PT, R20, R0, RZ ;  /* 0x0000000014027210 */ /* 0x000fc60007fde0ff */
[----:B0-----:R-:W4:Y:S04]  /*125ee0*/  LDL.LU R26, [R1+0x1f4] ;  /* 0x0001f400011a7983 */ /* 0x001f280000300800 */
[----:B------:R-:W4:Y:S04]  /*125ef0*/  LDL.LU R29, [R1+0x2c] ;  /* 0x00002c00011d7983 */ /* 0x000f280000300800 */
[----:B------:R0:W-:Y:S04]  /*125f00*/  STL [R1+0x68], R3 ;  /* 0x0000680301007387 */ /* 0x0001e80000100800 */
[----:B------:R-:W-:Y:S01]  /*125f10*/  STL [R1+0x70], R12 ;  /* 0x0000700c01007387 */ /* 0x000fe20000100800 */
[----:B0-----:R-:W-:-:S03]  /*125f20*/  IMAD.X R3, R15, 0x1, R22, P6 ;  /* 0x000000010f037824 */ /* 0x001fc600030e0616 */
[----:B------:R-:W-:Y:S04]  /*125f30*/  STL [R1+0x40], R10 ;  /* 0x0000400a01007387 */ /* 0x000fe80000100800 */
[----:B------:R0:W-:Y:S02]  /*125f40*/  STL.64 [R1+0xc20], R2 ;  /* 0x000c200201007387 */ /* 0x0001e40000100a00 */
[----:B0-----:R-:W-:-:S04]  /*125f50*/  LOP3.LUT R2, R19, 0xffff, RZ, 0xc0, !PT ;  /* 0x0000ffff13027812 */ /* 0x001fc800078ec0ff */
[--C-:B------:R-:W-:Y:S02]  /*125f60*/  PRMT R3, R24, 0x5210, R2.reuse ;  /* 0x0000521018037816 */ /* 0x100fe40000000002 */
[----:B------:R-:W4:Y:S01]  /*125f70*/  LDL.LU R24, [R1+0x58a8] ;  /* 0x0058a80001187983 */ /* 0x000f220000300800 */
[----:B------:R-:W-:Y:S02]  /*125f80*/  PRMT R12, R28, 0x4210, R2 ;  /* 0x000042101c0c7816 */ /* 0x000fe40000000002 */
[----:B------:R-:W-:-:S03]  /*125f90*/  LOP3.LUT R10, R23, 0xffff, RZ, 0xc0, !PT ;  /* 0x0000ffff170a7812 */ /* 0x000fc600078ec0ff */
[----:B------:R-:W-:Y:S01]  /*125fa0*/  STL [R1+0x74], R12 ;  /* 0x0000740c01007387 */ /* 0x000fe20000100800 */
[----:B------:R-:W-:-:S03]  /*125fb0*/  PRMT R27, R27, 0x4210, R10 ;  /* 0x000042101b1b7816 */ /* 0x000fc6000000000a */
[----:B------:R-:W4:Y:S04]  /*125fc0*/  LDL.LU R2, [R1+0x884] ;  /* 0x0008840001027983 */ /* 0x000f280000300800 */
[----:B------:R-:W4:Y:S01]  /*125fd0*/  LDL.LU R28, [R1+0x1ec] ;  /* 0x0001ec00011c7983 */ /* 0x000f220000300800 */
[----:B------:R-:W-:-:S03]  /*125fe0*/  PRMT R11, R11, 0x5210, R10 ;  /* 0x000052100b0b7816 */ /* 0x000fc6000000000a */
[----:B------:R0:W-:Y:S01]  /*125ff0*/  STL [R1+0x44], R3 ;  /* 0x0000440301007387 */ /* 0x0001e20000100800 */
[----:B------:R-:W-:-:S03]  /*126000*/  IADD3 R10, P6, PT, R20, R5, RZ ;  /* 0x00000005140a7210 */ /* 0x000fc60007fde0ff */
[----:B0-----:R-:W4:Y:S04]  /*126010*/  LDL.LU R3, [R1+0x28] ;  /* 0x0000280001037983 */ /* 0x001f280000300800 */
[----:B------:R-:W4:Y:S04]  /*126020*/  LDL.LU R12, [R1+0x2a04] ;  /* 0x002a0400010c7983 */ /* 0x000f280000300800 */
[----:B------:R-:W4:Y:S04]  /*126030*/  LDL.LU R13, [R1+0x18] ;  /* 0x00001800010d7983 */ /* 0x000f280000300800 */
[----:B------:R-:W4:Y:S04]  /*126040*/  LDL.LU R19, [R1+0x2a08] ;  /* 0x002a080001137983 */ /* 0x000f280000300800 */
[----:B------:R-:W4:Y:S04]  /*126050*/  LDL.LU R23, [R1+0x17c] ;  /* 0x00017c0001177983 */ /* 0x000f280000300800 */
[----:B------:R0:W-:Y:S04]  /*126060*/  STL [R1+0x78], R27 ;  /* 0x0000781b01007387 */ /* 0x0001e80000100800 */
[----:B0-----:R-:W4:Y:S04]  /*126070*/  LDL.LU R27, [R1+0x150] ;  /* 0x00015000011b7983 */ /* 0x001f280000300800 */
[----:B------:R-:W-:Y:S04]  /*126080*/  STL [R1+0x48], R11 ;  /* 0x0000480b01007387 */ /* 0x000fe80000100800 */
[----:B------:R0:W-:Y:S04]  /*126090*/  STL.64 [R1+0x5888], R4 ;  /* 0x0058880401007387 */ /* 0x0001e80000100a00 */
[----:B0-----:R-:W4:Y:S04]  /*1260a0*/  LDL.LU R4, [R1+0x2a0c] ;  /* 0x002a0c0001047983 */ /* 0x001f280000300800 */
[----:B------:R-:W4:Y:S01]  /*1260b0*/  LDL.LU R5, [R1+0x14] ;  /* 0x0000140001057983 */ /* 0x000f220000300800 */
[----:B--2---:R-:W-:-:S05]  /*1260c0*/  IMAD.X R11, R15, 0x1, R6, P6 ;  /* 0x000000010f0b7824 */ /* 0x004fca00030e0606 */
[----:B------:R3:W-:Y:S02]  /*1260d0*/  STL.64 [R1+0xc50], R10 ;  /* 0x000c500a01007387 */ /* 0x0007e40000100a00 */
[----:B---3--:R-:W-:Y:S02]  /*1260e0*/  LOP3.LUT R11, R16, 0xffff, RZ, 0xc0, !PT ;  /* 0x0000ffff100b7812 */ /* 0x008fe400078ec0ff */
[----:B------:R-:W-:Y:S02]  /*1260f0*/  LOP3.LUT R10, R17, 0xffff, RZ, 0xc0, !PT ;  /* 0x0000ffff110a7812 */ /* 0x000fe400078ec0ff */
[--C-:B----4-:R-:W-:Y:S02]  /*126100*/  PRMT R16, R21, 0x5210, R11.reuse ;  /* 0x0000521015107816 */ /* 0x110fe4000000000b */
[----:B------:R-:W-:Y:S02]  /*126110*/  PRMT R17, R24, 0x4210, R11 ;  /* 0x0000421018117816 */ /* 0x000fe4000000000b */
[----:B------:R-:W2:Y:S01]  /*126120*/  LDL.LU R24, [R1+0x154] ;  /* 0x0001540001187983 */ /* 0x000ea20000300800 */
[----:B------:R-:W-:-:S02]  /*126130*/  PRMT R11, R26, 0x4210, R10 ;  /* 0x000042101a0b7816 */ /* 0x000fc4000000000a */
[----:B------:R-:W-:Y:S01]  /*126140*/  PRMT R10, R29, 0x5210, R10 ;  /* 0x000052101d0a7816 */ /* 0x000fe2000000000a */
[----:B------:R-:W-:Y:S04]  /*126150*/  STL [R1+0x50], R17 ;  /* 0x0000501101007387 */ /* 0x000fe80000100800 */
[----:B------:R-:W3:Y:S04]  /*126160*/  LDL.LU R21, [R1+0x180] ;  /* 0x0001800001157983 */ /* 0x000ee80000300800 */
[----:B------:R0:W-:Y:S04]  /*126170*/  STL [R1+0x30], R16 ;  /* 0x0000301001007387 */ /* 0x0001e80000100800 */
[----:B0-----:R-:W4:Y:S04]  /*126180*/  LDL.LU R16, [R1+0x234] ;  /* 0x0002340001107983 */ /* 0x001f280000300800 */
[----:B------:R-:W-:Y:S04]  /*126190*/  STL [R1+0x54], R11 ;  /* 0x0000540b01007387 */ /* 0x000fe80000100800 */
[----:B------:R-:W2:Y:S04]  /*1261a0*/  LDL.LU R17, [R1+0x184] ;  /* 0x0001840001117983 */ /* 0x000ea80000300800 */
[----:B------:R0:W-:Y:S04]  /*1261b0*/  STL [R1+0x34], R10 ;  /* 0x0000340a01007387 */ /* 0x0001e80000100800 */
[----:B------:R-:W2:Y:S04]  /*1261c0*/  LDL.LU R26, [R1+0x244] ;  /* 0x00024400011a7983 */ /* 0x000ea80000300800 */
[----:B------:R-:W2:Y:S01]  /*1261d0*/  LDL.LU R29, [R1+0x188] ;  /* 0x00018800011d7983 */ /* 0x000ea20000300800 */
[----:B0-----:R-:W-:-:S03]  /*1261e0*/  IADD3 R10, P6, PT, R20, R7, RZ ;  /* 0x00000007140a7210 */ /* 0x001fc60007fde0ff */
[----:B------:R0:W-:Y:S02]  /*1261f0*/  STL.64 [R1+0x5870], R6 ;  /* 0x0058700601007387 */ /* 0x0001e40000100a00 */
[----:B------:R-:W-:Y:S02]  /*126200*/  IMAD.X R11, R15, 0x1, R8, P6 ;  /* 0x000000010f0b7824 */ /* 0x000fe400030e0608 */
[----:B0-----:R-:W3:Y:S04]  /*126210*/  LDL.LU R7, [R1+0x2a10] ;  /* 0x002a100001077983 */ /* 0x001ee80000300800 */
[----:B------:R-:W2:Y:S04]  /*126220*/  LDL.LU R6, [R1+0x2784] ;  /* 0x0027840001067983 */ /* 0x000ea80000300800 */
[----:B------:R0:W-:Y:S04]  /*126230*/  STL.64 [R1+0xc48], R10 ;  /* 0x000c480a01007387 */ /* 0x0001e80000100a00 */
[----:B0-----:R-:W2:Y:S01]  /*126240*/  LDL.LU.64 R10, [R1+0x58a0] ;  /* 0x0058a000010a7983 */ /* 0x001ea20000300a00 */
[----:B------:R-:W-:-:S04]  /*126250*/  LOP3.LUT R2, R2, 0xffff, RZ, 0xc0, !PT ;  /* 0x0000ffff02027812 */ /* 0x000fc800078ec0ff */
[--C-:B------:R-:W-:Y:S02]  /*126260*/  PRMT R28, R28, 0x4210, R2.reuse ;  /* 0x000042101c1c7816 */ /* 0x100fe40000000002 */
[----:B------:R-:W-:Y:S02]  /*126270*/  PRMT R3, R3, 0x5210, R2 ;  /* 0x0000521003037816 */ /* 0x000fe40000000002 */
[----:B------:R-:W-:Y:S01]  /*126280*/  PRMT R12, R13, 0x5210, R12 ;  /* 0x000052100d0c7816 */ /* 0x000fe2000000000c */
[----:B------:R0:W-:Y:S04]  /*126290*/  STL [R1+0x58], R28 ;  /* 0x0000581c01007387 */ /* 0x0001e80000100800 */
[----:B0-----:R-:W3:Y:S04]  /*1262a0*/  LDL.LU R28, [R1+0x5898] ;  /* 0x00589800011c7983 */ /* 0x001ee80000300800 */
[----:B------:R-:W3:Y:S04]  /*1262b0*/  LDL.LU R2, [R1+0xa10] ;  /* 0x000a100001027983 */ /* 0x000ee80000300800 */
[----:B------:R0:W-:Y:S04]  /*1262c0*/  STL [R1+0x38], R3 ;  /* 0x0000380301007387 */ /* 0x0001e80000100800 */
[----:B0-----:R-:W3:Y:S04]  /*1262d0*/  LDL.LU R3, [R1+0x28c] ;  /* 0x00028c0001037983 */ /* 0x001ee80000300800 */
[----:B------:R0:W-:Y:S02]  /*1262e0*/  STL [R1+0x20], R12 ;  /* 0x0000200c01007387 */ /* 0x0001e40000100800 */
[----:B0-----:R-:W-:-:S05]  /*1262f0*/  IADD3 R12, P6, PT, R20, R9, RZ ;  /* 0x00000009140c7210 */ /* 0x001fca0007fde0ff */
[----:B--2---:R-:W-:-:S05]  /*126300*/  IMAD.X R13, R15, 0x1, R10, P6 ;  /* 0x000000010f0d7824 */ /* 0x004fca00030e060a */
[----:B------:R0:W-:Y:S04]  /*126310*/  STL.64 [R1+0xc88], R12 ;  /* 0x000c880c01007387 */ /* 0x0001e80000100a00 */
[----:B0-----:R-:W2:Y:S01]  /*126320*/  LDL.LU.64 R12, [R1+0x5890] ;  /* 0x00589000010c7983 */ /* 0x001ea20000300a00 */
[----:B------:R-:W-:Y:S02]  /*126330*/  PRMT R5, R5, 0x5210, R4 ;  /* 0x0000521005057816 */ /* 0x000fe40000000004 */
[----:B------:R-:W-:Y:S02]  /*126340*/  PRMT R4, R23, 0x5210, R19 ;  /* 0x0000521017047816 */ /* 0x000fe40000000013 */
[----:B------:R-:W3:Y:S04]  /*126350*/  LDL.LU R23, [R1+0x2790] ;  /* 0x0027900001177983 */ /* 0x000ee80000300800 */
[----:B------:R-:W-:Y:S04]  /*126360*/  STL [R1+0x24], R5 ;  /* 0x0000240501007387 */ /* 0x000fe80000100800 */
[----:B------:R-:W3:Y:S04]  /*126370*/  LDL.LU R19, [R1+0xa14] ;  /* 0x000a140001137983 */ /* 0x000ee80000300800 */
[----:B------:R0:W-:Y:S02]  /*126380*/  STL [R1+0x28], R4 ;  /* 0x0000280401007387 */ /* 0x0001e40000100800 */
[----:B0-----:R-:W-:-:S05]  /*126390*/  IADD3 R4, P6, PT, R20, R11, RZ ;  /* 0x0000000b14047210 */ /* 0x001fca0007fde0ff */
[----:B--2---:R-:W-:-:S05]  /*1263a0*/  IMAD.X R5, R15, 0x1, R12, P6 ;  /* 0x000000010f057824 */ /* 0x004fca00030e060c */
[----:B------:R0:W-:Y:S02]  /*1263b0*/  STL.64 [R1+0xc80], R4 ;  /* 0x000c800401007387 */ /* 0x0001e40000100a00 */
[----:B0-----:R-:W-:Y:S01]  /*1263c0*/  IMAD.MOV.U32 R5, RZ, RZ, R15 ;  /* 0x000000ffff057224 */ /* 0x001fe200078e000f */
[----:B------:R-:W-:Y:S01]  /*1263d0*/  IADD3 R4, P6, PT, R20, R13, RZ ;  /* 0x0000000d14047210 */ /* 0x000fe20007fde0ff */
[----:B------:R-:W2:Y:S04]  /*1263e0*/  LDL.LU R15, [R1+0x2ac] ;  /* 0x0002ac00010f7983 */ /* 0x000ea80000300800 */
[----:B------:R-:W2:Y:S04]  /*1263f0*/  LDL.LU R20, [R1+0x190] ;  /* 0x0001900001147983 */ /* 0x000ea80000300800 */
[----:B------:R0:W-:Y:S01]  /*126400*/  STL.64 [R1+0x5850], R12 ;  /* 0x0058500c01007387 */ /* 0x0001e20000100a00 */
[----:B------:R-:W-:-:S03]  /*126410*/  IMAD.X R5, R5, 0x1, R14, P6 ;  /* 0x0000000105057824 */ /* 0x000fc600030e060e */
[----:B0-----:R-:W2:Y:S04]  /*126420*/  LDL.LU R13, [R1+0x964] ;  /* 0x00096400010d7983 */ /* 0x001ea80000300800 */
[----:B------:R0:W-:Y:S04]  /*126430*/  STL.64 [R1+0xcd0], R4 ;  /* 0x000cd00401007387 */ /* 0x0001e80000100a00 */
[----:B0-----:R-:W4:Y:S01]  /*126440*/  LDL.LU.64 R4, [R1+0x5888] ;  /* 0x0058880001047983 */ /* 0x001f220000300a00 */
[----:B---3--:R-:W-:-:S03]  /*126450*/  PRMT R12, R21, 0x5210, R7 ;  /* 0x00005210150c7816 */ /* 0x008fc60000000007 */
[----:B------:R-:W3:Y:S04]  /*126460*/  LDL.LU R7, [R1+0x2cc] ;  /* 0x0002cc0001077983 */ /* 0x000ee80000300800 */
[----:B------:R-:W3:Y:S01]  /*126470*/  LDL.LU R21, [R1+0x194] ;  /* 0x0001940001157983 */ /* 0x000ee20000300800 */
[----:B------:R-:W-:-:S03]  /*126480*/  LOP3.LUT R6, R6, 0xffff, RZ, 0xc0, !PT ;  /* 0x0000ffff06067812 */ /* 0x000fc600078ec0ff */
[----:B------:R2:W-:Y:S01]  /*126490*/  STL [R1+0x2c], R12 ;  /* 0x00002c0c01007387 */ /* 0x0005e20000100800 */
[----:B------:R-:W-:-:S04]  /*1264a0*/  LOP3.LUT R2, R2, 0xffff, RZ, 0xc0, !PT ;  /* 0x0000ffff02027812 */ /* 0x000fc800078ec0ff */
[----:B------:R-:W-:Y:S02]  /*1264b0*/  PRMT R3, R3, 0x4210, R2 ;  /* 0x0000421003037816 */ /* 0x000fe40000000002 */
[----:B--2---:R-:W-:-:S04]  /*1264c0*/  LOP3.LUT R12, R13, 0xffff, RZ, 0xc0, !PT ;  /* 0x0000ffff0d0c7812 */ /* 0x004fc800078ec0ff */
[--C-:B----4-:R-:W-:Y:S02]  /*1264d0*/  PRMT R16, R16, 0x4210, R12.reuse ;  /* 0x0000421010107816 */ /* 0x110fe4000000000c */
[----:B------:R-:W-:Y:S02]  /*1264e0*/  PRMT R13, R17, 0x5210, R12 ;  /* 0x00005210110d7816 */ /* 0x000fe4000000000c */
[--C-:B------:R-:W-:Y:S01]  /*1264f0*/  PRMT R12, R26, 0x4210, R6.reuse ;  /* 0x000042101a0c7816 */ /* 0x100fe20000000006 */
[----:B------:R-:W-:Y:S01]  /*126500*/  STL [R1+0x5c], R16 ;  /* 0x00005c1001007387 */ /* 0x000fe20000100800 */
[----:B------:R-:W-:-:S03]  /*126510*/  PRMT R6, R29, 0x5210, R6 ;  /* 0x000052101d067816 */ /* 0x000fc60000000006 */
[----:B------:R-:W-:Y:S01]  /*126520*/  STL [R1+0x3c], R13 ;  /* 0x00003c0d01007387 */ /* 0x000fe20000100800 */
[----:B------:R-:W-:-:S03]  /*126530*/  SHF.R.S32.HI R29, RZ, 0x1f, R27 ;  /* 0x0000001fff1d7819 */ /* 0x000fc6000001141b */
[----:B------:R0:W-:Y:S02]  /*126540*/  STL [R1+0x7c], R12 ;  /* 0x00007c0c01007387 */ /* 0x0001e40000100800 */
[----:B0-----:R-:W-:Y:S02]  /*126550*/  IADD3 R12, P6, PT, R27, R4, RZ ;  /* 0x000000041b0c7210 */ /* 0x001fe40007fde0ff */
[----:B------:R0:W-:Y:S03]  /*126560*/  STL [R1+0x4c], R6 ;  /* 0x00004c0601007387 */ /* 0x0001e60000100800 */
[----:B------:R-:W-:Y:S01]  /*126570*/  IMAD.X R13, R29, 0x1, R25, P6 ;  /* 0x000000011d0d7824 */ /* 0x000fe200030e0619 */
[----:B------:R-:W2:Y:S04]  /*126580*/  LDL.LU R26, [R1+0x388] ;  /* 0x00038800011a7983 */ /* 0x000ea80000300800 */
[----:B------:R1:W-:Y:S01]  /*126590*/  STL.64 [R1+0xcb8], R12 ;  /* 0x000cb80c01007387 */ /* 0x0003e20000100a00 */
[----:B0-----:R-:W-:-:S02]  /*1265a0*/  PRMT R6, R28, 0x5210, R2 ;  /* 0x000052101c067816 */ /* 0x001fc40000000002 */
[----:B------:R-:W-:Y:S02]  /*1265b0*/  SHF.R.S32.HI R28, RZ, 0x1f, R24 ;  /* 0x0000001fff1c7819 */ /* 0x000fe40000011418 */
[----:B------:R-:W-:Y:S01]  /*1265c0*/  IADD3 R2, P6, PT, R24, R4, RZ ;  /* 0x0000000418027210 */ /* 0x000fe20007fde0ff */
[----:B-1----:R-:W4:Y:S04]  /*1265d0*/  LDL.LU R12, [R1+0x198] ;  /* 0x00019800010c7983 */ /* 0x002f280000300800 */
[----:B------:R-:W2:Y:S04]  /*1265e0*/  LDL.LU R16, [R1+0x3a0] ;  /* 0x0003a00001107983 */ /* 0x000ea80000300800 */
[----:B------:R-:W2:Y:S04]  /*1265f0*/  LDL.LU R17, [R1+0x19c] ;  /* 0x00019c0001117983 */ /* 0x000ea80000300800 */
[----:B------:R0:W-:Y:S04]  /*126600*/  STL [R1+0x9c], R3 ;  /* 0x00009c0301007387 */ /* 0x0001e80000100800 */
[----:B------:R-:W-:Y:S01]  /*126610*/  STL [R1+0x6c], R6 ;  /* 0x00006c0601007387 */ /* 0x000fe20000100800 */
[----:B0-----:R-:W-:-:S03]  /*126620*/  IMAD.X R3, R28, 0x1, R25, P6 ;  /* 0x000000011c037824 */ /* 0x001fc600030e0619 */
[----:B------:R-:W2:Y:S04]  /*126630*/  LDL.LU R25, [R1+0x5880] ;  /* 0x0058800001197983 */ /* 0x000ea80000300800 */
[----:B------:R0:W-:Y:S04]  /*126640*/  STL.64 [R1+0xcd8], R2 ;  /* 0x000cd80201007387 */ /* 0x0001e80000100a00 */
[----:B0-----:R-:W2:Y:S01]  /*126650*/  LDL.LU.64 R2, [R1+0x5878] ;  /* 0x0058780001027983 */ /* 0x001ea20000300a00 */
[----:B------:R-:W-:Y:S02]  /*126660*/  LOP3.LUT R4, R23, 0xffff, RZ, 0xc0, !PT ;  /* 0x0000ffff17047812 */ /* 0x000fe400078ec0ff */
[----:B------:R-:W-:Y:S01]  /*126670*/  LOP3.LUT R6, R19, 0xffff, RZ, 0xc0, !PT ;  /* 0x0000ffff13067812 */ /* 0x000fe200078ec0ff */
[----:B------:R-:W4:Y:S01]  /*126680*/  LDL.LU R23, [R1+0x2798] ;  /* 0x0027980001177983 */ /* 0x000f220000300800 */
[----:B------:R-:W-:-:S02]  /*126690*/  PRMT R15, R15, 0x4210, R4 ;  /* 0x000042100f0f7816 */ /* 0x000fc40000000004 */
[----:B------:R-:W-:Y:S01]  /*1266a0*/  PRMT R20, R20, 0x5210, R4 ;  /* 0x0000521014147816 */ /* 0x000fe20000000004 */
[----:B------:R-:W4:Y:S01]  /*1266b0*/  LDL.LU R13, [R1+0xa84] ;  /* 0x000a8400010d7983 */ /* 0x000f220000300800 */
[--C-:B---3--:R-:W-:Y:S02]  /*1266c0*/  PRMT R7, R7, 0x4210, R6.reuse ;  /* 0x0000421007077816 */ /* 0x108fe40000000006 */
[----:B------:R-:W-:Y:S01]  /*1266d0*/  PRMT R21, R21, 0x5210, R6 ;  /* 0x0000521015157816 */ /* 0x000fe20000000006 */
[----:B------:R-:W3:Y:S04]  /*1266e0*/  LDL.LU R19, [R1+0x264] ;  /* 0x0002640001137983 */ /* 0x000ee80000300800 */
[----:B------:R0:W-:Y:S04]  /*1266f0*/  STL [R1+0xcc], R15 ;  /* 0x0000cc0f01007387 */ /* 0x0001e80000100800 */
[----:B0-----:R-:W3:Y:S04]  /*126700*/  LDL.LU R15, [R1+0x1a0] ;  /* 0x0001a000010f7983 */ /* 0x001ee80000300800 */
[----:B------:R-:W3:Y:S04]  /*126710*/  LDL.LU R4, [R1+0x2794] ;  /* 0x0027940001047983 */ /* 0x000ee80000300800 */
[----:B------:R0:W-:Y:S04]  /*126720*/  STL [R1+0x8c], R20 ;  /* 0x00008c1401007387 */ /* 0x0001e80000100800 */
[----:B0-----:R-:W3:Y:S04]  /*126730*/  LDL.LU R20, [R1+0xc1c] ;  /* 0x000c1c0001147983 */ /* 0x001ee80000300800 */
[----:B------:R-:W-:Y:S04]  /*126740*/  STL [R1+0xec], R7 ;  /* 0x0000ec0701007387 */ /* 0x000fe80000100800 */
[----:B------:R0:W-:Y:S04]  /*126750*/  STL [R1+0xac], R21 ;  /* 0x0000ac1501007387 */ /* 0x0001e80000100800 */
[----:B0-----:R-:W4:Y:S01]  /*126760*/  LDL.LU R21, [R1+0x1a4] ;  /* 0x0001a40001157983 */ /* 0x001f220000300800 */
[----:B--2---:R-:W-:-:S05]  /*126770*/  IADD3 R6, P6, PT, R27, R3, RZ ;  /* 0x000000031b067210 */ /* 0x004fca0007fde0ff */
[----:B------:R-:W-:-:S05]  /*126780*/  IMAD.X R7, R29, 0x1, R2, P6 ;  /* 0x000000011d077824 */ /* 0x000fca00030e0602 */
[----:B------:R0:W-:Y:S02]  /*126790*/  STL.64 [R1+0xc90], R6 ;  /* 0x000c900601007387 */ /* 0x0001e40000100a00 */
[----:B0-----:R-:W-:Y:S02]  /*1267a0*/  IADD3 R6, P6, PT, R24, R3, RZ ;  /* 0x0000000318067210 */ /* 0x001fe40007fde0ff */
[----:B------:R-:W-:Y:S03]  /*1267b0*/  STL [R1+0x5464], R3 ;  /* 0x0054640301007387 */ /* 0x000fe60000100800 */
[----:B------:R-:W-:-:S05]  /*1267c0*/  IMAD.X R7, R28, 0x1, R2, P6 ;  /* 0x000000011c077824 */ /* 0x000fca00030e0602 */
[----:B------:R0:W-:Y:S04]  /*1267d0*/  STL.64 [R1+0xcb0], R6 ;  /* 0x000cb00601007387 */ /* 0x0001e80000100a00 */
[----:B0-----:R-:W2:Y:S04]  /*1267e0*/  LDL.LU.64 R6, [R1+0x5870] ;  /* 0x0058700001067983 */ /* 0x001ea80000300a00 */
[----:B------:R0:W-:Y:S04]  /*1267f0*/  STL [R1+0x555c], R2 ;  /* 0x00555c0201007387 */ /* 0x0001e80000100800 */
[----:B0-----:R-:W2:Y:S01]  /*126800*/  LDL.LU R2, [R1+0xa80] ;  /* 0x000a800001027983 */ /* 0x001ea20000300800 */
[----:B---3--:R-:W-:-:S03]  /*126810*/  LOP3.LUT R4, R4, 0xffff, RZ, 0xc0, !PT ;  /* 0x0000ffff04047812 */ /* 0x008fc600078ec0ff */
[----:B------:R-:W3:Y:S01]  /*126820*/  LDL.LU R3, [R1+0x1ac] ;  /* 0x0001ac0001037983 */ /* 0x000ee20000300800 */
[--C-:B------:R-:W-:Y:S02]  /*126830*/  PRMT R26, R26, 0x4210, R4.reuse ;  /* 0x000042101a1a7816 */ /* 0x100fe40000000004 */
[----:B----4-:R-:W-:-:S03]  /*126840*/  PRMT R12, R12, 0x5210, R4 ;  /* 0x000052100c0c7816 */ /* 0x010fc60000000004 */
[----:B------:R0:W-:Y:S04]  /*126850*/  STL [R1+0x11c], R26 ;  /* 0x00011c1a01007387 */ /* 0x0001e80000100800 */
[----:B0-----:R-:W4:Y:S04]  /*126860*/  LDL.LU R26, [R1+0x5868] ;  /* 0x00586800011a7983 */ /* 0x001f280000300800 */
[----:B------:R-:W-:Y:S01]  /*126870*/  STL [R1+0xbc], R12 ;  /* 0x0000bc0c01007387 */ /* 0x000fe20000100800 */
[----:B--2---:R-:W-:-:S04]  /*126880*/  LOP3.LUT R2, R2, 0xffff, RZ, 0xc0, !PT ;  /* 0x0000ffff02027812 */ /* 0x004fc800078ec0ff */
[--C-:B------:R-:W-:Y:S02]  /*126890*/  PRMT R4, R16, 0x4210, R2.reuse ;  /* 0x0000421010047816 */ /* 0x100fe40000000002 */
[-C--:B------:R-:W-:Y:S02]  /*1268a0*/  IADD3 R16, P6, PT, R27, R0.reuse, RZ ;  /* 0x000000001b107210 */ /* 0x080fe40007fde0ff */
[----:B------:R-:W-:Y:S01]  /*1268b0*/  PRMT R2, R17, 0x5210, R2 ;  /* 0x0000521011027816 */ /* 0x000fe20000000002 */
[----:B------:R-:W-:Y:S02]  /*1268c0*/  STL [R1+0x12c], R4 ;  /* 0x00012c0401007387 */ /* 0x000fe40000100800 */
[----:B------:R-:W-:Y:S02]  /*1268d0*/  IMAD.X R17, R29, 0x1, R22, P6 ;  /* 0x000000011d117824 */ /* 0x000fe400030e0616 */
[----:B------:R0:W-:Y:S04]  /*1268e0*/  STL [R1+0xdc], R2 ;  /* 0x0000dc0201007387 */ /* 0x0001e80000100800 */
[----:B0-----:R-:W2:Y:S04]  /*1268f0*/  LDL.LU R2, [R1+0x27a4] ;  /* 0x0027a40001027983 */ /* 0x001ea80000300800 */
[----:B------:R0:W-:Y:S02]  /*126900*/  STL.64 [R1+0xc60], R16 ;  /* 0x000c601001007387 */ /* 0x0001e40000100a00 */
[----:B0-----:R-:W-:-:S05]  /*126910*/  IADD3 R16, P6, PT, R24, R0, RZ ;  /* 0x0000000018107210 */ /* 0x001fca0007fde0ff */
[----:B------:R-:W-:-:S05]  /*126920*/  IMAD.X R17, R28, 0x1, R22, P6 ;  /* 0x000000011c117824 */ /* 0x000fca00030e0616 */
[----:B------:R0:W-:Y:S04]  /*126930*/  STL.64 [R1+0xc78], R16 ;  /* 0x000c781001007387 */ /* 0x0001e80000100a00 */
[----:B0-----:R-:W2:Y:S01]  /*126940*/  LDL.LU.64 R16, [R1+0x5860] ;  /* 0x0058600001107983 */ /* 0x001ea20000300a00 */
[----:B------:R-:W-:Y:S02]  /*126950*/  LOP3.LUT R0, R23, 0xffff, RZ, 0xc0, !PT ;  /* 0x0000ffff17007812 */ /* 0x000fe400078ec0ff */
[----:B------:R-:W-:Y:S01]  /*126960*/  LOP3.LUT R4, R13, 0xffff, RZ, 0xc0, !PT ;  /* 0x0000ffff0d047812 */ /* 0x000fe200078ec0ff */
[----:B------:R-:W3:Y:S01]  /*126970*/  LDL.LU R12, [R1+0x15d0] ;  /* 0x0015d000010c7983 */ /* 0x000ee20000300800 */
[----:B------:R-:W-:-:S03]  /*126980*/  PRMT R19, R19, 0x4210, R0 ;  /* 0x0000421013137816 */ /* 0x000fc60000000000 */
[----:B------:R-:W3:Y:S01]  /*126990*/  LDL.LU R22, [R1+0x15f8] ;  /* 0x0015f80001167983 */ /* 0x000ee20000300800 */
[----:B------:R-:W-:-:S03]  /*1269a0*/  PRMT R15, R15, 0x5210, R0 ;  /* 0x000052100f0f7816 */ /* 0x000fc60000000000 */
[----:B------:R-:W3:Y:S04]  /*1269b0*/  LDL.LU R23, [R1+0x1b0] ;  /* 0x0001b00001177983 */ /* 0x000ee80000300800 */
[----:B------:R-:W3:Y:S04]  /*1269c0*/  LDL.LU R13, [R1+0x1600] ;  /* 0x00160000010d7983 */ /* 0x000ee80000300800 */
[----:B------:R0:W-:Y:S04]  /*1269d0*/  STL [R1+0x13c], R19 ;  /* 0x00013c1301007387 */ /* 0x0001e80000100800 */
[----:B------:R-:W3:Y:S01]  /*1269e0*/  LDL.LU R0, [R1+0x279c] ;  /* 0x00279c0001007983 */ /* 0x000ee20000300800 */
[----:B0-----:R-:W-:-:S03]  /*1269f0*/  PRMT R19, R20, 0x4210, R4 ;  /* 0x0000421014137816 */ /* 0x001fc60000000004 */
[----:B------:R-:W-:Y:S04]  /*126a00*/  STL [R1+0xfc], R15 ;  /* 0x0000fc0f01007387 */ /* 0x000fe80000100800 */
[----:B------:R0:W-:Y:S01]  /*126a10*/  STL.64 [R1+0x57f0], R18 ;  /* 0x0057f01201007387 */ /* 0x0001e20000100a00 */
[----:B------:R-:W-:-:S03]  /*126a20*/  IADD3 R20, P6, PT, R27, R5, RZ ;  /* 0x000000051b147210 */ /* 0x000fc60007fde0ff */
[----:B0-----:R-:W4:Y:S04]  /*126a30*/  LDL.LU R18, [R1+0x268] ;  /* 0x0002680001127983 */ /* 0x001f280000300800 */
[----:B------:R-:W4:Y:S01]  /*126a40*/  LDL.LU R19, [R1+0x15d8] ;  /* 0x0015d80001137983 */ /* 0x000f220000300800 */
[----:B------:R-:W-:Y:S01]  /*126a50*/  PRMT R15, R21, 0x5210, R4 ;  /* 0x00005210150f7816 */ /* 0x000fe20000000004 */
[----:B------:R-:W-:Y:S02]  /*126a60*/  IMAD.X R21, R29, 0x1, R6, P6 ;  /* 0x000000011d157824 */ /* 0x000fe400030e0606 */
[----:B--2---:R0:W-:Y:S04]  /*126a70*/  STL.64 [R1+0x57e8], R16 ;  /* 0x0057e81001007387 */ /* 0x0041e80000100a00 */
[----:B0-----:R-:W2:Y:S04]  /*126a80*/  LDL.LU R17, [R1+0xc08] ;  /* 0x000c080001117983 */ /* 0x001ea80000300800 */
[----:B------:R0:W-:Y:S04]  /*126a90*/  STL.64 [R1+0xc40], R20 ;  /* 0x000c401401007387 */ /* 0x0001e80000100a00 */
[----:B0-----:R-:W4:Y:S01]  /*126aa0*/  LDL.LU.64 R20, [R1+0x5858] ;  /* 0x0058580001147983 */ /* 0x001f220000300a00 */
[----:B------:R-:W-:-:S05]  /*126ab0*/  IADD3 R4, P6, PT, R24, R5, RZ ;  /* 0x0000000518047210 */ /* 0x000fca0007fde0ff */
[----:B------:R-:W-:Y:S01]  /*126ac0*/  IMAD.X R5, R28, 0x1, R6, P6 ;  /* 0x000000011c057824 */ /* 0x000fe200030e0606 */
[----:B---3--:R-:W-:-:S04]  /*126ad0*/  LOP3.LUT R0, R0, 0xffff, RZ, 0xc0, !PT ;  /* 0x0000ffff00007812 */ /* 0x008fc800078ec0ff */
[----:B------:R2:W-:Y:S01]  /*126ae0*/  STL.64 [R1+0xc18], R4 ;  /* 0x000c180401007387 */ /* 0x0005e20000100a00 */
[--C-:B------:R-:W-:Y:S02]  /*126af0*/  PRMT R3, R3, 0x5210, R0.reuse ;  /* 0x0000521003037816 */ /* 0x100fe40000000000 */
[----:B--2---:R-:W-:Y:S02]  /*126b00*/  LOP3.LUT R4, R17, 0xffff, RZ, 0xc0, !PT ;  /* 0x0000ffff11047812 */ /* 0x004fe400078ec0ff */
[----:B----4-:R-:W-:Y:S02]  /*126b10*/  PRMT R17, R18, 0x4210, R0 ;  /* 0x0000421012117816 */ /* 0x010fe40000000000 */
[----:B------:R-:W-:-:S05]  /*126b20*/  PRMT R16, R19, 0x4210, R4 ;  /* 0x0000421013107816 */ /* 0x000fca0000000004 */
[----:B------:R0:W-:Y:S01]  /*126b30*/  STL.64 [R1+0x5800], R16 ;  /* 0x0058001001007387 */ /* 0x0001e20000100a00 */
[----:B------:R-:W-:Y:S02]  /*126b40*/  LOP3.LUT R0, R2, 0xffff, RZ, 0xc0, !PT ;  /* 0x0000ffff02007812 */ /* 0x000fe400078ec0ff */
[----:B------:R-:W-:Y:S02]  /*126b50*/  PRMT R20, R20, 0x5210, R4 ;  /* 0x0000521014147816 */ /* 0x000fe40000000004 */
[----:B0-----:R-:W-:-:S05]  /*126b60*/  IADD3 R16, P6, PT, R27, R7, RZ ;  /* 0x000000071b107210 */ /* 0x001fca0007fde0ff */
[--C-:B------:R-:W-:Y:S01]  /*126b70*/  IMAD.X R17, R29, 0x1, R8.reuse, P6 ;  /* 0x000000011d117824 */ /* 0x100fe200030e0608 */
[----:B------:R-:W-:Y:S02]  /*126b80*/  IADD3 R4, P6, PT, R24, R7, RZ ;  /* 0x0000000718047210 */ /* 0x000fe40007fde0ff */
[----:B------:R-:W2:Y:S03]  /*126b90*/  LDL.LU R7, [R1+0x1bc] ;  /* 0x0001bc0001077983 */ /* 0x000ea60000300800 */
[----:B------:R-:W-:Y:S01]  /*126ba0*/  IMAD.X R5, R28, 0x1, R8, P6 ;  /* 0x000000011c057824 */ /* 0x000fe200030e0608 */
[----:B------:R0:W-:Y:S01]  /*126bb0*/  STL.64 [R1+0xc08], R16 ;  /* 0x000c081001007387 */ /* 0x0001e20000100a00 */
[--C-:B------:R-:W-:Y:S02]  /*126bc0*/  PRMT R22, R22, 0x4210, R0.reuse ;  /* 0x0000421016167816 */ /* 0x100fe40000000000 */
[----:B------:R-:W-:Y:S01]  /*126bd0*/  PRMT R0, R23, 0x5210, R0 ;  /* 0x0000521017007816 */ /* 0x000fe20000000000 */
[----:B0-----:R-:W3:Y:S04]  /*126be0*/  LDL.LU R16, [R1+0x27c8] ;  /* 0x0027c80001107983 */ /* 0x001ee80000300800 */
[----:B------:R0:W-:Y:S04]  /*126bf0*/  STL.64 [R1+0xb48], R4 ;  /* 0x000b480401007387 */ /* 0x0001e80000100a00 */
[----:B------:R-:W4:Y:S01]  /*126c00*/  LDL.LU R19, [R1+0x163c] ;  /* 0x00163c0001137983 */ /* 0x000f220000300800 */
[----:B0-----:R-:W-:-:S03]  /*126c10*/  LOP3.LUT R4, R12, 0xffff, RZ, 0xc0, !PT ;  /* 0x0000ffff0c047812 */ /* 0x001fc600078ec0ff */
[----:B------:R-:W2:Y:S01]  /*126c20*/  LDL.LU R5, [R1+0x27b0] ;  /* 0x0027b00001057983 */ /* 0x000ea20000300800 */
[----:B------:R-:W-:-:S03]  /*126c30*/  IADD3 R12, P6, PT, R27, R9, RZ ;  /* 0x000000091b0c7210 */ /* 0x000fc60007fde0ff */
[----:B------:R-:W2:Y:S04]  /*126c40*/  LDL.LU R18, [R1+0x27ac] ;  /* 0x0027ac0001127983 */ /* 0x000ea80000300800 */
[----:B------:R-:W2:Y:S04]  /*126c50*/  LDL.LU R23, [R1+0x1614] ;  /* 0x0016140001177983 */ /* 0x000ea80000300800 */
[----:B------:R0:W-:Y:S02]  /*126c60*/  STL [R1+0x29c], R0 ;  /* 0x00029c0001007387 */ /* 0x0001e40000100800 */
[----:B0-----:R-:W-:Y:S01]  /*126c70*/  PRMT R0, R13, 0x4210, R4 ;  /* 0x000042100d007816 */ /* 0x001fe20000000004 */
[----:B------:R-:W-:-:S04]  /*126c80*/  IMAD.X R13, R29, 0x1, R10, P6 ;  /* 0x000000011d0d7824 */ /* 0x000fc800030e060a */
[----:B------:R-:W-:Y:S04]  /*126c90*/  STL [R1+0x31c], R0 ;  /* 0x00031c0001007387 */ /* 0x000fe80000100800 */
[----:B------:R0:W-:Y:S04]  /*126ca0*/  STL.64 [R1+0xa80], R12 ;  /* 0x000a800c01007387 */ /* 0x0001e80000100a00 */
[----:B0-----:R-:W2:Y:S01]  /*126cb0*/  LDL.LU.64 R12, [R1+0x5850] ;  /* 0x00585000010c7983 */ /* 0x001ea20000300a00 */
[----:B------:R-:W-:-:S05]  /*126cc0*/  IADD3 R8, P6, PT, R24, R9, RZ ;  /* 0x0000000918087210 */ /* 0x000fca0007fde0ff */
[----:B------:R-:W-:-:S05]  /*126cd0*/  IMAD.X R9, R28, 0x1, R10, P6 ;  /* 0x000000011c097824 */ /* 0x000fca00030e060a */
[----:B------:R0:W-:Y:S02]  /*126ce0*/  STL.64 [R1+0xa10], R8 ;  /* 0x000a100801007387 */ /* 0x0001e40000100a00 */
[----:B0-----:R-:W-:-:S05]  /*126cf0*/  IADD3 R8, P6, PT, R27, R11, RZ ;  /* 0x0000000b1b087210 */ /* 0x001fca0007fde0ff */
[----:B--2---:R-:W-:-:S05]  /*126d00*/  IMAD.X R9, R29, 0x1, R12, P6 ;  /* 0x000000011d097824 */ /* 0x004fca00030e060c */
[----:B------:R0:W-:Y:S04]  /*126d10*/  STL.64 [R1+0x960], R8 ;  /* 0x0009600801007387 */ /* 0x0001e80000100a00 */
[----:B------:R-:W2:Y:S01]  /*126d20*/  LDL.LU R6, [R1+0x2768] ;  /* 0x0027680001067983 */ /* 0x000ea20000300800 */
[----:B0-----:R-:W-:-:S03]  /*126d30*/  IADD3 R8, P6, PT, R24, R11, RZ ;  /* 0x0000000b18087210 */ /* 0x001fc60007fde0ff */
[----:B------:R-:W-:Y:S02]  /*126d40*/  STL [R1+0x5400], R12 ;  /* 0x0054000c01007387 */ /* 0x000fe40000100800 */
[----:B------:R-:W-:-:S05]  /*126d50*/  IMAD.X R9, R28, 0x1, R12, P6 ;  /* 0x000000011c097824 */ /* 0x000fca00030e060c */
[----:B------:R0:W-:Y:S02]  /*126d60*/  STL.64 [R1+0x880], R8 ;  /* 0x0008800801007387 */ /* 0x0001e40000100a00 */
[-C--:B0-----:R-:W-:Y:S02]  /*126d70*/  IADD3 R8, P6, PT, R24, R13.reuse, RZ ;  /* 0x0000000d18087210 */ /* 0x081fe40007fde0ff */
[----:B------:R-:W2:Y:S03]  /*126d80*/  LDL.LU R24, [R1+0x5848] ;  /* 0x0058480001187983 */ /* 0x000ea60000300800 */
[----:B------:R-:W-:Y:S02]  /*126d90*/  IMAD.X R9, R28, 0x1, R14, P6 ;  /* 0x000000011c097824 */ /* 0x000fe400030e060e */
[----:B------:R-:W4:Y:S04]  /*126da0*/  LDL.LU R28, [R1+0x15f0] ;  /* 0x0015f000011c7983 */ /* 0x000f280000300800 */
[----:B------:R0:W-:Y:S02]  /*126db0*/  STL.64 [R1+0x580], R8 ;  /* 0x0005800801007387 */ /* 0x0001e40000100a00 */
[----:B0-----:R-:W-:-:S02]  /*126dc0*/  IADD3 R8, P6, PT, R27, R13, RZ ;  /* 0x0000000d1b087210 */ /* 0x001fc40007fde0ff */
[----:B------:R-:W4:Y:S03]  /*126dd0*/  LDL.LU R27, [R1+0x5844] ;  /* 0x00584400011b7983 */ /* 0x000f260000300800 */
[----:B------:R-:W-:Y:S01]  /*126de0*/  IMAD.X R9, R29, 0x1, R14, P6 ;  /* 0x000000011d097824 */ /* 0x000fe200030e060e */
[----:B------:R-:W4:Y:S04]  /*126df0*/  LDL.LU R17, [R1+0x271c] ;  /* 0x00271c0001117983 */ /* 0x000f280000300800 */
[----:B------:R-:W-:Y:S04]  /*126e00*/  STL [R1+0x539c], R13 ;  /* 0x00539c0d01007387 */ /* 0x000fe80000100800 */
[----:B------:R-:W4:Y:S01]  /*126e10*/  LDL.LU R29, [R1+0x5840] ;  /* 0x00584000011d7983 */ /* 0x000f220000300800 */
[----:B------:R-:W-:-:S03]  /*126e20*/  PRMT R21, R21, 0x5210, R4 ;  /* 0x0000521015157816 */ /* 0x000fc60000000004 */
[----:B------:R-:W4:Y:S04]  /*126e30*/  LDL.LU R2, [R1+0x2744] ;  /* 0x0027440001027983 */ /* 0x000f280000300800 */
[----:B------:R-:W-:Y:S04]  /*126e40*/  STL [R1+0x5320], R14 ;  /* 0x0053200e01007387 */ /* 0x000fe80000100800 */
[----:B------:R-:W-:Y:S01]  /*126e50*/  STL.64 [R1], R8 ;  /* 0x0000000801007387 */ /* 0x000fe20000100a00 */
[----:B---3--:R-:W-:Y:S02]  /*126e60*/  LOP3.LUT R0, R16, 0xffff, RZ, 0xc0, !PT ;  /* 0x0000ffff10007812 */ /* 0x008fe400078ec0ff */
[----:B--2---:R-:W-:-:S02]  /*126e70*/  PRMT R4, R24, 0x5410, R7 ;  /* 0x0000541018047816 */ /* 0x004fc40000000007 */
[----:B------:R-:W2:Y:S04]  /*126e80*/  LDL.LU R24, [R1+0x583c] ;  /* 0x00583c0001187983 */ /* 0x000ea80000300800 */
[----:B------:R0:W-:Y:S04]  /*126e90*/  STL [R1+0x16e8], R0 ;  /* 0x0016e80001007387 */ /* 0x0001e80000100800 */
[----:B------:R-:W3:Y:S01]  /*126ea0*/  LDL.LU R10, [R1+0x1cbc] ;  /* 0x001cbc00010a7983 */ /* 0x000ee20000300800 */
[----:B0-----:R-:W-:-:S04]  /*126eb0*/  PRMT R0, R0, 0x3340, R1 ;  /* 0x0000334000007816 */ /* 0x001fc80000000001 */
[----:B----4-:R-:W-:Y:S02]  /*126ec0*/  PRMT R0, R19, 0x5410, R0 ;  /* 0x0000541013007816 */ /* 0x010fe40000000000 */
[----:B------:R-:W4:Y:S04]  /*126ed0*/  LDL.LU R19, [R1+0x277c] ;  /* 0x00277c0001137983 */ /* 0x000f280000300800 */
[----:B------:R0:W-:Y:S04]  /*126ee0*/  STL [R1+0x1674], R0 ;  /* 0x0016740001007387 */ /* 0x0001e80000100800 */
[----:B------:R-:W3:Y:S01]  /*126ef0*/  LDL.LU R8, [R1+0x1620] ;  /* 0x0016200001087983 */ /* 0x000ee20000300800 */
[----:B0-----:R-:W-:-:S04]  /*126f00*/  LOP3.LUT R0, R5, 0xffff, RZ, 0xc0, !PT ;  /* 0x0000ffff05007812 */ /* 0x001fc800078ec0ff */
[--C-:B------:R-:W-:Y:S02]  /*126f10*/  PRMT R23, R23, 0x4210, R0.reuse ;  /* 0x0000421017177816 */ /* 0x100fe40000000000 */
[----:B------:R-:W-:-:S03]  /*126f20*/  PRMT R13, R29, 0x5210, R0 ;  /* 0x000052101d0d7816 */ /* 0x000fc60000000000 */
[----:B------:R-:W-:Y:S04]  /*126f30*/  STL.64 [R1+0x57d0], R22 ;  /* 0x0057d01601007387 */ /* 0x000fe80000100a00 */
[----:B------:R-:W-:Y:S04]  /*126f40*/  STL.64 [R1+0x57c8], R20 ;  /* 0x0057c81401007387 */ /* 0x000fe80000100a00 */
[----:B------:R-:W3:Y:S01]  /*126f50*/  LDL.LU R29, [R1+0x5838] ;  /* 0x00583800011d7983 */ /* 0x000ee20000300800 */
[----:B------:R-:W-:-:S03]  /*126f60*/  LOP3.LUT R5, R18, 0xffff, RZ, 0xc0, !PT ;  /* 0x0000ffff12057812 */ /* 0x000fc600078ec0ff */
[----:B------:R-:W3:Y:S01]  /*126f70*/  LDL.LU R18, [R1+0x2724] ;  /* 0x0027240001127983 */ /* 0x000ee20000300800 */
[----:B------:R-:W-:-:S03]  /*126f80*/  PRMT R14, R4, 0x5210, R5 ;  /* 0x00005210040e7816 */ /* 0x000fc60000000005 */
[----:B------:R-:W3:Y:S01]  /*126f90*/  LDL.LU R9, [R1+0x2780] ;  /* 0x0027800001097983 */ /* 0x000ee20000300800 */
[----:B------:R-:W-:-:S03]  /*126fa0*/  LOP3.LUT R11, R6, 0xffff, RZ, 0xc0, !PT ;  /* 0x0000ffff060b7812 */ /* 0x000fc600078ec0ff */
[----:B------:R-:W-:Y:S01]  /*126fb0*/  STL.64 [R1+0x5768], R26 ;  /* 0x0057681a01007387 */ /* 0x000fe20000100a00 */
[----:B------:R-:W-:Y:S02]  /*126fc0*/  LOP3.LUT R28, R28, 0xffff, RZ, 0xc0, !PT ;  /* 0x0000ffff1c1c7812 */ /* 0x000fe400078ec0ff */
[----:B------:R-:W-:Y:S02]  /*126fd0*/  LOP3.LUT R4, R17, 0xffff, RZ, 0xc0, !PT ;  /* 0x0000ffff11047812 */ /* 0x000fe400078ec0ff */
[----:B------:R-:W-:Y:S02]  /*126fe0*/  PRMT R0, R28, 0x3340, R1 ;  /* 0x000033401c007816 */ /* 0x000fe40000000001 */
[----:B------:R-:W-:Y:S02]  /*126ff0*/  LOP3.LUT R2, R2, 0xffff, RZ, 0xc0, !PT ;  /* 0x0000ffff02027812 */ /* 0x000fe400078ec0ff */
[----:B--2---:R-:W-:-:S05]  /*127000*/  PRMT R24, R24, 0x4210, R5 ;  /* 0x0000421018187816 */ /* 0x004fca0000000005 */
[----:B------:R-:W-:Y:S04]  /*127010*/  STL.64 [R1+0x5760], R24 ;  /* 0x0057601801007387 */ /* 0x000fe80000100a00 */
[----:B------:R-:W-:Y:S04]  /*127020*/  STL.64 [R1+0x5810], R14 ;  /* 0x0058100e01007387 */ /* 0x000fe80000100a00 */
[----:B------:R-:W-:Y:S04]  /*127030*/  STL [R1+0x580c], R13 ;  /* 0x00580c0d01007387 */ /* 0x000fe80000100800 */
[----:B------:R-:W2:Y:S04]  /*127040*/  LDL.LU R7, [R1+0x1624] ;  /* 0x0016240001077983 */ /* 0x000ea80000300800 */
[----:B------:R-:W2:Y:S04]  /*127050*/  LDL.LU R6, [R1+0x272c] ;  /* 0x00272c0001067983 */ /* 0x000ea80000300800 */
[----:B------:R-:W-:Y:S04]  /*127060*/  STL [R1+0x18], R11 ;  /* 0x0000180b01007387 */ /* 0x000fe80000100800 */
[----:B------:R-:W-:Y:S04]  /*127070*/  STL [R1+0x5718], R28 ;  /* 0x0057181c01007387 */ /* 0x000fe80000100800 */
[----:B------:R0:W-:Y:S04]  /*127080*/  STL [R1+0x1c], R4 ;  /* 0x00001c0401007387 */ /* 0x0001e80000100800 */
[----:B------:R-:W2:Y:S01]  /*127090*/  LDL.LU R16, [R1+0x2754] ;  /* 0x0027540001107983 */ /* 0x000ea20000300800 */
[----:B0-----:R-:W-:-:S04]  /*1270a0*/  PRMT R4, R11, 0x3340, R4 ;  /* 0x000033400b047816 */ /* 0x001fc80000000004 */
[----:B------:R-:W-:-:S05]  /*1270b0*/  PRMT R0, R4, 0x5410, R0 ;  /* 0x0000541004007816 */ /* 0x000fca0000000000 */
[----:B------:R0:W-:Y:S04]  /*1270c0*/  STL [R1+0x1670], R0 ;  /* 0x0016700001007387 */ /* 0x0001e80000100800 */
[----:B------:R-:W2:Y:S01]  /*1270d0*/  LDL.LU R17, [R1+0x15e4] ;  /* 0x0015e40001117983 */ /* 0x000ea20000300800 */
[----:B----4-:R-:W-:-:S03]  /*1270e0*/  LOP3.LUT R5, R19, 0xffff, RZ, 0xc0, !PT ;  /* 0x0000ffff13057812 */ /* 0x010fc600078ec0ff */
[----:B------:R1:W-:Y:S04]  /*1270f0*/  STL [R1+0x10], R2 ;  /* 0x0000100201007387 */ /* 0x0003e80000100800 */
[----:B------:R-:W4:Y:S01]  /*127100*/  LDL.LU R19, [R1+0x1cd4] ;  /* 0x001cd40001137983 */ /* 0x000f220000300800 */
[----:B---3--:R-:W-:Y:S02]  /*127110*/  LOP3.LUT R29, R29, 0xffff, RZ, 0xc0, !PT ;  /* 0x0000ffff1d1d7812 */ /* 0x008fe400078ec0ff */
[----:B------:R-:W-:Y:S02]  /*127120*/  LOP3.LUT R28, R10, 0xffff, RZ, 0xc0, !PT ;  /* 0x0000ffff0a1c7812 */ /* 0x000fe400078ec0ff */
[----:B------:R-:W-:Y:S01]  /*127130*/  LOP3.LUT R11, R8, 0xffff, RZ, 0xc0, !PT ;  /* 0x0000ffff080b7812 */ /* 0x000fe200078ec0ff */
[----:B------:R-:W-:Y:S01]  /*127140*/  STL [R1+0x39c], R5 ;  /* 0x00039c0501007387 */ /* 0x000fe20000100800 */
[----:B0-----:R-:W-:-:S02]  /*127150*/  PRMT R0, R29, 0x3340, R1 ;  /* 0x000033401d007816 */ /* 0x001fc40000000001 */
[----:B------:R-:W-:Y:S01]  /*127160*/  PRMT R4, R2, 0x3340, R28 ;  /* 0x0000334002047816 */ /* 0x000fe2000000001c */
[----:B------:R-:W-:Y:S01]  /*127170*/  STL [R1+0x571c], R29 ;  /* 0x00571c1d01007387 */ /* 0x000fe20000100800 */
[----:B------:R-:W-:Y:S02]  /*127180*/  LOP3.LUT R10, R18, 0xffff, RZ, 0xc0, !PT ;  /* 0x0000ffff120a7812 */ /* 0x000fe400078ec0ff */
[----:B------:R-:W-:Y:S01]  /*127190*/  PRMT R4, R4, 0x5410, R0 ;  /* 0x0000541004047816 */ /* 0x000fe20000000000 */
[----:B------:R-:W-:Y:S04]  /*1271a0*/  STL [R1+0x15f0], R11 ;  /* 0x0015f00b01007387 */ /* 0x000fe80000100800 */
[----:B------:R-:W3:Y:S04]  /*1271b0*/  LDL.LU R20, [R1+0x28b0] ;  /* 0x0028b00001147983 */ /* 0x000ee80000300800 */
[----:B------:R-:W3:Y:S04]  /*1271c0*/  LDL.LU R21, [R1+0x2804] ;  /* 0x0028040001157983 */ /* 0x000ee80000300800 */
[----:B------:R-:W3:Y:S04]  /*1271d0*/  LDL.LU R8, [R1+0x2844] ;  /* 0x0028440001087983 */ /* 0x000ee80000300800 */
[----:B-1----:R-:W3:Y:S04]  /*1271e0*/  LDL.LU R2, [R1+0x28b4] ;  /* 0x0028b40001027983 */ /* 0x002ee80000300800 */
[----:B------:R-:W-:Y:S04]  /*1271f0*/  STL [R1+0x398], R10 ;  /* 0x0003980a01007387 */ /* 0x000fe80000100800 */
[----:B------:R0:W-:Y:S04]  /*127200*/  STL [R1+0x166c], R4 ;  /* 0x00166c0401007387 */ /* 0x0001e80000100800 */
[----:B------:R-:W3:Y:S01]  /*127210*/  LDL.LU R18, [R1+0x2800] ;  /* 0x0028000001127983 */ /* 0x000ee20000300800 */
[----:B------:R-:W-:-:S03]  /*127220*/  PRMT R0, R11, 0x3340, R1 ;  /* 0x000033400b007816 */ /* 0x000fc60000000001 */
[----:B------:R-:W3:Y:S01]  /*127230*/  LDL.LU R22, [R1+0x284c] ;  /* 0x00284c0001167983 */ /* 0x000ee20000300800 */
[----:B0-----:R-:W-:Y:S02]  /*127240*/  PRMT R4, R5, 0x3340, R10 ;  /* 0x0000334005047816 */ /* 0x001fe4000000000a */
[----:B------:R-:W-:Y:S02]  /*127250*/  LOP3.LUT R5, R9, 0xffff, RZ, 0xc0, !PT ;  /* 0x0000ffff09057812 */ /* 0x000fe400078ec0ff */
[----:B------:R-:W-:-:S03]  /*127260*/  PRMT R29, R4, 0x5410, R0 ;  /* 0x00005410041d7816 */ /* 0x000fc60000000000 */
[----:B------:R-:W-:Y:S01]  /*127270*/  STL [R1+0x3ec], R5 ;  /* 0x0003ec0501007387 */ /* 0x000fe20000100800 */
[----:B--2---:R-:W-:Y:S02]  /*127280*/  LOP3.LUT R0, R7, 0xffff, RZ, 0xc0, !PT ;  /* 0x0000ffff07007812 */ /* 0x004fe400078ec0ff */
[----:B------:R-:W-:Y:S02]  /*127290*/  LOP3.LUT R11, R6, 0xffff, RZ, 0xc0, !PT ;  /* 0x0000ffff060b7812 */ /* 0x000fe400078ec0ff */
[----:B------:R-:W2:Y:S04]  /*1272a0*/  LDL.LU R6, [R1+0x2878] ;  /* 0x0028780001067983 */ /* 0x000ea80000300800 */
[----:B------:R-:W-:Y:S04]  /*1272b0*/  STL [R1+0x15d0], R0 ;  /* 0x0015d00001007387 */ /* 0x000fe80000100800 */
[----:B------:R-:W2:Y:S04]  /*1272c0*/  LDL.LU R23, [R1+0x27e4] ;  /* 0x0027e40001177983 */ /* 0x000ea80000300800 */
[----:B------:R0:W-:Y:S01]  /*1272d0*/  STL [R1+0x3a0], R11 ;  /* 0x0003a00b01007387 */ /* 0x0001e20000100800 */
[----:B------:R-:W-:-:S03]  /*1272e0*/  LOP3.LUT R4, R16, 0xffff, RZ, 0xc0, !PT ;  /* 0x0000ffff10047812 */ /* 0x000fc600078ec0ff */
[----:B------:R-:W2:Y:S04]  /*1272f0*/  LDL.LU R7, [R1+0x2830] ;  /* 0x0028300001077983 */ /* 0x000ea80000300800 */
[----:B------:R-:W2:Y:S04]  /*127300*/  LDL.LU R12, [R1+0x2874] ;  /* 0x00287400010c7983 */ /* 0x000ea80000300800 */
[----:B------:R-:W2:Y:S01]  /*127310*/  LDL.LU R9, [R1+0x27e0] ;  /* 0x0027e00001097983 */ /* 0x000ea20000300800 */
[----:B0-----:R-:W-:-:S03]  /*127320*/  PRMT R11, R5, 0x3340, R11 ;  /* 0x00003340050b7816 */ /* 0x001fc6000000000b */
[----:B------:R-:W-:Y:S01]  /*127330*/  STL [R1+0x15e0], R4 ;  /* 0x0015e00401007387 */ /* 0x000fe20000100800 */
[----:B------:R-:W-:-:S05]  /*127340*/  LOP3.LUT R10, R17, 0xffff, RZ, 0xc0, !PT ;  /* 0x0000ffff110a7812 */ /* 0x000fca00078ec0ff */
[----:B------:R0:W-:Y:S01]  /*127350*/  STL [R1+0x16a4], R10 ;  /* 0x0016a40a01007387 */ /* 0x0001e20000100800 */
[----:B----4-:R-:W-:-:S03]  /*127360*/  LOP3.LUT R5, R19, 0xffff, RZ, 0xc0, !PT ;  /* 0x0000ffff13057812 */ /* 0x010fc600078ec0ff */
[----:B------:R-:W4:Y:S04]  /*127370*/  LDL.LU R16, [R1+0x2838] ;  /* 0x0028380001107983 */ /* 0x000f280000300800 */
[----:B------:R-:W4:Y:S04]  /*127380*/  LDL.LU R17, [R1+0x15e8] ;  /* 0x0015e80001117983 */ /* 0x000f280000300800 */
[----:B------:R-:W4:Y:S01]  /*127390*/  LDL.LU R19, [R1+0x2758] ;  /* 0x0027580001137983 */ /* 0x000f220000300800 */
[----:B------:R-:W-:-:S04]  /*1273a0*/  PRMT R0, R0, 0x3340, R1 ;  /* 0x0000334000007816 */ /* 0x000fc80000000001 */
[----:B------:R-:W-:Y:S02]  /*1273b0*/  PRMT R11, R11, 0x5410, R0 ;  /* 0x000054100b0b7816 */ /* 0x000fe40000000000 */
[----:B------:R-:W-:Y:S02]  /*1273c0*/  PRMT R0, R10, 0x3340, R1 ;  /* 0x000033400a007816 */ /* 0x000fe40000000001 */
[----:B0-----:R-:W-:Y:S01]  /*1273d0*/  PRMT R10, R4, 0x3340, R5 ;  /* 0x00003340040a7816 */ /* 0x001fe20000000005 */
[----:B------:R0:W-:Y:S03]  /*1273e0*/  STL [R1+0x15d8], R5 ;  /* 0x0015d80501007387 */ /* 0x0001e60000100800 */
[----:B------:R-:W-:Y:S02]  /*1273f0*/  PRMT R10, R10, 0x5410, R0 ;  /* 0x000054100a0a7816 */ /* 0x000fe40000000000 */
[----:B---3--:R-:W-:-:S02]  /*127400*/  LOP3.LUT R0, R21, 0xffff, RZ, 0xc0, !PT ;  /* 0x0000ffff15007812 */ /* 0x008fc400078ec0ff */
[----:B------:R-:W-:Y:S02]  /*127410*/  LOP3.LUT R8, R8, 0xffff, RZ, 0xc0, !PT ;  /* 0x0000ffff08087812 */ /* 0x000fe400078ec0ff */
[----:B0-----:R-:W-:Y:S02]  /*127420*/  LOP3.LUT R5, R20, 0xffff, RZ, 0xc0, !PT ;  /* 0x0000ffff14057812 */ /* 0x001fe400078ec0ff */
[----:B------:R-:W-:-:S03]  /*127430*/  LOP3.LUT R4, R2, 0xffff, RZ, 0xc0, !PT ;  /* 0x0000ffff02047812 */ /* 0x000fc600078ec0ff */
[----:B------:R-:W-:Y:S04]  /*127440*/  STL [R1+0x15e4], R5 ;  /* 0x0015e40501007387 */ /* 0x000fe80000100800 */
[----:B------:R-:W-:Y:S01]  /*127450*/  STL [R1+0x16c4], R0 ;  /* 0x0016c40001007387 */ /* 0x000fe20000100800 */
[----:B------:R-:W-:-:S03]  /*127460*/  LOP3.LUT R13, R18, 0xffff, RZ, 0xc0, !PT ;  /* 0x0000ffff120d7812 */ /* 0x000fc600078ec0ff */
[----:B------:R-:W3:Y:S04]  /*127470*/  LDL.LU R2, [R1+0x8] ;  /* 0x0000080001027983 */ /* 0x000ee80000300800 */
[----:B------:R0:W-:Y:S04]  /*127480*/  STL [R1+0x16a0], R8 ;  /* 0x0016a00801007387 */ /* 0x0001e80000100800 */
[----:B------:R-:W-:Y:S04]  /*127490*/  STL [R1+0x16a8], R4 ;  /* 0x0016a80401007387 */ /* 0x000fe80000100800 */
[----:B------:R-:W-:Y:S04]  /*1274a0*/  STL [R1+0x16b0], R13 ;  /* 0x0016b00d01007387 */ /* 0x000fe80000100800 */
[----:B------:R-:W3:Y:S01]  /*1274b0*/  LDL.LU R18, [R1+0x2718] ;  /* 0x0027180001127983 */ /* 0x000ee20000300800 */
[----:B0-----:R-:W-:-:S02]  /*1274c0*/  PRMT R8, R5, 0x3340, R8 ;  /* 0x0000334005087816 */ /* 0x001fc40000000008 */
[----:B------:R-:W-:Y:S02]  /*1274d0*/  LOP3.LUT R5, R22, 0xffff, RZ, 0xc0, !PT ;  /* 0x0000ffff16057812 */ /* 0x000fe400078ec0ff */
[----:B------:R-:W-:-:S03]  /*1274e0*/  PRMT R0, R0, 0x3340, R1 ;  /* 0x0000334000007816 */ /* 0x000fc60000000001 */
[----:B------:R0:W-:Y:S01]  /*1274f0*/  STL [R1+0x16ac], R5 ;  /* 0x0016ac0501007387 */ /* 0x0001e20000100800 */
[----:B------:R-:W-:Y:S02]  /*127500*/  PRMT R8, R8, 0x5410, R0 ;  /* 0x0000541008087816 */ /* 0x000fe40000000000 */
[----:B------:R-:W-:Y:S02]  /*127510*/  PRMT R0, R13, 0x3340, R1 ;  /* 0x000033400d007816 */ /* 0x000fe40000000001 */
[----:B0-----:R-:W-:-:S04]  /*127520*/  PRMT R5, R4, 0x3340, R5 ;  /* 0x0000334004057816 */ /* 0x001fc80000000005 */
[----:B------:R-:W-:Y:S02]  /*127530*/  PRMT R5, R5, 0x5410, R0 ;  /* 0x0000541005057816 */ /* 0x000fe40000000000 */
[----:B--2---:R-:W-:Y:S02]  /*127540*/  LOP3.LUT R6, R6, 0xffff, RZ, 0xc0, !PT ;  /* 0x0000ffff06067812 */ /* 0x004fe400078ec0ff */
[----:B------:R-:W-:-:S03]  /*127550*/  LOP3.LUT R0, R23, 0xffff, RZ, 0xc0, !PT ;  /* 0x0000ffff17007812 */ /* 0x000fc600078ec0ff */
[----:B------:R0:W-:Y:S04]  /*127560*/  STL [R1+0x16bc], R6 ;  /* 0x0016bc0601007387 */ /* 0x0001e80000100800 */
[----:B------:R1:W-:Y:S01]  /*127570*/  STL [R1+0x16c8], R0 ;  /* 0x0016c80001007387 */ /* 0x0003e20000100800 */
[----:B------:R-:W-:Y:S02]  /*127580*/  LOP3.LUT R7, R7, 0xffff, RZ, 0xc0, !PT ;  /* 0x0000ffff07077812 */ /* 0x000fe400078ec0ff */
[----:B------:R-:W-:Y:S02]  /*127590*/  LOP3.LUT R4, R12, 0xffff, RZ, 0xc0, !PT ;  /* 0x0000ffff0c047812 */ /* 0x000fe400078ec0ff */
[----:B0-----:R-:W-:Y:S02]  /*1275a0*/  PRMT R6, R6, 0x3340, R7 ;  /* 0x0000334006067816 */ /* 0x001fe40000000007 */
[----:B------:R-:W-:-:S02]  /*1275b0*/  LOP3.LUT R9, R9, 0xffff, RZ, 0xc0, !PT ;  /* 0x0000ffff09097812 */ /* 0x000fc400078ec0ff */
[--C-:B-1----:R-:W-:Y:S01]  /*1275c0*/  PRMT R0, R0, 0x3340, R1.reuse ;  /* 0x0000334000007816 */ /* 0x102fe20000000001 */
[----:B------:R-:W-:Y:S03]  /*1275d0*/  STL [R1+0x16c0], R7 ;  /* 0x0016c00701007387 */ /* 0x000fe60000100800 */
[----:B------:R-:W-:Y:S01]  /*1275e0*/  PRMT R6, R6, 0x5410, R0 ;  /* 0x0000541006067816 */ /* 0x000fe20000000000 */
[----:B------:R-:W-:Y:S01]  /*1275f0*/  STL [R1+0x16d0], R4 ;  /* 0x0016d00401007387 */ /* 0x000fe20000100800 */
[----:B------:R-:W-:-:S03]  /*127600*/  PRMT R0, R9, 0x3340, R1 ;  /* 0x0000334009007816 */ /* 0x000fc60000000001 */
[----:B------:R4:W-:Y:S02]  /*127610*/  STL [R1+0x16d4], R9 ;  /* 0x0016d40901007387 */ /* 0x0009e40000100800 */
[----:B----4-:R-:W-:Y:S02]  /*127620*/  LOP3.LUT R9, R19, 0xffff, RZ, 0xc0, !PT ;  /* 0x0000ffff13097812 */ /* 0x010fe400078ec0ff */
[----:B------:R-:W0:Y:S01]  /*127630*/  S2R R19, SR_TID.X ;  /* 0x0000000000137919 */ /* 0x000e220000002100 */
[----:B------:R-:W-:-:S05]  /*127640*/  LOP3.LUT R7, R16, 0xffff, RZ, 0xc0, !PT ;  /* 0x0000ffff10077812 */ /* 0x000fca00078ec0ff */
[----:B------:R1:W-:Y:S04]  /*127650*/  STL [R1+0x16cc], R7 ;  /* 0x0016cc0701007387 */ /* 0x0003e80000100800 */
[----:B------:R-:W2:Y:S04]  /*127660*/  LDL.LU R12, [R1+0x50] ;  /* 0x00005000010c7983 */ /* 0x000ea80000300800 */
[----:B------:R-:W2:Y:S01]  /*127670*/  LDL.LU R13, [R1+0x54] ;  /* 0x00005400010d7983 */ /* 0x000ea20000300800 */
[----:B-1----:R-:W-:Y:S02]  /*127680*/  PRMT R7, R4, 0x3340, R7 ;  /* 0x0000334004077816 */ /* 0x002fe40000000007 */
[----:B------:R-:W-:-:S05]  /*127690*/  LOP3.LUT R4, R17, 0xffff, RZ, 0xc0, !PT ;  /* 0x0000ffff11047812 */ /* 0x000fca00078ec0ff */
[----:B------:R-:W-:Y:S04]  /*1276a0*/  STL [R1+0x3a4], R4 ;  /* 0x0003a40401007387 */ /* 0x000fe80000100800 */
[----:B------:R-:W2:Y:S04]  /*1276b0*/  LDL.LU R14, [R1+0x58] ;  /* 0x00005800010e7983 */ /* 0x000ea80000300800 */
[----:B------:R1:W-:Y:S01]  /*1276c0*/  STL [R1+0x388], R9 ;  /* 0x0003880901007387 */ /* 0x0003e20000100800 */
[----:B0-----:R-:W-:-:S03]  /*1276d0*/  LOP3.LUT R19, R19, 0x3f, RZ, 0xc0, !PT ;  /* 0x0000003f13137812 */ /* 0x001fc600078ec0ff */
[----:B------:R-:W2:Y:S04]  /*1276e0*/  LDL.LU R15, [R1+0x5c] ;  /* 0x00005c00010f7983 */ /* 0x000ea80000300800 */
[----:B------:R-:W4:Y:S04]  /*1276f0*/  LDL.LU R20, [R1+0x20] ;  /* 0x0000200001147983 */ /* 0x000f280000300800 */
[----:B------:R-:W4:Y:S04]  /*127700*/  LDL.LU R21, [R1+0x24] ;  /* 0x0000240001157983 */ /* 0x000f280000300800 */
[----:B------:R-:W4:Y:S01]  /*127710*/  LDL.LU R22, [R1+0x28] ;  /* 0x0000280001167983 */ /* 0x000f220000300800 */
[----:B---3--:R-:W-:-:S03]  /*127720*/  LOP3.LUT R16, R18, 0xffff, RZ, 0xc0, !PT ;  /* 0x0000ffff12107812 */ /* 0x008fc600078ec0ff */
[----:B------:R-:W4:Y:S01]  /*127730*/  LDL.LU R23, [R1+0x2c] ;  /* 0x00002c0001177983 */ /* 0x000f220000300800 */
[----:B-1----:R-:W-:-:S03]  /*127740*/  PRMT R9, R9, 0x3340, R16 ;  /* 0x0000334009097816 */ /* 0x002fc60000000010 */
[----:B------:R0:W-:Y:S01]  /*127750*/  STL [R1+0x384], R16 ;  /* 0x0003841001007387 */ /* 0x0001e20000100800 */
[----:B------:R-:W-:Y:S02]  /*127760*/  PRMT R7, R7, 0x5410, R0 ;  /* 0x0000541007077816 */ /* 0x000fe40000000000 */
[----:B------:R-:W-:Y:S01]  /*127770*/  LEA R0, R19, UR4, 0x4 ;  /* 0x0000000413007c11 */ /* 0x000fe2000f8e20ff */
[----:B------:R-:W1:Y:S01]  /*127780*/  LDCU.64 UR4, c[0x0][0x398] ;  /* 0x00007300ff0477ac */ /* 0x000e620008000a00 */
[----:B0-----:R-:W3:Y:S04]  /*127790*/  LDL.LU R16, [R1+0x90] ;  /* 0x0000900001107983 */ /* 0x001ee80000300800 */
[----:B------:R-:W3:Y:S04]  /*1277a0*/  LDL.LU R17, [R1+0x94] ;  /* 0x0000940001117983 */ /* 0x000ee80000300800 */
[----:B------:R-:W2:Y:S04]  /*1277b0*/  LDL.LU R18, [R1+0x98] ;  /* 0x0000980001127983 */ /* 0x000ea80000300800 */
[----:B------:R-:W2:Y:S01]  /*1277c0*/  LDL.LU R19, [R1+0x9c] ;  /* 0x00009c0001137983 */ /* 0x000ea20000300800 */
[----:B------:R-:W-:-:S04]  /*1277d0*/  PRMT R4, R4, 0x3340, R1 ;  /* 0x0000334004047816 */ /* 0x000fc80000000001 */
[----:B------:R-:W-:Y:S01]  /*1277e0*/  PRMT R9, R9, 0x5410, R4 ;  /* 0x0000541009097816 */ /* 0x000fe20000000004 */
[----:B--2---:R-:W-:Y:S04]  /*1277f0*/  STL.64 [R1+0x5830], R18 ;  /* 0x0058301201007387 */ /* 0x004fe80000100a00 */
[----:B---3--:R-:W-:Y:S04]  /*127800*/  STL.64 [R1+0x5828], R16 ;  /* 0x0058281001007387 */ /* 0x008fe80000100a00 */
[----:B------:R-:W2:Y:S04]  /*127810*/  LDL.LU R24, [R1+0x70] ;  /* 0x0000700001187983 */ /* 0x000ea80000300800 */
[----:B------:R-:W2:Y:S04]  /*127820*/  LDL.LU R25, [R1+0x74] ;  /* 0x0000740001197983 */ /* 0x000ea80000300800 */
[----:B------:R-:W2:Y:S04]  /*127830*/  LDL.LU R26, [R1+0x78] ;  /* 0x00007800011a7983 */ /* 0x000ea80000300800 */
[----:B------:R-:W2:Y:S04]  /*127840*/  LDL.LU R27, [R1+0x7c] ;  /* 0x00007c00011b7983 */ /* 0x000ea80000300800 */
[----:B------:R-:W-:Y:S04]  /*127850*/  STL.64 [R1+0x5778], R6 ;  /* 0x0057780601007387 */ /* 0x000fe80000100a00 */
[----:B------:R-:W-:Y:S04]  /*127860*/  STL [R1+0x5770], R5 ;  /* 0x0057700501007387 */ /* 0x000fe80000100800 */
[----:B------:R-:W0:Y:S01]  /*127870*/  LDS.128 R4, [R0] ;  /* 0x0000000000047984 */ /* 0x000e220000000c00 */
[----:B------:R-:W-:Y:S06]  /*127880*/  BAR.SYNC.DEFER_BLOCKING 0x0 ;  /* 0x0000000000007b1d */ /* 0x000fec0000010000 */
[----:B------:R-:W-:Y:S04]  /*127890*/  STL.64 [R1+0x5730], R10 ;  /* 0x0057300a01007387 */ /* 0x000fe80000100a00 */
[----:B------:R-:W-:Y:S04]  /*1278a0*/  STSM.16.M88.4 [R2], R12 ;  /* 0x0000000c02007844 */ /* 0x000fe80000000200 */
[----:B------:R3:W-:Y:S04]  /*1278b0*/  STL.64 [R1+0x5728], R8 ;  /* 0x0057280801007387 */ /* 0x0007e80000100a00 */
[----:B---3--:R-:W3:Y:S04]  /*1278c0*/  LDL.LU R8, [R1+0x30] ;  /* 0x0000300001087983 */ /* 0x008ee80000300800 */
[----:B------:R-:W3:Y:S04]  /*1278d0*/  LDL.LU R9, [R1+0x34] ;  /* 0x0000340001097983 */ /* 0x000ee80000300800 */
[----:B------:R-:W3:Y:S04]  /*1278e0*/  LDL.LU R10, [R1+0x38] ;  /* 0x00003800010a7983 */ /* 0x000ee80000300800 */
[----:B------:R-:W3:Y:S01]  /*1278f0*/  LDL.LU R11, [R1+0x3c] ;  /* 0x00003c00010b7983 */ /* 0x000ee20000300800 */
[----:B------:R-:W-:Y:S06]  /*127900*/  BAR.SYNC.DEFER_BLOCKING 0x0 ;  /* 0x0000000000007b1d */ /* 0x000fec0000010000 */
[----:B0-----:R-:W-:Y:S04]  /*127910*/  STL.64 [R1+0x260], R4 ;  /* 0x0002600401007387 */ /* 0x001fe80000100a00 */
[----:B------:R-:W-:Y:S04]  /*127920*/  STL.64 [R1+0x268], R6 ;  /* 0x0002680601007387 */ /* 0x000fe80000100a00 */
[----:B------:R-:W0:Y:S01]  /*127930*/  LDS.128 R4, [R0] ;  /* 0x0000000000047984 */ /* 0x000e220000000c00 */
[----:B------:R-:W-:Y:S06]  /*127940*/  BAR.SYNC.DEFER_BLOCKING 0x0 ;  /* 0x0000000000007b1d */ /* 0x000fec0000010000 */
[----:B----4-:R-:W-:Y:S02]  /*127950*/  STSM.16.M88.4 [R2], R20 ;  /* 0x0000001402007844 */ /* 0x010fe40000000200 */
[----:B------:R-:W-:Y:S06]  /*127960*/  BAR.SYNC.DEFER_BLOCKING 0x0 ;  /* 0x0000000000007b1d */ /* 0x000fec0000010000 */
[----:B------:R-:W4:Y:S04]  /*127970*/  LDS.128 R16, [R0] ;  /* 0x0000000000107984 */ /* 0x000f280000000c00 */
[----:B0-----:R0:W-:Y:S04]  /*127980*/  STL.64 [R1+0x250], R4 ;  /* 0x0002500401007387 */ /* 0x0011e80000100a00 */
[----:B------:R1:W-:Y:S01]  /*127990*/  STL.64 [R1+0x258], R6 ;  /* 0x0002580601007387 */ /* 0x0003e20000100a00 */
[----:B------:R-:W-:Y:S06]  /*1279a0*/  BAR.SYNC.DEFER_BLOCKING 0x0 ;  /* 0x0000000000007b1d */ /* 0x000fec0000010000 */
[----:B0-----:R-:W2:Y:S04]  /*1279b0*/  LDL.LU R4, [R1+0x40] ;  /* 0x0000400001047983 */ /* 0x001ea80000300800 */
        /* <DEDUP_REMOVED lines=11> */
[----:B----4-:R-:W-:Y:S04]  /*127a70*/  STL.64 [R1+0x240], R16 ;  /* 0x0002401001007387 */ /* 0x010fe80000100a00 */
[----:B------:R0:W-:Y:S04]  /*127a80*/  STL.64 [R1+0x248], R18 ;  /* 0x0002481201007387 */ /* 0x0001e80000100a00 */
[----:B0-----:R-:W4:Y:S04]  /*127a90*/  LDL.LU.64 R18, [R1+0x5830] ;  /* 0x0058300001127983 */ /* 0x001f280000300a00 */
[----:B------:R-:W4:Y:S04]  /*127aa0*/  LDL.LU.64 R16, [R1+0x5828] ;  /* 0x0058280001107983 */ /* 0x000f280000300a00 */
[----:B---3--:R-:W-:Y:S01]  /*127ab0*/  STSM.16.M88.4 [R2], R8 ;  /* 0x0000000802007844 */ /* 0x008fe20000000200 */
[----:B------:R-:W-:Y:S06]  /*127ac0*/  BAR.SYNC.DEFER_BLOCKING 0x0 ;  /* 0x0000000000007b1d */ /* 0x000fec0000010000 */
[----:B------:R-:W0:Y:S02]  /*127ad0*/  LDS.128 R8, [R0] ;  /* 0x0000000000087984 */ /* 0x000e240000000c00 */
[----:B------:R-:W-:Y:S06]  /*127ae0*/  BAR.SYNC.DEFER_BLOCKING 0x0 ;  /* 0x0000000000007b1d */ /* 0x000fec0000010000 */
[----:B--2---:R-:W-:Y:S04]  /*127af0*/  STSM.16.M88.4 [R2], R24 ;  /* 0x0000001802007844 */ /* 0x004fe80000000200 */
[----:B0-----:R-:W-:Y:S04]  /*127b00*/  STL.64 [R1+0x230], R8 ;  /* 0x0002300801007387 */ /* 0x001fe80000100a00 */
[----:B------:R-:W-:Y:S01]  /*127b10*/  STL.64 [R1+0x238], R10 ;  /* 0x0002380a01007387 */ /* 0x000fe20000100a00 */
[----:B------:R-:W-:Y:S06]  /*127b20*/  BAR.SYNC.DEFER_BLOCKING 0x0 ;  /* 0x0000000000007b1d */ /* 0x000fec0000010000 */
[----:B------:R-:W0:Y:S02]  /*127b30*/  LDS.128 R8, [R0] ;  /* 0x0000000000087984 */ /* 0x000e240000000c00 */
[----:B------:R-:W-:Y:S06]  /*127b40*/  BAR.SYNC.DEFER_BLOCKING 0x0 ;  /* 0x0000000000007b1d */ /* 0x000fec0000010000 */
[----:B0-----:R-:W-:Y:S04]  /*127b50*/  STL.64 [R1+0x220], R8 ;  /* 0x0002200801007387 */ /* 0x001fe80000100a00 */
[----:B------:R-:W-:Y:S04]  /*127b60*/  STL.64 [R1+0x228], R10 ;  /* 0x0002280a01007387 */ /* 0x000fe80000100a00 */
[----:B------:R-:W2:Y:S04]  /*127b70*/  LDL.LU R24, [R1+0xe0] ;  /* 0x0000e00001187983 */ /* 0x000ea80000300800 */
[----:B----4-:R-:W-:Y:S01]  /*127b80*/  STSM.16.M88.4 [R2], R16 ;  /* 0x0000001002007844 */ /* 0x010fe20000000200 */
[----:B------:R-:W-:Y:S06]  /*127b90*/  BAR.SYNC.DEFER_BLOCKING 0x0 ;  /* 0x0000000000007b1d */ /* 0x000fec0000010000 */
[----:B------:R-:W0:Y:S02]  /*127ba0*/  LDS.128 R8, [R0] ;  /* 0x0000000000087984 */ /* 0x000e240000000c00 */
[----:B------:R-:W-:Y:S06]  /*127bb0*/  BAR.SYNC.DEFER_BLOCKING 0x0 ;  /* 0x0000000000007b1d */ /* 0x000fec0000010000 */
[----:B------:R-:W-:Y:S02]  /*127bc0*/  STSM.16.M88.4 [R2], R4 ;  /* 0x0000000402007844 */ /* 0x000fe40000000200 */
[----:B------:R-:W-:Y:S06]  /*127bd0*/  BAR.SYNC.DEFER_BLOCKING 0x0 ;  /* 0x0000000000007b1d */ /* 0x000fec0000010000 */
[----:B------:R-:W1:Y:S02]  /*127be0*/  LDS.128 R4, [R0] ;  /* 0x0000000000047984 */ /* 0x000e640000000c00 */
[----:B------:R-:W-:Y:S06]  /*127bf0*/  BAR.SYNC.DEFER_BLOCKING 0x0 ;  /* 0x0000000000007b1d */ /* 0x000fec0000010000 */
[----:B0-----:R-:W-:Y:S04]  /*127c00*/  STL.64 [R1+0x210], R8 ;  /* 0x0002100801007387 */ /* 0x001fe80000100a00 */
[----:B------:R-:W-:Y:S04]  /*127c10*/  STSM.16.M88.4 [R2], R12 ;  /* 0x0000000c02007844 */ /* 0x000fe80000000200 */
[----:B------:R-:W-:Y:S04]  /*127c20*/  STL.64 [R1+0x218], R10 ;  /* 0x0002180a01007387 */ /* 0x000fe80000100a00 */
[----:B------:R-:W2:Y:S04]  /*127c30*/  LDL.LU R25, [R1+0xe4] ;  /* 0x0000e40001197983 */ /* 0x000ea80000300800 */
[----:B------:R-:W2:Y:S04]  /*127c40*/  LDL.LU R26, [R1+0xe8] ;  /* 0x0000e800011a7983 */ /* 0x000ea80000300800 */
[----:B------:R-:W2:Y:S01]  /*127c50*/  LDL.LU R27, [R1+0xec] ;  /* 0x0000ec00011b7983 */ /* 0x000ea20000300800 */
[----:B------:R-:W-:Y:S06]  /*127c60*/  BAR.SYNC.DEFER_BLOCKING 0x0 ;  /* 0x0000000000007b1d */ /* 0x000fec0000010000 */
[----:B------:R-:W3:Y:S04]  /*127c70*/  LDL.LU R16, [R1+0x80] ;  /* 0x0000800001107983 */ /* 0x000ee80000300800 */
[----:B------:R-:W3:Y:S04]  /*127c80*/  LDL.LU R17, [R1+0x84] ;  /* 0x0000840001117983 */ /* 0x000ee80000300800 */
[----:B------:R-:W3:Y:S04]  /*127c90*/  LDL.LU R18, [R1+0x88] ;  /* 0x0000880001127983 */ /* 0x000ee80000300800 */
[----:B------:R-:W3:Y:S04]  /*127ca0*/  LDL.LU R19, [R1+0x8c] ;  /* 0x00008c0001137983 */ /* 0x000ee80000300800 */
[----:B-1----:R-:W-:Y:S04]  /*127cb0*/  STL.64 [R1+0x200], R4 ;  /* 0x0002000401007387 */ /* 0x002fe80000100a00 */
[----:B------:R-:W-:Y:S04]  /*127cc0*/  STL.64 [R1+0x208], R6 ;  /* 0x0002080601007387 */ /* 0x000fe80000100a00 */
[----:B------:R-:W0:Y:S01]  /*127cd0*/  LDS.128 R4, [R0] ;  /* 0x0000000000047984 */ /* 0x000e220000000c00 */
[----:B------:R-:W-:Y:S06]  /*127ce0*/  BAR.SYNC.DEFER_BLOCKING 0x0 ;  /* 0x0000000000007b1d */ /* 0x000fec0000010000 */
[----:B0-----:R-:W-:Y:S04]  /*127cf0*/  STL.64 [R1+0x1f0], R4 ;  /* 0x0001f00401007387 */ /* 0x001fe80000100a00 */
[----:B------:R-:W-:Y:S04]  /*127d00*/  STL.64 [R1+0x1f8], R6 ;  /* 0x0001f80601007387 */ /* 0x000fe80000100a00 */
[----:B------:R-:W4:Y:S04]  /*127d10*/  LDL.LU R12, [R1+0xa0] ;  /* 0x0000a000010c7983 */ /* 0x000f280000300800 */
[----:B------:R-:W4:Y:S04]  /*127d20*/  LDL.LU R13, [R1+0xa4] ;  /* 0x0000a400010d7983 */ /* 0x000f280000300800 */
[----:B------:R-:W3:Y:S04]  /*127d30*/  LDL.LU R14, [R1+0xa8] ;  /* 0x0000a800010e7983 */ /* 0x000ee80000300800 */
[----:B------:R-:W3:Y:S04]  /*127d40*/  LDL.LU R15, [R1+0xac] ;  /* 0x0000ac00010f7983 */ /* 0x000ee80000300800 */
[----:B------:R0:W-:Y:S01]  /*127d50*/  STSM.16.M88.4 [R2], R20 ;  /* 0x0000001402007844 */ /* 0x0001e20000000200 */
[----:B------:R-:W-:Y:S06]  /*127d60*/  BAR.SYNC.DEFER_BLOCKING 0x0 ;  /* 0x0000000000007b1d */ /* 0x000fec0000010000 */
[----:B------:R-:W1:Y:S02]  /*127d70*/  LDS.128 R4, [R0] ;  /* 0x0000000000047984 */ /* 0x000e640000000c00 */
[----:B------:R-:W-:Y:S06]  /*127d80*/  BAR.SYNC.DEFER_BLOCKING 0x0 ;  /* 0x0000000000007b1d */ /* 0x000fec0000010000 */
[----:B--2---:R-:W-:Y:S04]  /*127d90*/  STSM.16.M88.4 [R2], R24 ;  /* 0x0000001802007844 */ /* 0x004fe80000000200 */
[----:B---3--:R-:W-:Y:S04]  /*127da0*/  STL.64 [R1+0x5820], R14 ;  /* 0x0058200e01007387 */ /* 0x008fe80000100a00 */
[----:B----4-:R-:W-:Y:S01]  /*127db0*/  STL.64 [R1+0x5818], R12 ;  /* 0x0058180c01007387 */ /* 0x010fe20000100a00 */
[----:B------:R-:W-:Y:S06]  /*127dc0*/  BAR.SYNC.DEFER_BLOCKING 0x0 ;  /* 0x0000000000007b1d */ /* 0x000fec0000010000 */
[----:B------:R-:W2:Y:S04]  /*127dd0*/  LDL.LU R8, [R1+0x110] ;  /* 0x0001100001087983 */ /* 0x000ea80000300800 */
[----:B------:R-:W2:Y:S04]  /*127de0*/  LDL.LU R9, [R1+0x114] ;  /* 0x0001140001097983 */ /* 0x000ea80000300800 */
[----:B------:R-:W2:Y:S04]  /*127df0*/  LDL.LU R10, [R1+0x118] ;  /* 0x00011800010a7983 */ /* 0x000ea80000300800 */
[----:B------:R-:W2:Y:S04]  /*127e00*/  LDL.LU R11, [R1+0x11c] ;  /* 0x00011c00010b7983 */ /* 0x000ea80000300800 */
[----:B0-----:R-:W3:Y:S04]  /*127e10*/  LDL.LU R20, [R1+0x120] ;  /* 0x0001200001147983 */ /* 0x001ee80000300800 */
[----:B------:R-:W3:Y:S04]  /*127e20*/  LDL.LU R21, [R1+0x124] ;  /* 0x0001240001157983 */ /* 0x000ee80000300800 */
[----:B------:R-:W3:Y:S04]  /*127e30*/  LDL.LU R22, [R1+0x128] ;  /* 0x0001280001167983 */ /* 0x000ee80000300800 */
[----:B------:R-:W3:Y:S04]  /*127e40*/  LDL.LU R23, [R1+0x12c] ;  /* 0x00012c0001177983 */ /* 0x000ee80000300800 */
[----:B-1----:R-:W-:Y:S04]  /*127e50*/  STL.64 [R1+0x1e0], R4 ;  /* 0x0001e00401007387 */ /* 0x002fe80000100a00 */
[----:B------:R-:W-:Y:S04]  /*127e60*/  STL.64 [R1+0x1e8], R6 ;  /* 0x0001e80601007387 */ /* 0x000fe80000100a00 */
[----:B------:R-:W0:Y:S01]  /*127e70*/  LDS.128 R4, [R0] ;  /* 0x0000000000047984 */ /* 0x000e220000000c00 */
[----:B------:R-:W-:Y:S06]  /*127e80*/  BAR.SYNC.DEFER_BLOCKING 0x0 ;  /* 0x0000000000007b1d */ /* 0x000fec0000010000 */
[----:B------:R1:W-:Y:S02]  /*127e90*/  STSM.16.M88.4 [R2], R16 ;  /* 0x0000001002007844 */ /* 0x0003e40000000200 */
[----:B------:R-:W-:Y:S06]  /*127ea0*/  BAR.SYNC.DEFER_BLOCKING 0x0 ;  /* 0x0000000000007b1d */ /* 0x000fec0000010000 */
[----:B------:R-:W4:Y:S04]  /*127eb0*/  LDS.128 R12, [R0] ;  /* 0x00000000000c7984 */ /* 0x000f280000000c00 */
[----:B0-----:R0:W-:Y:S04]  /*127ec0*/  STL.64 [R1+0x1d0], R4 ;  /* 0x0001d00401007387 */ /* 0x0011e80000100a00 */
[----:B------:R0:W-:Y:S04]  /*127ed0*/  STL.64 [R1+0x1d8], R6 ;  /* 0x0001d80601007387 */ /* 0x0001e80000100a00 */
        /* <DEDUP_REMOVED lines=13> */
[----:B------:R0:W-:Y:S01]  /*127fb0*/  STL.64 [R1+0x1c8], R14 ;  /* 0x0001c80e01007387 */ /* 0x0001e20000100a00 */
[----:B------:R-:W-:Y:S06]  /*127fc0*/  BAR.SYNC.DEFER_BLOCKING 0x0 ;  /* 0x0000000000007b1d */ /* 0x000fec0000010000 */
[----:B0-----:R-:W4:Y:S04]  /*127fd0*/  LDL.LU.64 R14, [R1+0x5820] ;  /* 0x00582000010e7983 */ /* 0x001f280000300a00 */
[----:B------:R-:W4:Y:S04]  /*127fe0*/  LDL.LU.64 R12, [R1+0x5818] ;  /* 0x00581800010c7983 */ /* 0x000f280000300a00 */
[----:B----4-:R-:W-:Y:S01]  /*127ff0*/  STSM.16.M88.4 [R2], R12 ;  /* 0x0000000c02007844 */ /* 0x010fe20000000200 */
[----:B------:R-:W-:Y:S06]  /*128000*/  BAR.SYNC.DEFER_BLOCKING 0x0 ;  /* 0x0000000000007b1d */ /* 0x000fec0000010000 */
[----:B------:R-:W0:Y:S02]  /*128010*/  LDS.128 R12, [R0] ;  /* 0x00000000000c7984 */ /* 0x000e240000000c00 */
[----:B------:R-:W-:Y:S06]  /*128020*/  BAR.SYNC.DEFER_BLOCKING 0x0 ;  /* 0x0000000000007b1d */ /* 0x000fec0000010000 */
[----:B0-----:R-:W-:Y:S04]  /*128030*/  STL.64 [R1+0x1b0], R12 ;  /* 0x0001b00c01007387 */ /* 0x001fe80000100a00 */
[----:B------:R0:W-:Y:S04]  /*128040*/  STL.64 [R1+0x1b8], R14 ;  /* 0x0001b80e01007387 */ /* 0x0001e80000100a00 */
[----:B0-----:R-:W4:Y:S04]  /*128050*/  LDL.LU.64 R14, [R1+0x5810] ;  /* 0x00581000010e7983 */ /* 0x001f280000300a00 */
[----:B--2---:R-:W-:Y:S01]  /*128060*/  STSM.16.M88.4 [R2], R8 ;  /* 0x0000000802007844 */ /* 0x004fe20000000200 */
[----:B------:R-:W-:Y:S06]  /*128070*/  BAR.SYNC.DEFER_BLOCKING 0x0 ;  /* 0x0000000000007b1d */ /* 0x000fec0000010000 */
[----:B------:R-:W2:Y:S04]  /*128080*/  LDL.LU R13, [R1+0x580c] ;  /* 0x00580c00010d7983 */ /* 0x000ea80000300800 */
[----:B------:R-:W0:Y:S01]  /*128090*/  LDS.128 R8, [R0] ;  /* 0x0000000000087984 */ /* 0x000e220000000c00 */
[----:B------:R-:W-:Y:S06]  /*1280a0*/  BAR.SYNC.DEFER_BLOCKING 0x0 ;  /* 0x0000000000007b1d */ /* 0x000fec0000010000 */
[----:B---3--:R-:W-:Y:S02]  /*1280b0*/  STSM.16.M88.4 [R2], R20 ;  /* 0x0000001402007844 */ /* 0x008fe40000000200 */
[----:B------:R-:W-:Y:S06]  /*1280c0*/  BAR.SYNC.DEFER_BLOCKING 0x0 ;  /* 0x0000000000007b1d */ /* 0x000fec0000010000 */
[----:B------:R-:W1:Y:S02]  /*1280d0*/  LDS.128 R20, [R0] ;  /* 0x0000000000147984 */ /* 0x000e640000000c00 */
[----:B------:R-:W-:Y:S06]  /*1280e0*/  BAR.SYNC.DEFER_BLOCKING 0x0 ;  /* 0x0000000000007b1d */ /* 0x000fec0000010000 */
[----:B------:R-:W-:Y:S02]  /*1280f0*/  STSM.16.M88.4 [R2], R16 ;  /* 0x0000001002007844 */ /* 0x000fe40000000200 */
[----:B------:R-:W-:Y:S06]  /*128100*/  BAR.SYNC.DEFER_BLOCKING 0x0 ;  /* 0x0000000000007b1d */ /* 0x000fec0000010000 */
[----:B------:R-:W3:Y:S04]  /*128110*/  LDS.128 R16, [R0] ;  /* 0x0000000000107984 */ /* 0x000ee80000000c00 */
[----:B0-----:R0:W-:Y:S04]  /*128120*/  STL.64 [R1+0x1a0], R8 ;  /* 0x0001a00801007387 */ /* 0x0011e80000100a00 */
[----:B------:R1:W-:Y:S01]  /*128130*/  STL.64 [R1+0x1a8], R10 ;  /* 0x0001a80a01007387 */ /* 0x0003e20000100a00 */
[----:B------:R-:W-:Y:S06]  /*128140*/  BAR.SYNC.DEFER_BLOCKING 0x0 ;  /* 0x0000000000007b1d */ /* 0x000fec0000010000 */
[----:B0-----:R-:W2:Y:S04]  /*128150*/  LDL.LU R8, [R1+0xf0] ;  /* 0x0000f00001087983 */ /* 0x001ea80000300800 */
[----:B-1----:R0:W-:Y:S04]  /*128160*/  STL.64 [R1+0x190], R20 ;  /* 0x0001901401007387 */ /* 0x0021e80000100a00 */
[----:B------:R1:W-:Y:S04]  /*128170*/  STL.64 [R1+0x198], R22 ;  /* 0x0001981601007387 */ /* 0x0003e80000100a00 */
[----:B------:R-:W2:Y:S04]  /*128180*/  LDL.LU R9, [R1+0xf4] ;  /* 0x0000f40001097983 */ /* 0x000ea80000300800 */
[----:B------:R-:W2:Y:S04]  /*128190*/  LDL.LU R10, [R1+0xf8] ;  /* 0x0000f800010a7983 */ /* 0x000ea80000300800 */
[----:B------:R-:W2:Y:S04]  /*1281a0*/  LDL.LU R11, [R1+0xfc] ;  /* 0x0000fc00010b7983 */ /* 0x000ea80000300800 */
[----:B0-----:R-:W2:Y:S04]  /*1281b0*/  LDL.LU R20, [R1+0x100] ;  /* 0x0001000001147983 */ /* 0x001ea80000300800 */
[----:B------:R-:W2:Y:S04]  /*1281c0*/  LDL.LU R21, [R1+0x104] ;  /* 0x0001040001157983 */ /* 0x000ea80000300800 */
[----:B-1----:R-:W2:Y:S01]  /*1281d0*/  LDL.LU R22, [R1+0x108] ;  /* 0x0001080001167983 */ /* 0x002ea20000300800 */
[----:B----4-:R-:W-:-:S03]  /*1281e0*/  IMAD.MOV.U32 R23, RZ, RZ, R15 ;  /* 0x000000ffff177224 */ /* 0x010fc600078e000f */
[----:B------:R-:W4:Y:S04]  /*1281f0*/  LDL.LU R15, [R1+0x5808] ;  /* 0x00580800010f7983 */ /* 0x000f280000300800 */
[----:B---3--:R0:W-:Y:S04]  /*128200*/  STL.64 [R1+0x180], R16 ;  /* 0x0001801001007387 */ /* 0x0081e80000100a00 */
[----:B------:R-:W-:Y:S04]  /*128210*/  STL.64 [R1+0x188], R18 ;  /* 0x0001881201007387 */ /* 0x000fe80000100a00 */
[----:B0-----:R-:W3:Y:S04]  /*128220*/  LDL.LU.64 R16, [R1+0x5800] ;  /* 0x0058000001107983 */ /* 0x001ee80000300a00 */
[----:B------:R-:W-:Y:S01]  /*128230*/  STSM.16.M88.4 [R2], R4 ;  /* 0x0000000402007844 */ /* 0x000fe20000000200 */
[----:B------:R-:W-:Y:S06]  /*128240*/  BAR.SYNC.DEFER_BLOCKING 0x0 ;  /* 0x0000000000007b1d */ /* 0x000fec0000010000 */
[----:B------:R-:W0:Y:S02]  /*128250*/  LDS.128 R4, [R0] ;  /* 0x0000000000047984 */ /* 0x000e240000000c00 */
[----:B------:R-:W-:Y:S06]  /*128260*/  BAR.SYNC.DEFER_BLOCKING 0x0 ;  /* 0x0000000000007b1d */ /* 0x000fec0000010000 */
[----:B------:R-:W-:Y:S04]  /*128270*/  STSM.16.M88.4 [R2], R24 ;  /* 0x0000001802007844 */ /* 0x000fe80000000200 */
[----:B0-----:R0:W-:Y:S04]  /*128280*/  STL.64 [R1+0x170], R4 ;  /* 0x0001700401007387 */ /* 0x0011e80000100a00 */
[----:B------:R3:W-:Y:S04]  /*128290*/  STL.64 [R1+0x178], R6 ;  /* 0x0001780601007387 */ /* 0x0007e80000100a00 */
[----:B0-----:R-:W2:Y:S04]  /*1282a0*/  LDL.LU R4, [R1+0x2b0] ;  /* 0x0002b00001047983 */ /* 0x001ea80000300800 */
[----:B------:R-:W2:Y:S01]  /*1282b0*/  LDL.LU R5, [R1+0x2b4] ;  /* 0x0002b40001057983 */ /* 0x000ea20000300800 */
[----:B------:R-:W-:Y:S01]  /*1282c0*/  BAR.SYNC.DEFER_BLOCKING 0x0 ;  /* 0x0000000000007b1d */ /* 0x000fe20000010000 */
[----:B---3--:R-:W-:-:S02]  /*1282d0*/  IMAD.MOV.U32 R7, RZ, RZ, R17 ;  /* 0x000000ffff077224 */ /* 0x008fc400078e0011 */
[----:B------:R-:W-:-:S03]  /*1282e0*/  IMAD.MOV.U32 R27, RZ, RZ, R16 ;  /* 0x000000ffff1b7224 */ /* 0x000fc600078e0010 */
[----:B------:R-:W0:Y:S01]  /*1282f0*/  LDS.128 R16, [R0] ;  /* 0x0000000000107984 */ /* 0x000e220000000c00 */
[----:B----4-:R-:W-:-:S03]  /*128300*/  IMAD.MOV.U32 R6, RZ, RZ, R15 ;  /* 0x000000ffff067224 */ /* 0x010fc600078e000f */
[----:B------:R-:W3:Y:S04]  /*128310*/  LDL.LU R15, [R1+0x57f8] ;  /* 0x0057f800010f7983 */ /* 0x000ee80000300800 */
[----:B------:R-:W4:Y:S04]  /*128320*/  LDL.LU R24, [R1+0x2d0] ;  /* 0x0002d00001187983 */ /* 0x000f280000300800 */
[----:B------:R-:W4:Y:S04]  /*128330*/  LDL.LU R25, [R1+0x2d4] ;  /* 0x0002d40001197983 */ /* 0x000f280000300800 */
[----:B------:R-:W4:Y:S01]  /*128340*/  LDL.LU R26, [R1+0x2d8] ;  /* 0x0002d800011a7983 */ /* 0x000f220000300800 */
[----:B------:R-:W-:Y:S06]  /*128350*/  BAR.SYNC.DEFER_BLOCKING 0x0 ;  /* 0x0000000000007b1d */ /* 0x000fec0000010000 */
[----:B0-----:R-:W-:Y:S04]  /*128360*/  STL.64 [R1+0x160], R16 ;  /* 0x0001601001007387 */ /* 0x001fe80000100a00 */
[----:B------:R0:W-:Y:S04]  /*128370*/  STL.64 [R1+0x168], R18 ;  /* 0x0001681201007387 */ /* 0x0001e80000100a00 */
[----:B0-----:R-:W2:Y:S04]  /*128380*/  LDL.LU.64 R18, [R1+0x57f0] ;  /* 0x0057f00001127983 */ /* 0x001ea80000300a00 */
[----:B------:R-:W2:Y:S04]  /*128390*/  LDL.LU.64 R16, [R1+0x57e8] ;  /* 0x0057e80001107983 */ /* 0x000ea80000300a00 */
[----:B--2---:R-:W-:Y:S01]  /*1283a0*/  STSM.16.M88.4 [R2], R16 ;  /* 0x0000001002007844 */ /* 0x004fe20000000200 */
[----:B------:R-:W-:Y:S06]  /*1283b0*/  BAR.SYNC.DEFER_BLOCKING 0x0 ;  /* 0x0000000000007b1d */ /* 0x000fec0000010000 */
[----:B------:R-:W0:Y:S02]  /*1283c0*/  LDS.128 R16, [R0] ;  /* 0x0000000000107984 */ /* 0x000e240000000c00 */
[----:B------:R-:W-:Y:S06]  /*1283d0*/  BAR.SYNC.DEFER_BLOCKING 0x0 ;  /* 0x0000000000007b1d */ /* 0x000fec0000010000 */
[----:B0-----:R0:W-:Y:S04]  /*1283e0*/  STL [R1+0x154], R17 ;  /* 0x0001541101007387 */ /* 0x0011e80000100800 */
[----:B------:R1:W-:Y:S01]  /*1283f0*/  STL.64 [R1+0x158], R18 ;  /* 0x0001581201007387 */ /* 0x0003e20000100a00 */
[----:B0-----:R-:W-:-:S03]  /*128400*/  IMAD.MOV.U32 R17, RZ, RZ, R16 ;  /* 0x000000ffff117224 */ /* 0x001fc600078e0010 */
[----:B-1----:R-:W2:Y:S04]  /*128410*/  LDL.LU R19, [R1+0x57e4] ;  /* 0x0057e40001137983 */ /* 0x002ea80000300800 */
[----:B------:R-:W2:Y:S04]  /*128420*/  LDL.LU R16, [R1+0x57e0] ;  /* 0x0057e00001107983 */ /* 0x000ea80000300800 */
[----:B------:R-:W-:Y:S01]  /*128430*/  STSM.16.M88.4 [R2], R8 ;  /* 0x0000000802007844 */ /* 0x000fe20000000200 */
[----:B------:R-:W-:Y:S06]  /*128440*/  BAR.SYNC.DEFER_BLOCKING 0x0 ;  /* 0x0000000000007b1d */ /* 0x000fec0000010000 */
[----:B------:R-:W0:Y:S02]  /*128450*/  LDS.128 R8, [R0] ;  /* 0x0000000000087984 */ /* 0x000e240000000c00 */
[----:B------:R-:W-:Y:S06]  /*128460*/  BAR.SYNC.DEFER_BLOCKING 0x0 ;  /* 0x0000000000007b1d */ /* 0x000fec0000010000 */
[----:B0-----:R3:W-:Y:S01]  /*128470*/  STL [R1+0x140], R8 ;  /* 0x0001400801007387 */ /* 0x0017e20000100800 */
[----:B------:R-:W-:-:S03]  /*128480*/  IMAD.MOV.U32 R18, RZ, RZ, R9 ;  /* 0x000000ffff127224 */ /* 0x000fc600078e0009 */
[----:B------:R0:W-:Y:S01]  /*128490*/  STL.64 [R1+0x148], R10 ;  /* 0x0001480a01007387 */ /* 0x0001e20000100a00 */
[----:B---3--:R-:W-:-:S03]  /*1284a0*/  IMAD.MOV.U32 R8, RZ, RZ, R15 ;  /* 0x000000ffff087224 */ /* 0x008fc600078e000f */
[----:B------:R-:W3:Y:S04]  /*1284b0*/  LDL.LU R15, [R1+0x57dc] ;  /* 0x0057dc00010f7983 */ /* 0x000ee80000300800 */
[----:B------:R-:W-:Y:S01]  /*1284c0*/  STSM.16.M88.4 [R2], R20 ;  /* 0x0000001402007844 */ /* 0x000fe20000000200 */
[----:B------:R-:W-:Y:S06]  /*1284d0*/  BAR.SYNC.DEFER_BLOCKING 0x0 ;  /* 0x0000000000007b1d */ /* 0x000fec0000010000 */
[----:B------:R-:W1:Y:S02]  /*1284e0*/  LDS.128 R20, [R0] ;  /* 0x0000000000147984 */ /* 0x000e640000000c00 */
[----:B------:R-:W-:Y:S01]  /*1284f0*/  BAR.SYNC.DEFER_BLOCKING 0x0 ;  /* 0x0000000000007b1d */ /* 0x000fe20000010000 */
[----:B--2---:R-:W-:-:S05]  /*128500*/  IMAD.MOV.U32 R9, RZ, RZ, R16 ;  /* 0x000000ffff097224 */ /* 0x004fca00078e0010 */
[----:B------:R-:W2:Y:S04]  /*128510*/  LDL.LU R16, [R1+0x57d8] ;  /* 0x0057d80001107983 */ /* 0x000ea80000300800 */
[----:B------:R-:W-:Y:S01]  /*128520*/  STSM.16.M88.4 [R2], R4 ;  /* 0x0000000402007844 */ /* 0x000fe20000000200 */
[----:B------:R-:W-:Y:S06]  /*128530*/  BAR.SYNC.DEFER_BLOCKING 0x0 ;  /* 0x0000000000007b1d */ /* 0x000fec0000010000 */
[----:B------:R-:W2:Y:S01]  /*128540*/  LDS.128 R4, [R0] ;  /* 0x0000000000047984 */ /* 0x000ea20000000c00 */
[----:B0-----:R-:W-:-:S02]  /*128550*/  IMAD.MOV.U32 R11, RZ, RZ, R3 ;  /* 0x000000ffff0b7224 */ /* 0x001fc400078e0003 */
[----:B------:R-:W-:Y:S01]  /*128560*/  IMAD.MOV.U32 R10, RZ, RZ, R19 ;  /* 0x000000ffff0a7224 */ /* 0x000fe200078e0013 */
[----:B-1----:R0:W-:Y:S01]  /*128570*/  STL.64 [R1+0x130], R20 ;  /* 0x0001301401007387 */ /* 0x0021e20000100a00 */
[----:B------:R-:W-:Y:S02]  /*128580*/  IMAD.MOV.U32 R3, RZ, RZ, R22 ;  /* 0x000000ffff037224 */ /* 0x000fe400078e0016 */
[----:B------:R-:W-:Y:S01]  /*128590*/  IMAD.MOV.U32 R19, RZ, RZ, R23 ;  /* 0x000000ffff137224 */ /* 0x000fe200078e0017 */
[----:B------:R-:W-:Y:S06]  /*1285a0*/  BAR.SYNC.DEFER_BLOCKING 0x0 ;  /* 0x0000000000007b1d */ /* 0x000fec0000010000 */
[----:B------:R-:W3:Y:S04]  /*1285b0*/  LDL.LU.64 R22, [R1+0x57d0] ;  /* 0x0057d00001167983 */ /* 0x000ee80000300a00 */
[----:B0-----:R-:W4:Y:S04]  /*1285c0*/  LDL.LU.64 R20, [R1+0x57c8] ;  /* 0x0057c80001147983 */ /* 0x001f280000300a00 */
[----:B------:R-:W-:Y:S04]  /*1285d0*/  STL [R1+0x55a0], R3 ;  /* 0x0055a00301007387 */ /* 0x000fe80000100800 */
[----:B------:R-:W-:Y:S04]  /*1285e0*/  STL [R1+0x5460], R19 ;  /* 0x0054601301007387 */ /* 0x000fe80000100800 */
[----:B------:R-:W-:Y:S04]  /*1285f0*/  STL [R1+0x5558], R18 ;  /* 0x0055581201007387 */ /* 0x000fe80000100800 */
[----:B--2---:R-:W-:Y:S04]  /*128600*/  STL.64 [R1+0x5550], R16 ;  /* 0x0055501001007387 */ /* 0x004fe80000100a00 */
[----:B------:R0:W-:Y:S04]  /*128610*/  STL.64 [R1+0x120], R4 ;  /* 0x0001200401007387 */ /* 0x0001e80000100a00 */
[----:B------:R3:W-:Y:S04]  /*128620*/  STL.64 [R1+0x128], R6 ;  /* 0x0001280601007387 */ /* 0x0007e80000100a00 */
[----:B0-----:R-:W2:Y:S04]  /*128630*/  LDL.LU R4, [R1+0x280] ;  /* 0x0002800001047983 */ /* 0x001ea80000300800 */
[----:B------:R-:W2:Y:S01]  /*128640*/  LDL.LU R5, [R1+0x284] ;  /* 0x0002840001057983 */ /* 0x000ea20000300800 */
[----:B---3--:R-:W-:-:S03]  /*128650*/  IMAD.MOV.U32 R6, RZ, RZ, R15 ;  /* 0x000000ffff067224 */ /* 0x008fc600078e000f */
[----:B------:R-:W3:Y:S04]  /*128660*/  LDL.LU R15, [R1+0x57c0] ;  /* 0x0057c000010f7983 */ /* 0x000ee80000300800 */
[----:B----4-:R0:W-:Y:S01]  /*128670*/  STSM.16.M88.4 [R2], R24 ;  /* 0x0000001802007844 */ /* 0x0101e20000000200 */
[----:B------:R-:W-:Y:S06]  /*128680*/  BAR.SYNC.DEFER_BLOCKING 0x0 ;  /* 0x0000000000007b1d */ /* 0x000fec0000010000 */
[----:B------:R-:W1:Y:S01]  /*128690*/  LDS.128 R16, [R0] ;  /* 0x0000000000107984 */ /* 0x000e620000000c00 */
[----:B------:R-:W-:-:S02]  /*1286a0*/  IMAD.MOV.U32 R7, RZ, RZ, R20 ;  /* 0x000000ffff077224 */ /* 0x000fc400078e0014 */
[----:B0-----:R-:W-:Y:S01]  /*1286b0*/  IMAD.MOV.U32 R27, RZ, RZ, R22 ;  /* 0x000000ffff1b7224 */ /* 0x001fe200078e0016 */
[----:B------:R-:W-:Y:S06]  /*1286c0*/  BAR.SYNC.DEFER_BLOCKING 0x0 ;  /* 0x0000000000007b1d */ /* 0x000fec0000010000 */
[----:B-1----:R-:W-:Y:S01]  /*1286d0*/  STL.64 [R1+0x110], R16 ;  /* 0x0001101001007387 */ /* 0x002fe20000100a00 */
[----:B------:R-:W-:Y:S02]  /*1286e0*/  IMAD.MOV.U32 R12, RZ, RZ, R19 ;  /* 0x000000ffff0c7224 */ /* 0x000fe400078e0013 */
[----:B------:R-:W-:Y:S01]  /*1286f0*/  IMAD.MOV.U32 R20, RZ, RZ, R18 ;  /* 0x000000ffff147224 */ /* 0x000fe200078e0012 */
[----:B------:R-:W4:Y:S04]  /*128700*/  LDL.LU R24, [R1+0x300] ;  /* 0x0003000001187983 */ /* 0x000f280000300800 */
[----:B------:R-:W4:Y:S04]  /*128710*/  LDL.LU R25, [R1+0x304] ;  /* 0x0003040001197983 */ /* 0x000f280000300800 */
[----:B------:R-:W4:Y:S04]  /*128720*/  LDL.LU R26, [R1+0x308] ;  /* 0x00030800011a7983 */ /* 0x000f280000300800 */
[----:B------:R-:W2:Y:S04]  /*128730*/  LDL.LU R22, [R1+0x57bc] ;  /* 0x0057bc0001167983 */ /* 0x000ea80000300800 */
[----:B---3--:R-:W-:Y:S04]  /*128740*/  STL.64 [R1+0x5798], R14 ;  /* 0x0057980e01007387 */ /* 0x008fe80000100a00 */
[----:B------:R0:W-:Y:S04]  /*128750*/  STL.64 [R1+0x5790], R12 ;  /* 0x0057900c01007387 */ /* 0x0001e80000100a00 */
[----:B------:R-:W-:Y:S04]  /*128760*/  STL [R1+0x541c], R20 ;  /* 0x00541c1401007387 */ /* 0x000fe80000100800 */
[----:B0-----:R-:W3:Y:S04]  /*128770*/  LDL.LU R12, [R1+0x310] ;  /* 0x00031000010c7983 */ /* 0x001ee80000300800 */
[----:B------:R-:W3:Y:S04]  /*128780*/  LDL.LU R13, [R1+0x314] ;  /* 0x00031400010d7983 */ /* 0x000ee80000300800 */
[----:B------:R-:W3:Y:S04]  /*128790*/  LDL.LU R14, [R1+0x318] ;  /* 0x00031800010e7983 */ /* 0x000ee80000300800 */
[----:B------:R-:W3:Y:S01]  /*1287a0*/  LDL.LU R15, [R1+0x31c] ;  /* 0x00031c00010f7983 */ /* 0x000ee20000300800 */
[----:B--2---:R-:W-:-:S03]  /*1287b0*/  IMAD.MOV.U32 R16, RZ, RZ, R22 ;  /* 0x000000ffff107224 */ /* 0x004fc600078e0016 */
[----:B------:R0:W-:Y:S04]  /*1287c0*/  STSM.16.M88.4 [R2], R8 ;  /* 0x0000000802007844 */ /* 0x0001e80000000200 */
[----:B---3--:R-:W-:Y:S04]  /*1287d0*/  STL.64 [R1+0x57a8], R14 ;  /* 0x0057a80e01007387 */ /* 0x008fe80000100a00 */
[----:B------:R-:W-:Y:S04]  /*1287e0*/  STL.64 [R1+0x57a0], R12 ;  /* 0x0057a00c01007387 */ /* 0x000fe80000100a00 */
[----:B------:R-:W2:Y:S01]  /*1287f0*/  LDL.LU R22, [R1+0x57b8] ;  /* 0x0057b80001167983 */ /* 0x000ea20000300800 */
[----:B------:R-:W-:Y:S01]  /*128800*/  BAR.SYNC.DEFER_BLOCKING 0x0 ;  /* 0x0000000000007b1d */ /* 0x000fe20000010000 */
[----:B0-----:R-:W-:-:S05]  /*128810*/  IMAD.MOV.U32 R11, RZ, RZ, R21 ;  /* 0x000000ffff0b7224 */ /* 0x001fca00078e0015 */
[----:B------:R-:W3:Y:S04]  /*128820*/  LDL.LU R17, [R1+0x294] ;  /* 0x0002940001117983 */ /* 0x000ee80000300800 */
[----:B------:R-:W3:Y:S04]  /*128830*/  LDL.LU R18, [R1+0x298] ;  /* 0x0002980001127983 */ /* 0x000ee80000300800 */
[----:B------:R-:W3:Y:S04]  /*128840*/  LDL.LU R19, [R1+0x29c] ;  /* 0x00029c0001137983 */ /* 0x000ee80000300800 */
[----:B------:R-:W3:Y:S04]  /*128850*/  LDL.LU R8, [R1+0x2a0] ;  /* 0x0002a00001087983 */ /* 0x000ee80000300800 */
[----:B------:R-:W0:Y:S01]  /*128860*/  LDS.128 R12, [R0] ;  /* 0x00000000000c7984 */ /* 0x000e220000000c00 */
[----:B------:R-:W-:Y:S06]  /*128870*/  BAR.SYNC.DEFER_BLOCKING 0x0 ;  /* 0x0000000000007b1d */ /* 0x000fec0000010000 */
[----:B------:R-:W3:Y:S04]  /*128880*/  LDL.LU R9, [R1+0x2a4] ;  /* 0x0002a40001097983 */ /* 0x000ee80000300800 */
[----:B------:R1:W-:Y:S01]  /*128890*/  STSM.16.M88.4 [R2], R4 ;  /* 0x0000000402007844 */ /* 0x0003e20000000200 */
[----:B0-----:R-:W-:-:S02]  /*1288a0*/  IMAD.MOV.U32 R21, RZ, RZ, R15 ;  /* 0x000000ffff157224 */ /* 0x001fc400078e000f */
[----:B-1----:R-:W-:Y:S01]  /*1288b0*/  IMAD.MOV.U32 R7, RZ, RZ, R23 ;  /* 0x000000ffff077224 */ /* 0x002fe200078e0017 */
[----:B------:R-:W-:Y:S01]  /*1288c0*/  BAR.SYNC.DEFER_BLOCKING 0x0 ;  /* 0x0000000000007b1d */ /* 0x000fe20000010000 */
[----:B--2---:R-:W-:-:S05]  /*1288d0*/  IMAD.MOV.U32 R10, RZ, RZ, R22 ;  /* 0x000000ffff0a7224 */ /* 0x004fca00078e0016 */
[----:B------:R-:W2:Y:S04]  /*1288e0*/  LDL.LU R22, [R1+0x57b4] ;  /* 0x0057b40001167983 */ /* 0x000ea80000300800 */
[----:B------:R-:W-:Y:S04]  /*1288f0*/  STL.64 [R1+0x100], R12 ;  /* 0x0001000c01007387 */ /* 0x000fe80000100a00 */
[----:B------:R-:W-:Y:S04]  /*128900*/  STL [R1+0x108], R14 ;  /* 0x0001080e01007387 */ /* 0x000fe80000100800 */
[----:B------:R-:W0:Y:S01]  /*128910*/  LDS.128 R12, [R0] ;  /* 0x00000000000c7984 */ /* 0x000e220000000c00 */
[----:B------:R-:W-:Y:S06]  /*128920*/  BAR.SYNC.DEFER_BLOCKING 0x0 ;  /* 0x0000000000007b1d */ /* 0x000fec0000010000 */
[----:B------:R-:W2:Y:S04]  /*128930*/  LDL.LU R4, [R1+0x330] ;  /* 0x0003300001047983 */ /* 0x000ea80000300800 */
[----:B------:R-:W2:Y:S04]  /*128940*/  LDL.LU R5, [R1+0x334] ;  /* 0x0003340001057983 */ /* 0x000ea80000300800 */
[----:B------:R-:W2:Y:S04]  /*128950*/  LDL.LU R6, [R1+0x338] ;  /* 0x0003380001067983 */ /* 0x000ea80000300800 */
[----:B------:R-:W2:Y:S04]  /*128960*/  LDL.LU R23, [R1+0x57b0] ;  /* 0x0057b00001177983 */ /* 0x000ea80000300800 */
[----:B----4-:R1:W-:Y:S04]  /*128970*/  STSM.16.M88.4 [R2], R24 ;  /* 0x0000001802007844 */ /* 0x0103e80000000200 */
[----:B0-----:R-:W-:Y:S01]  /*128980*/  STL [R1+0xf0], R12 ;  /* 0x0000f00c01007387 */ /* 0x001fe20000100800 */
[----:B------:R-:W-:-:S03]  /*128990*/  IMAD.MOV.U32 R20, RZ, RZ, R13 ;  /* 0x000000ffff147224 */ /* 0x000fc600078e000d */
[----:B------:R-:W-:Y:S01]  /*1289a0*/  STL.64 [R1+0xf8], R14 ;  /* 0x0000f80e01007387 */ /* 0x000fe20000100a00 */
[----:B------:R-:W-:Y:S06]  /*1289b0*/  BAR.SYNC.DEFER_BLOCKING 0x0 ;  /* 0x0000000000007b1d */ /* 0x000fec0000010000 */
[----:B------:R-:W0:Y:S04]  /*1289c0*/  LDS.128 R12, [R0] ;  /* 0x00000000000c7984 */ /* 0x000e280000000c00 */
[----:B------:R-:W-:Y:S04]  /*1289d0*/  STL.64 [R1+0x5430], R20 ;  /* 0x0054301401007387 */ /* 0x000fe80000100a00 */
[----:B-1----:R-:W4:Y:S04]  /*1289e0*/  LDL.LU R24, [R1+0x340] ;  /* 0x0003400001187983 */ /* 0x002f280000300800 */
        /* <DEDUP_REMOVED lines=12> */
[----:B0-----:R-:W-:Y:S04]  /*128ab0*/  STL.64 [R1+0xd0], R12 ;  /* 0x0000d00c01007387 */ /* 0x001fe80000100a00 */
[----:B------:R0:W-:Y:S04]  /*128ac0*/  STL.64 [R1+0xd8], R14 ;  /* 0x0000d80e01007387 */ /* 0x0001e80000100a00 */
[----:B0-----:R-:W2:Y:S04]  /*128ad0*/  LDL.LU.64 R14, [R1+0x5798] ;  /* 0x00579800010e7983 */ /* 0x001ea80000300a00 */
[----:B---3--:R-:W-:Y:S01]  /*128ae0*/  STSM.16.M88.4 [R2], R16 ;  /* 0x0000001002007844 */ /* 0x008fe20000000200 */
[----:B------:R-:W-:Y:S06]  /*128af0*/  BAR.SYNC.DEFER_BLOCKING 0x0 ;  /* 0x0000000000007b1d */ /* 0x000fec0000010000 */
[----:B------:R-:W3:Y:S04]  /*128b00*/  LDL.LU.64 R12, [R1+0x5790] ;  /* 0x00579000010c7983 */ /* 0x000ee80000300a00 */
[----:B------:R-:W0:Y:S01]  /*128b10*/  LDS.128 R16, [R0] ;  /* 0x0000000000107984 */ /* 0x000e220000000c00 */
[----:B------:R-:W-:Y:S06]  /*128b20*/  BAR.SYNC.DEFER_BLOCKING 0x0 ;  /* 0x0000000000007b1d */ /* 0x000fec0000010000 */
[----:B------:R1:W-:Y:S04]  /*128b30*/  STSM.16.M88.4 [R2], R8 ;  /* 0x0000000802007844 */ /* 0x0003e80000000200 */
[----:B0-----:R-:W-:Y:S04]  /*128b40*/  STL.64 [R1+0xc0], R16 ;  /* 0x0000c01001007387 */ /* 0x001fe80000100a00 */
[----:B------:R-:W-:Y:S01]  /*128b50*/  STL.64 [R1+0xc8], R18 ;  /* 0x0000c81201007387 */ /* 0x000fe20000100a00 */
[----:B-1----:R-:W-:-:S03]  /*128b60*/  IMAD.MOV.U32 R8, RZ, RZ, R23 ;  /* 0x000000ffff087224 */ /* 0x002fc600078e0017 */
[----:B------:R-:W3:Y:S01]  /*128b70*/  LDL.LU R23, [R1+0x5788] ;  /* 0x0057880001177983 */ /* 0x000ee20000300800 */
[----:B------:R-:W-:Y:S06]  /*128b80*/  BAR.SYNC.DEFER_BLOCKING 0x0 ;  /* 0x0000000000007b1d */ /* 0x000fec0000010000 */
[----:B------:R-:W0:Y:S01]  /*128b90*/  LDS.128 R16, [R0] ;  /* 0x0000000000107984 */ /* 0x000e220000000c00 */
[----:B--2---:R-:W-:Y:S01]  /*128ba0*/  IMAD.MOV.U32 R9, RZ, RZ, R15 ;  /* 0x000000ffff097224 */ /* 0x004fe200078e000f */
[----:B------:R-:W-:Y:S06]  /*128bb0*/  BAR.SYNC.DEFER_BLOCKING 0x0 ;  /* 0x0000000000007b1d */ /* 0x000fec0000010000 */
[----:B------:R-:W2:Y:S01]  /*128bc0*/  LDL.LU R15, [R1+0x5784] ;  /* 0x00578400010f7983 */ /* 0x000ea20000300800 */
[----:B------:R-:W-:-:S02]  /*128bd0*/  IMAD.MOV.U32 R10, RZ, RZ, R22 ;  /* 0x000000ffff0a7224 */ /* 0x000fc400078e0016 */
[----:B0-----:R-:W-:Y:S01]  /*128be0*/  IMAD.MOV.U32 R22, RZ, RZ, R17 ;  /* 0x000000ffff167224 */ /* 0x001fe200078e0011 */
[----:B------:R0:W-:Y:S04]  /*128bf0*/  STL [R1+0xb0], R16 ;  /* 0x0000b01001007387 */ /* 0x0001e80000100800 */
[----:B------:R1:W-:Y:S04]  /*128c00*/  STL.64 [R1+0xb8], R18 ;  /* 0x0000b81201007387 */ /* 0x0003e80000100a00 */
[----:B0-----:R-:W3:Y:S04]  /*128c10*/  LDL.LU R16, [R1+0x2e0] ;  /* 0x0002e00001107983 */ /* 0x001ee80000300800 */
[----:B------:R-:W-:Y:S01]  /*128c20*/  STSM.16.M88.4 [R2], R4 ;  /* 0x0000000402007844 */ /* 0x000fe20000000200 */
[----:B------:R-:W-:Y:S06]  /*128c30*/  BAR.SYNC.DEFER_BLOCKING 0x0 ;  /* 0x0000000000007b1d */ /* 0x000fec0000010000 */
[----:B------:R-:W0:Y:S02]  /*128c40*/  LDS.128 R4, [R0] ;  /* 0x0000000000047984 */ /* 0x000e240000000c00 */
[----:B------:R-:W-:Y:S01]  /*128c50*/  BAR.SYNC.DEFER_BLOCKING 0x0 ;  /* 0x0000000000007b1d */ /* 0x000fe20000010000 */
[----:B--2---:R-:W-:-:S05]  /*128c60*/  IMAD.MOV.U32 R17, RZ, RZ, R15 ;  /* 0x000000ffff117224 */ /* 0x004fca00078e000f */
[----:B------:R-:W2:Y:S04]  /*128c70*/  LDL.LU R15, [R1+0x5780] ;  /* 0x00578000010f7983 */ /* 0x000ea80000300800 */
[----:B----4-:R-:W-:Y:S01]  /*128c80*/  STSM.16.M88.4 [R2], R24 ;  /* 0x0000001802007844 */ /* 0x010fe20000000200 */
[----:B------:R-:W-:Y:S01]  /*128c90*/  BAR.SYNC.DEFER_BLOCKING 0x0 ;  /* 0x0000000000007b1d */ /* 0x000fe20000010000 */
[----:B---3--:R-:W-:Y:S02]  /*128ca0*/  IMAD.MOV.U32 R11, RZ, RZ, R13 ;  /* 0x000000ffff0b7224 */ /* 0x008fe400078e000d */
[----:B-1----:R-:W-:-:S03]  /*128cb0*/  IMAD.MOV.U32 R19, RZ, RZ, R23 ;  /* 0x000000ffff137224 */ /* 0x002fc600078e0017 */
[----:B------:R-:W3:Y:S04]  /*128cc0*/  LDL.LU R18, [R1+0x2e8] ;  /* 0x0002e80001127983 */ /* 0x000ee80000300800 */
[----:B------:R-:W1:Y:S01]  /*128cd0*/  LDS.128 R24, [R0] ;  /* 0x0000000000187984 */ /* 0x000e620000000c00 */
[----:B0-----:R-:W-:-:S03]  /*128ce0*/  IMAD.MOV.U32 R13, RZ, RZ, R4 ;  /* 0x000000ffff0d7224 */ /* 0x001fc600078e0004 */
[----:B------:R-:W-:Y:S04]  /*128cf0*/  STL [R1+0xa4], R5 ;  /* 0x0000a40501007387 */ /* 0x000fe80000100800 */
[----:B------:R0:W-:Y:S01]  /*128d00*/  STL.64 [R1+0xa8], R6 ;  /* 0x0000a80601007387 */ /* 0x0001e20000100a00 */
[----:B------:R-:W-:Y:S06]  /*128d10*/  BAR.SYNC.DEFER_BLOCKING 0x0 ;  /* 0x0000000000007b1d */ /* 0x000fec0000010000 */
[----:B0-----:R-:W4:Y:S04]  /*128d20*/  LDL.LU.64 R6, [R1+0x5778] ;  /* 0x0057780001067983 */ /* 0x001f280000300a00 */
[----:B------:R-:W3:Y:S04]  /*128d30*/  LDL.LU R5, [R1+0x5770] ;  /* 0x0057700001057983 */ /* 0x000ee80000300800 */
[----:B------:R-:W-:Y:S01]  /*128d40*/  STL.64 [R1+0x5408], R12 ;  /* 0x0054080c01007387 */ /* 0x000fe20000100a00 */
[----:B-1----:R-:W-:-:S03]  /*128d50*/  IMAD.MOV.U32 R23, RZ, RZ, R24 ;  /* 0x000000ffff177224 */ /* 0x002fc600078e0018 */
[----:B--2---:R-:W-:Y:S04]  /*128d60*/  STL [R1+0x5750], R15 ;  /* 0x0057500f01007387 */ /* 0x004fe80000100800 */
[----:B------:R-:W-:Y:S04]  /*128d70*/  STL [R1+0x94], R25 ;  /* 0x0000941901007387 */ /* 0x000fe80000100800 */
[----:B------:R0:W-:Y:S04]  /*128d80*/  STL.64 [R1+0x98], R26 ;  /* 0x0000981a01007387 */ /* 0x0001e80000100a00 */
[----:B0-----:R-:W2:Y:S04]  /*128d90*/  LDL.LU.64 R26, [R1+0x5768] ;  /* 0x00576800011a7983 */ /* 0x001ea80000300a00 */
[----:B------:R-:W2:Y:S04]  /*128da0*/  LDL.LU.64 R24, [R1+0x5760] ;  /* 0x0057600001187983 */ /* 0x000ea80000300a00 */
[----:B------:R0:W-:Y:S04]  /*128db0*/  STL.64 [R1+0x53d0], R22 ;  /* 0x0053d01601007387 */ /* 0x0001e80000100a00 */
[----:B------:R-:W2:Y:S04]  /*128dc0*/  LDL.LU R20, [R1+0x360] ;  /* 0x0003600001147983 */ /* 0x000ea80000300800 */
[----:B------:R-:W2:Y:S04]  /*128dd0*/  LDL.LU R21, [R1+0x364] ;  /* 0x0003640001157983 */ /* 0x000ea80000300800 */
[----:B0-----:R-:W2:Y:S04]  /*128de0*/  LDL.LU R22, [R1+0x368] ;  /* 0x0003680001167983 */ /* 0x001ea80000300800 */
[----:B------:R-:W2:Y:S04]  /*128df0*/  LDL.LU R23, [R1+0x36c] ;  /* 0x00036c0001177983 */ /* 0x000ea80000300800 */
[----:B------:R-:W-:Y:S01]  /*128e00*/  STSM.16.M88.4 [R2], R8 ;  /* 0x0000000802007844 */ /* 0x000fe20000000200 */
[----:B------:R-:W-:Y:S06]  /*128e10*/  BAR.SYNC.DEFER_BLOCKING 0x0 ;  /* 0x0000000000007b1d */ /* 0x000fec0000010000 */
[----:B------:R-:W0:Y:S02]  /*128e20*/  LDS.128 R8, [R0] ;  /* 0x0000000000087984 */ /* 0x000e240000000c00 */
[----:B------:R-:W-:Y:S06]  /*128e30*/  BAR.SYNC.DEFER_BLOCKING 0x0 ;  /* 0x0000000000007b1d */ /* 0x000fec0000010000 */
[----:B--2---:R-:W-:Y:S04]  /*128e40*/  STL.64 [R1+0x5748], R22 ;  /* 0x0057481601007387 */ /* 0x004fe80000100a00 */
[----:B------:R1:W-:Y:S04]  /*128e50*/  STL.64 [R1+0x5740], R20 ;  /* 0x0057401401007387 */ /* 0x0003e80000100a00 */
[----:B-1----:R-:W2:Y:S01]  /*128e60*/  LDL.LU R20, [R1+0x350] ;  /* 0x0003500001147983 */ /* 0x002ea20000300800 */
[----:B------:R-:W-:-:S03]  /*128e70*/  IMAD.MOV.U32 R21, RZ, RZ, R27 ;  /* 0x000000ffff157224 */ /* 0x000fc600078e001b */
[----:B------:R-:W2:Y:S04]  /*128e80*/  LDL.LU R27, [R1+0x5758] ;  /* 0x00575800011b7983 */ /* 0x000ea80000300800 */
[----:B------:R-:W2:Y:S04]  /*128e90*/  LDL.LU R22, [R1+0x358] ;  /* 0x0003580001167983 */ /* 0x000ea80000300800 */
[----:B---3--:R-:W-:Y:S04]  /*128ea0*/  STSM.16.M88.4 [R2], R16 ;  /* 0x0000001002007844 */ /* 0x008fe80000000200 */
[----:B0-----:R-:W-:Y:S04]  /*128eb0*/  STL [R1+0x80], R8 ;  /* 0x0000800801007387 */ /* 0x001fe80000100800 */
[----:B------:R0:W-:Y:S02]  /*128ec0*/  STL.64 [R1+0x88], R10 ;  /* 0x0000880a01007387 */ /* 0x0001e40000100a00 */
[----:B0-----:R-:W-:Y:S01]  /*128ed0*/  IMAD.MOV.U32 R11, RZ, RZ, R14 ;  /* 0x000000ffff0b7224 */ /* 0x001fe200078e000e */
[----:B------:R-:W-:Y:S01]  /*128ee0*/  BAR.SYNC.DEFER_BLOCKING 0x0 ;  /* 0x0000000000007b1d */ /* 0x000fe20000010000 */
[----:B------:R-:W-:-:S05]  /*128ef0*/  IMAD.MOV.U32 R23, RZ, RZ, R24 ;  /* 0x000000ffff177224 */ /* 0x000fca00078e0018 */
[----:B------:R-:W0:Y:S02]  /*128f00*/  LDS.128 R12, [R0] ;  /* 0x00000000000c7984 */ /* 0x000e240000000c00 */
[----:B------:R-:W-:Y:S01]  /*128f10*/  BAR.SYNC.DEFER_BLOCKING 0x0 ;  /* 0x0000000000007b1d */ /* 0x000fe20000010000 */
[----:B------:R-:W-:Y:S02]  /*128f20*/  IMAD.MOV.U32 R10, RZ, RZ, R25 ;  /* 0x000000ffff0a7224 */ /* 0x000fe400078e0019 */
[----:B------:R-:W-:Y:S02]  /*128f30*/  IMAD.MOV.U32 R24, RZ, RZ, R9 ;  /* 0x000000ffff187224 */ /* 0x000fe400078e0009 */
[----:B------:R-:W-:Y:S02]  /*128f40*/  IMAD.MOV.U32 R9, RZ, RZ, R26 ;  /* 0x000000ffff097224 */ /* 0x000fe400078e001a */
[----:B0-----:R-:W-:Y:S01]  /*128f50*/  IMAD.MOV.U32 R25, RZ, RZ, R15 ;  /* 0x000000ffff197224 */ /* 0x001fe200078e000f */
[----:B--2---:R-:W-:Y:S01]  /*128f60*/  STSM.16.M88.4 [R2], R20 ;  /* 0x0000001402007844 */ /* 0x004fe20000000200 */
[----:B------:R-:W-:Y:S06]  /*128f70*/  BAR.SYNC.DEFER_BLOCKING 0x0 ;  /* 0x0000000000007b1d */ /* 0x000fec0000010000 */
[----:B------:R-:W0:Y:S01]  /*128f80*/  LDS.128 R20, [R0] ;  /* 0x0000000000147984 */ /* 0x000e220000000c00 */
[----:B------:R-:W-:-:S03]  /*128f90*/  IMAD.MOV.U32 R8, RZ, RZ, R27 ;  /* 0x000000ffff087224 */ /* 0x000fc600078e001b */
[----:B------:R-:W2:Y:S04]  /*128fa0*/  LDL.LU R27, [R1+0x5754] ;  /* 0x00575400011b7983 */ /* 0x000ea80000300800 */
[----:B------:R-:W3:Y:S04]  /*128fb0*/  LDL.LU R3, [R1+0x281c] ;  /* 0x00281c0001037983 */ /* 0x000ee80000300800 */
[----:B------:R-:W2:Y:S04]  /*128fc0*/  LDL.LU R18, [R1+0x2818] ;  /* 0x0028180001127983 */ /* 0x000ea80000300800 */
[----:B------:R-:W2:Y:S04]  /*128fd0*/  LDL.LU R19, [R1+0x27f4] ;  /* 0x0027f40001137983 */ /* 0x000ea80000300800 */
[----:B------:R-:W2:Y:S04]  /*128fe0*/  LDL.LU R4, [R1+0x27f0] ;  /* 0x0027f00001047983 */ /* 0x000ea80000300800 */
[----:B------:R-:W-:Y:S04]  /*128ff0*/  STL.64 [R1+0x70], R12 ;  /* 0x0000700c01007387 */ /* 0x000fe80000100a00 */
[----:B------:R1:W-:Y:S04]  /*129000*/  STL [R1+0x78], R14 ;  /* 0x0000780e01007387 */ /* 0x0003e80000100800 */
[----:B------:R-:W2:Y:S04]  /*129010*/  LDL.LU R15, [R1+0x5750] ;  /* 0x00575000010f7983 */ /* 0x000ea80000300800 */
[----:B------:R-:W-:Y:S04]  /*129020*/  STL.64 [R1+0x5380], R24 ;  /* 0x0053801801007387 */ /* 0x000fe80000100a00 */
[----:B0-----:R-:W-:Y:S01]  /*129030*/  STL [R1+0x60], R20 ;  /* 0x0000601401007387 */ /* 0x001fe20000100800 */
[----:B------:R-:W-:-:S02]  /*129040*/  IMAD.MOV.U32 R26, RZ, RZ, R22 ;  /* 0x000000ffff1a7224 */ /* 0x000fc400078e0016 */
[----:B-1----:R-:W-:Y:S01]  /*129050*/  IMAD.MOV.U32 R14, RZ, RZ, R21 ;  /* 0x000000ffff0e7224 */ /* 0x002fe200078e0015 */
[----:B------:R0:W-:Y:S01]  /*129060*/  STL [R1+0x6c], R23 ;  /* 0x00006c1701007387 */ /* 0x0001e20000100800 */
[----:B------:R-:W-:Y:S06]  /*129070*/  BAR.SYNC.DEFER_BLOCKING 0x0 ;  /* 0x0000000000007b1d */ /* 0x000fec0000010000 */
[----:B0-----:R-:W2:Y:S04]  /*129080*/  LDL.LU.64 R22, [R1+0x5748] ;  /* 0x0057480001167983 */ /* 0x001ea80000300a00 */
[----:B------:R-:W2:Y:S04]  /*129090*/  LDL.LU.64 R20, [R1+0x5740] ;  /* 0x0057400001147983 */ /* 0x000ea80000300a00 */
[----:B------:R-:W-:Y:S04]  /*1290a0*/  STL [R1+0x5324], R14 ;  /* 0x0053240e01007387 */ /* 0x000fe80000100800 */
[----:B--2---:R-:W-:Y:S01]  /*1290b0*/  STSM.16.M88.4 [R2], R20 ;  /* 0x0000001402007844 */ /* 0x004fe20000000200 */
[----:B------:R-:W-:Y:S06]  /*1290c0*/  BAR.SYNC.DEFER_BLOCKING 0x0 ;  /* 0x0000000000007b1d */ /* 0x000fec0000010000 */
[----:B------:R-:W0:Y:S02]  /*1290d0*/  LDS.128 R20, [R0] ;  /* 0x0000000000147984 */ /* 0x000e240000000c00 */
[----:B------:R-:W-:Y:S06]  /*1290e0*/  BAR.SYNC.DEFER_BLOCKING 0x0 ;  /* 0x0000000000007b1d */ /* 0x000fec0000010000 */
[----:B0-----:R0:W-:Y:S04]  /*1290f0*/  STL.64 [R1+0x50], R20 ;  /* 0x0000501401007387 */ /* 0x0011e80000100a00 */
[----:B------:R1:W-:Y:S04]  /*129100*/  STL.64 [R1+0x58], R22 ;  /* 0x0000581601007387 */ /* 0x0003e80000100a00 */
[----:B0-----:R-:W2:Y:S04]  /*129110*/  LDL.LU R21, [R1+0x15ec] ;  /* 0x0015ec0001157983 */ /* 0x001ea80000300800 */
[----:B------:R-:W-:Y:S01]  /*129120*/  STSM.16.M88.4 [R2], R8 ;  /* 0x0000000802007844 */ /* 0x000fe20000000200 */
[----:B------:R-:W-:Y:S06]  /*129130*/  BAR.SYNC.DEFER_BLOCKING 0x0 ;  /* 0x0000000000007b1d */ /* 0x000fec0000010000 */
[----:B------:R-:W0:Y:S01]  /*129140*/  LDS.128 R8, [R0] ;  /* 0x0000000000087984 */ /* 0x000e220000000c00 */
[----:B-1----:R-:W-:-:S02]  /*129150*/  IMAD.MOV.U32 R22, RZ, RZ, R15 ;  /* 0x000000ffff167224 */ /* 0x002fc400078e000f */
[----:B------:R-:W-:Y:S02]  /*129160*/  IMAD.MOV.U32 R23, RZ, RZ, R27 ;  /* 0x000000ffff177224 */ /* 0x000fe400078e001b */
[----:B0-----:R-:W-:Y:S02]  /*129170*/  IMAD.MOV.U32 R27, RZ, RZ, R11 ;  /* 0x000000ffff1b7224 */ /* 0x001fe400078e000b */
[----:B------:R-:W-:Y:S01]  /*129180*/  IMAD.MOV.U32 R14, RZ, RZ, R8 ;  /* 0x000000ffff0e7224 */ /* 0x000fe200078e0008 */
[----:B---3--:R-:W-:Y:S02]  /*129190*/  LOP3.LUT R3, R3, 0xffff, RZ, 0xc0, !PT ;  /* 0x0000ffff03037812 */ /* 0x008fe400078ec0ff */
[----:B------:R-:W-:Y:S02]  /*1291a0*/  LOP3.LUT R13, R19, 0xffff, RZ, 0xc0, !PT ;  /* 0x0000ffff130d7812 */ /* 0x000fe400078ec0ff */
[----:B------:R-:W-:Y:S01]  /*1291b0*/  LOP3.LUT R12, R4, 0xffff, RZ, 0xc0, !PT ;  /* 0x0000ffff040c7812 */ /* 0x000fe200078ec0ff */
[----:B------:R-:W-:Y:S06]  /*1291c0*/  BAR.SYNC.DEFER_BLOCKING 0x0 ;  /* 0x0000000000007b1d */ /* 0x000fec0000010000 */
[----:B--2---:R0:W-:Y:S04]  /*1291d0*/  STL [R1+0x5720], R21 ;  /* 0x0057201501007387 */ /* 0x0041e80000100800 */
[----:B------:R-:W2:Y:S04]  /*1291e0*/  LDL.LU R20, [R1+0x320] ;  /* 0x0003200001147983 */ /* 0x000ea80000300800 */
[----:B0-----:R-:W2:Y:S04]  /*1291f0*/  LDL.LU R21, [R1+0x324] ;  /* 0x0003240001157983 */ /* 0x001ea80000300800 */
[----:B------:R-:W3:Y:S04]  /*129200*/  LDL.LU R15, [R1+0x5738] ;  /* 0x00573800010f7983 */ /* 0x000ee80000300800 */
[----:B------:R-:W3:Y:S04]  /*129210*/  LDL.LU R16, [R1+0x15dc] ;  /* 0x0015dc0001107983 */ /* 0x000ee80000300800 */
[----:B------:R-:W3:Y:S04]  /*129220*/  LDL.LU R17, [R1+0x15d4] ;  /* 0x0015d40001117983 */ /* 0x000ee80000300800 */
[----:B------:R-:W-:Y:S04]  /*129230*/  STL [R1+0x44], R9 ;  /* 0x0000440901007387 */ /* 0x000fe80000100800 */
[----:B------:R0:W-:Y:S04]  /*129240*/  STL [R1+0x48], R10 ;  /* 0x0000480a01007387 */ /* 0x0001e80000100800 */
[----:B0-----:R-:W3:Y:S04]  /*129250*/  LDL.LU.64 R10, [R1+0x5730] ;  /* 0x00573000010a7983 */ /* 0x001ee80000300a00 */
[----:B------:R-:W3:Y:S04]  /*129260*/  LDL.LU.64 R8, [R1+0x5728] ;  /* 0x0057280001087983 */ /* 0x000ee80000300a00 */
[----:B------:R0:W-:Y:S04]  /*129270*/  STL [R1+0x5664], R14 ;  /* 0x0056640e01007387 */ /* 0x0001e80000100800 */
[----:B------:R-:W-:Y:S01]  /*129280*/  STL [R1+0x52f0], R27 ;  /* 0x0052f01b01007387 */ /* 0x000fe20000100800 */
[----:B0-----:R-:W-:-:S03]  /*129290*/  LOP3.LUT R14, R18, 0xffff, RZ, 0xc0, !PT ;  /* 0x0000ffff120e7812 */ /* 0x001fc600078ec0ff */
[----:B------:R0:W-:Y:S04]  /*1292a0*/  STL [R1+0x168c], R3 ;  /* 0x00168c0301007387 */ /* 0x0001e80000100800 */
[----:B------:R-:W4:Y:S04]  /*1292b0*/  LDL.LU R18, [R1+0x10] ;  /* 0x0000100001127983 */ /* 0x000f280000300800 */
[----:B------:R-:W-:Y:S04]  /*1292c0*/  STL [R1+0x1690], R14 ;  /* 0x0016900e01007387 */ /* 0x000fe80000100800 */
[----:B------:R-:W-:Y:S04]  /*1292d0*/  STL [R1+0x1694], R13 ;  /* 0x0016940d01007387 */ /* 0x000fe80000100800 */
[----:B------:R-:W4:Y:S04]  /*1292e0*/  LDL.LU R19, [R1+0x18] ;  /* 0x0000180001137983 */ /* 0x000f280000300800 */
[----:B------:R-:W-:Y:S04]  /*1292f0*/  STL [R1+0x1698], R12 ;  /* 0x0016980c01007387 */ /* 0x000fe80000100800 */
[----:B--2---:R-:W-:Y:S01]  /*129300*/  STSM.16.M88.4 [R2], R20 ;  /* 0x0000001402007844 */ /* 0x004fe20000000200 */
[----:B------:R-:W-:Y:S06]  /*129310*/  BAR.SYNC.DEFER_BLOCKING 0x0 ;  /* 0x0000000000007b1d */ /* 0x000fec0000010000 */
[----:B------:R-:W1:Y:S01]  /*129320*/  LDS.128 R20, [R0] ;  /* 0x0000000000147984 */ /* 0x000e620000000c00 */
[----:B---3--:R-:W-:-:S03]  /*129330*/  PRMT R4, R8, 0x4210, R3 ;  /* 0x0000421008047816 */ /* 0x008fc60000000003 */
[----:B0-----:R-:W2:Y:S04]  /*129340*/  LDL.LU R3, [R1+0x1c] ;  /* 0x00001c0001037983 */ /* 0x001ea80000300800 */
[----:B-1----:R0:W-:Y:S04]  /*129350*/  STL.64 [R1+0x30], R20 ;  /* 0x0000301401007387 */ /* 0x0021e80000100a00 */
[----:B------:R-:W-:Y:S04]  /*129360*/  STL [R1+0x3c], R23 ;  /* 0x00003c1701007387 */ /* 0x000fe80000100800 */
[----:B0-----:R-:W3:Y:S01]  /*129370*/  LDL.LU R21, [R1+0x5720] ;  /* 0x0057200001157983 */ /* 0x001ee20000300800 */
[----:B------:R-:W-:-:S02]  /*129380*/  PRMT R5, R5, 0x4210, R14 ;  /* 0x0000421005057816 */ /* 0x000fc4000000000e */
[----:B----4-:R-:W-:Y:S02]  /*129390*/  PRMT R6, R6, 0x4210, R13 ;  /* 0x0000421006067816 */ /* 0x010fe4000000000d */
[----:B------:R-:W-:Y:S01]  /*1293a0*/  PRMT R7, R7, 0x4210, R12 ;  /* 0x0000421007077816 */ /* 0x000fe2000000000c */
[----:B------:R-:W-:Y:S01]  /*1293b0*/  BAR.SYNC.DEFER_BLOCKING 0x0 ;  /* 0x0000000000007b1d */ /* 0x000fe20000010000 */
[----:B------:R-:W-:Y:S01]  /*1293c0*/  IMAD.MOV.U32 R27, RZ, RZ, R22 ;  /* 0x000000ffff1b7224 */ /* 0x000fe200078e0016 */
[----:B------:R-:W-:-:S04]  /*1293d0*/  LOP3.LUT R15, R15, 0xffff, RZ, 0xc0, !PT ;  /* 0x0000ffff0f0f7812 */ /* 0x000fc800078ec0ff */
[----:B------:R0:W-:Y:S04]  /*1293e0*/  STSM.16.M88.4 [R2], R4 ;  /* 0x0000000402007844 */ /* 0x0001e80000000200 */
[----:B------:R-:W-:Y:S01]  /*1293f0*/  STL.64 [R1+0x5308], R26 ;  /* 0x0053081a01007387 */ /* 0x000fe20000100a00 */
[----:B0-----:R-:W-:Y:S02]  /*129400*/  LOP3.LUT R6, R16, 0xffff, RZ, 0xc0, !PT ;  /* 0x0000ffff10067812 */ /* 0x001fe400078ec0ff */
[----:B------:R-:W-:Y:S02]  /*129410*/  LOP3.LUT R7, R17, 0xffff, RZ, 0xc0, !PT ;  /* 0x0000ffff11077812 */ /* 0x000fe400078ec0ff */
[----:B------:R-:W-:Y:S02]  /*129420*/  PRMT R4, R29, 0x4210, R15 ;  /* 0x000042101d047816 */ /* 0x000fe4000000000f */
[----:B------:R-:W4:Y:S01]  /*129430*/  LDL.LU R29, [R1+0x571c] ;  /* 0x00571c00011d7983 */ /* 0x000f220000300800 */
[----:B------:R-:W-:Y:S01]  /*129440*/  BAR.SYNC.DEFER_BLOCKING 0x0 ;  /* 0x0000000000007b1d */ /* 0x000fe20000010000 */
[----:B---3--:R-:W-:-:S05]  /*129450*/  LOP3.LUT R5, R21, 0xffff, RZ, 0xc0, !PT ;  /* 0x0000ffff15057812 */ /* 0x008fca00078ec0ff */
[----:B------:R0:W-:Y:S04]  /*129460*/  STL [R1+0x167c], R5 ;  /* 0x00167c0501007387 */ /* 0x0001e80000100800 */
[----:B------:R-:W-:Y:S04]  /*129470*/  STL [R1+0x565c], R15 ;  /* 0x00565c0f01007387 */ /* 0x000fe80000100800 */
[----:B------:R1:W-:Y:S01]  /*129480*/  STL [R1+0x1678], R6 ;  /* 0x0016780601007387 */ /* 0x0003e20000100800 */
[----:B0-----:R-:W-:-:S03]  /*129490*/  PRMT R5, R11, 0x4210, R5 ;  /* 0x000042100b057816 */ /* 0x001fc60000000005 */
[----:B------:R0:W-:Y:S04]  /*1294a0*/  STL [R1+0x1684], R7 ;  /* 0x0016840701007387 */ /* 0x0001e80000100800 */
[----:B------:R-:W3:Y:S01]  /*1294b0*/  LDL.LU R21, [R1+0x28f4] ;  /* 0x0028f40001157983 */ /* 0x000ee20000300800 */
[----:B-1----:R-:W-:-:S03]  /*1294c0*/  PRMT R6, R10, 0x4210, R6 ;  /* 0x000042100a067816 */ /* 0x002fc60000000006 */
[----:B------:R-:W3:Y:S01]  /*1294d0*/  LDL.LU R16, [R1+0x286c] ;  /* 0x00286c0001107983 */ /* 0x000ee20000300800 */
[----:B0-----:R-:W-:-:S03]  /*1294e0*/  PRMT R7, R9, 0x4210, R7 ;  /* 0x0000421009077816 */ /* 0x001fc60000000007 */
[----:B------:R-:W0:Y:S01]  /*1294f0*/  LDS.128 R8, [R0] ;  /* 0x0000000000087984 */ /* 0x000e220000000c00 */
[----:B------:R-:W-:Y:S06]  /*129500*/  BAR.SYNC.DEFER_BLOCKING 0x0 ;  /* 0x0000000000007b1d */ /* 0x000fec0000010000 */
[----:B------:R-:W3:Y:S04]  /*129510*/  LDL.LU R17, [R1+0x28a4] ;  /* 0x0028a40001117983 */ /* 0x000ee80000300800 */
[----:B------:R-:W-:Y:S04]  /*129520*/  STL [R1+0x5654], R0 ;  /* 0x0056540001007387 */ /* 0x000fe80000100800 */
[----:B------:R1:W-:Y:S04]  /*129530*/  STSM.16.M88.4 [R2], R4 ;  /* 0x0000000402007844 */ /* 0x0003e80000000200 */
[----:B0-----:R3:W-:Y:S04]  /*129540*/  STL.64 [R1+0x20], R8 ;  /* 0x0000200801007387 */ /* 0x0017e80000100a00 */
[----:B------:R-:W-:Y:S01]  /*129550*/  STL.64 [R1+0x28], R10 ;  /* 0x0000280a01007387 */ /* 0x000fe20000100a00 */
[----:B-1----:R-:W-:-:S03]  /*129560*/  SHF.R.U32.HI R4, RZ, 0x8, R28 ;  /* 0x00000008ff047819 */ /* 0x002fc6000001161c */
[----:B------:R0:W-:Y:S04]  /*129570*/  STL [R1+0x5658], R2 ;  /* 0x0056580201007387 */ /* 0x0001e80000100800 */
[----:B------:R-:W3:Y:S01]  /*129580*/  LDL.LU R28, [R1+0x5718] ;  /* 0x00571800011c7983 */ /* 0x000ee20000300800 */
[----:B------:R-:W-:Y:S02]  /*129590*/  SHF.R.U32.HI R5, RZ, 0x8, R18 ;  /* 0x00000008ff057819 */ /* 0x000fe40000011612 */
[----:B------:R-:W-:Y:S01]  /*1295a0*/  SHF.R.U32.HI R7, RZ, 0x8, R19 ;  /* 0x00000008ff077819 */ /* 0x000fe20000011613 */
[----:B------:R-:W3:Y:S01]  /*1295b0*/  LDL.LU R12, [R1+0x27c0] ;  /* 0x0027c000010c7983 */ /* 0x000ee20000300800 */
[----:B--2---:R-:W-:Y:S02]  /*1295c0*/  SHF.R.U32.HI R6, RZ, 0x8, R3 ;  /* 0x00000008ff067819 */ /* 0x004fe40000011603 */
[----:B------:R-:W-:Y:S01]  /*1295d0*/  LOP3.LUT R5, R5, 0xffff, RZ, 0xc0, !PT ;  /* 0x0000ffff05057812 */ /* 0x000fe200078ec0ff */
[----:B------:R-:W2:Y:S01]  /*1295e0*/  LDL.LU R13, [R1+0x2778] ;  /* 0x00277800010d7983 */ /* 0x000ea20000300800 */
[----:B------:R-:W-:-:S02]  /*1295f0*/  LOP3.LUT R4, R4, 0xffff, RZ, 0xc0, !PT ;  /* 0x0000ffff04047812 */ /* 0x000fc400078ec0ff */
[----:B------:R-:W-:Y:S01]  /*129600*/  LOP3.LUT R7, R7, 0xffff, RZ, 0xc0, !PT ;  /* 0x0000ffff07077812 */ /* 0x000fe200078ec0ff */
[----:B------:R-:W2:Y:S01]  /*129610*/  LDL.LU R18, [R1+0x28fc] ;  /* 0x0028fc0001127983 */ /* 0x000ea20000300800 */
[----:B------:R-:W-:Y:S02]  /*129620*/  LOP3.LUT R6, R6, 0xffff, RZ, 0xc0, !PT ;  /* 0x0000ffff06067812 */ /* 0x000fe400078ec0ff */
[----:B------:R-:W-:Y:S01]  /*129630*/  PRMT R25, R5, 0x3340, R4 ;  /* 0x0000334005197816 */ /* 0x000fe20000000004 */
[----:B------:R-:W2:Y:S01]  /*129640*/  LDL.LU R19, [R1+0x287c] ;  /* 0x00287c0001137983 */ /* 0x000ea20000300800 */
[----:B------:R-:W-:-:S03]  /*129650*/  PRMT R20, R7, 0x3340, R6 ;  /* 0x0000334007147816 */ /* 0x000fc60000000006 */
[----:B------:R-:W-:Y:S04]  /*129660*/  STL [R1+0x56e4], R25 ;  /* 0x0056e41901007387 */ /* 0x000fe80000100800 */
[----:B------:R-:W-:Y:S01]  /*129670*/  STL [R1+0x56e8], R20 ;  /* 0x0056e81401007387 */ /* 0x000fe20000100800 */
[----:B----4-:R-:W-:-:S04]  /*129680*/  SHF.R.U32.HI R5, RZ, 0x8, R29 ;  /* 0x00000008ff057819 */ /* 0x010fc8000001161d */
[----:B------:R-:W-:-:S04]  /*129690*/  LOP3.LUT R5, R5, 0xffff, RZ, 0xc0, !PT ;  /* 0x0000ffff05057812 */ /* 0x000fc800078ec0ff */
[----:B------:R-:W-:Y:S01]  /*1296a0*/  PRMT R0, R5, 0x3340, R1 ;  /* 0x0000334005007816 */ /* 0x000fe20000000001 */
[----:B------:R-:W-:Y:S01]  /*1296b0*/  BAR.SYNC.DEFER_BLOCKING 0x0 ;  /* 0x0000000000007b1d */ /* 0x000fe20000010000 */
[----:B---3--:R-:W-:-:S05]  /*1296c0*/  SHF.R.U32.HI R4, RZ, 0x8, R28 ;  /* 0x00000008ff047819 */ /* 0x008fca000001161c */
[----:B------:R-:W3:Y:S04]  /*1296d0*/  LDL.LU R28, [R1+0x5714] ;  /* 0x00571400011c7983 */ /* 0x000ee80000300800 */
[----:B------:R-:W4:Y:S01]  /*1296e0*/  LDL.LU R3, [R1+0x28ac] ;  /* 0x0028ac0001037983 */ /* 0x000f220000300800 */
[----:B------:R-:W-:Y:S02]  /*1296f0*/  LOP3.LUT R4, R4, 0xffff, RZ, 0xc0, !PT ;  /* 0x0000ffff04047812 */ /* 0x000fe400078ec0ff */
[----:B------:R-:W-:Y:S01]  /*129700*/  LOP3.LUT R8, R21, 0xffff, RZ, 0xc0, !PT ;  /* 0x0000ffff15087812 */ /* 0x000fe200078ec0ff */
[----:B------:R-:W4:Y:S01]  /*129710*/  LDL.LU R29, [R1+0x5710] ;  /* 0x00571000011d7983 */ /* 0x000f220000300800 */
[----:B------:R-:W-:Y:S02]  /*129720*/  LOP3.LUT R6, R16, 0xffff, RZ, 0xc0, !PT ;  /* 0x0000ffff10067812 */ /* 0x000fe400078ec0ff */
[----:B------:R-:W-:-:S02]  /*129730*/  LOP3.LUT R7, R17, 0xffff, RZ, 0xc0, !PT ;  /* 0x0000ffff11077812 */ /* 0x000fc400078ec0ff */
[--C-:B0-----:R-:W-:Y:S02]  /*129740*/  PRMT R2, R4, 0x3340, R1.reuse ;  /* 0x0000334004027816 */ /* 0x101fe40000000001 */
[----:B------:R-:W-:Y:S02]  /*129750*/  PRMT R4, R6, 0x3340, R1 ;  /* 0x0000334006047816 */ /* 0x000fe40000000001 */
[----:B------:R-:W-:Y:S01]  /*129760*/  PRMT R5, R8, 0x3340, R7 ;  /* 0x0000334008057816 */ /* 0x000fe20000000007 */
[----:B------:R-:W-:Y:S04]  /*129770*/  STL [R1+0x300], R2 ;  /* 0x0003000201007387 */ /* 0x000fe80000100800 */
[----:B------:R0:W-:Y:S04]  /*129780*/  STL [R1+0x2fc], R0 ;  /* 0x0002fc0001007387 */ /* 0x0001e80000100800 */
[----:B------:R-:W4:Y:S04]  /*129790*/  LDL.LU R21, [R1+0x28c4] ;  /* 0x0028c40001157983 */ /* 0x000f280000300800 */
[----:B------:R-:W4:Y:S01]  /*1297a0*/  LDL.LU R16, [R1+0x2858] ;  /* 0x0028580001107983 */ /* 0x000f220000300800 */
[----:B0-----:R-:W-:-:S05]  /*1297b0*/  PRMT R0, R5, 0x5410, R4 ;  /* 0x0000541005007816 */ /* 0x001fca0000000004 */
[----:B------:R3:W-:Y:S04]  /*1297c0*/  STL [R1+0x1664], R0 ;  /* 0x0016640001007387 */ /* 0x0007e80000100800 */
[----:B------:R-:W4:Y:S01]  /*1297d0*/  LDL.LU R17, [R1+0x2890] ;  /* 0x0028900001117983 */ /* 0x000f220000300800 */
[----:B------:R-:W-:Y:S02]  /*1297e0*/  SHF.R.U32.HI R5, RZ, 0x8, R8 ;  /* 0x00000008ff057819 */ /* 0x000fe40000011608 */
[----:B------:R-:W-:Y:S02]  /*1297f0*/  SHF.R.U32.HI R4, RZ, 0x8, R7 ;  /* 0x00000008ff047819 */ /* 0x000fe40000011607 */
[----:B------:R-:W-:Y:S02]  /*129800*/  SHF.R.U32.HI R6, RZ, 0x8, R6 ;  /* 0x00000008ff067819 */ /* 0x000fe40000011606 */
[----:B------:R-:W-:-:S02]  /*129810*/  LOP3.LUT R5, R5, 0xffff, RZ, 0xc0, !PT ;  /* 0x0000ffff05057812 */ /* 0x000fc400078ec0ff */
[----:B------:R-:W-:Y:S02]  /*129820*/  LOP3.LUT R4, R4, 0xffff, RZ, 0xc0, !PT ;  /* 0x0000ffff04047812 */ /* 0x000fe400078ec0ff */
[----:B------:R-:W-:Y:S02]  /*129830*/  LOP3.LUT R6, R6, 0xffff, RZ, 0xc0, !PT ;  /* 0x0000ffff06067812 */ /* 0x000fe400078ec0ff */
[----:B------:R-:W-:Y:S02]  /*129840*/  PRMT R23, R5, 0x3340, R4 ;  /* 0x0000334005177816 */ /* 0x000fe40000000004 */
[----:B------:R-:W-:-:S03]  /*129850*/  PRMT R2, R6, 0x3340, R1 ;  /* 0x0000334006027816 */ /* 0x000fc60000000001 */
[----:B------:R-:W-:Y:S01]  /*129860*/  STL [R1+0x56ec], R23 ;  /* 0x0056ec1701007387 */ /* 0x000fe20000100800 */
[----:B--2---:R-:W-:-:S03]  /*129870*/  LOP3.LUT R9, R18, 0xffff, RZ, 0xc0, !PT ;  /* 0x0000ffff12097812 */ /* 0x004fc600078ec0ff */
[----:B------:R0:W-:Y:S01]  /*129880*/  STL [R1+0x2f8], R2 ;  /* 0x0002f80201007387 */ /* 0x0001e20000100800 */
[----:B------:R-:W-:Y:S02]  /*129890*/  LOP3.LUT R10, R19, 0xffff, RZ, 0xc0, !PT ;  /* 0x0000ffff130a7812 */ /* 0x000fe400078ec0ff */
[----:B------:R-:W-:Y:S02]  /*1298a0*/  LOP3.LUT R7, R12, 0xffff, RZ, 0xc0, !PT ;  /* 0x0000ffff0c077812 */ /* 0x000fe400078ec0ff */
[----:B------:R-:W-:-:S04]  /*1298b0*/  LOP3.LUT R6, R13, 0xffff, RZ, 0xc0, !PT ;  /* 0x0000ffff0d067812 */ /* 0x000fc800078ec0ff */
[----:B------:R-:W-:Y:S02]  /*1298c0*/  PRMT R5, R7, 0x3340, R6 ;  /* 0x0000334007057816 */ /* 0x000fe40000000006 */
[----:B---3--:R-:W-:Y:S02]  /*1298d0*/  LOP3.LUT R0, R28, 0xffff, RZ, 0xc0, !PT ;  /* 0x0000ffff1c007812 */ /* 0x008fe400078ec0ff */
[----:B------:R-:W2:Y:S04]  /*1298e0*/  LDL.LU R28, [R1+0x570c] ;  /* 0x00570c00011c7983 */ /* 0x000ea80000300800 */
[----:B------:R-:W3:Y:S04]  /*1298f0*/  LDL.LU R18, [R1+0x28d0] ;  /* 0x0028d00001127983 */ /* 0x000ee80000300800 */
[----:B------:R-:W2:Y:S01]  /*129900*/  LDL.LU R19, [R1+0x2864] ;  /* 0x0028640001137983 */ /* 0x000ea20000300800 */
[----:B------:R-:W-:-:S02]  /*129910*/  PRMT R4, R0, 0x3340, R1 ;  /* 0x0000334000047816 */ /* 0x000fc40000000001 */
[----:B----4-:R-:W-:Y:S02]  /*129920*/  LOP3.LUT R8, R3, 0xffff, RZ, 0xc0, !PT ;  /* 0x0000ffff03087812 */ /* 0x010fe400078ec0ff */
[----:B------:R-:W-:Y:S02]  /*129930*/  PRMT R26, R5, 0x5410, R4 ;  /* 0x00005410051a7816 */ /* 0x000fe40000000004 */
[----:B------:R-:W-:Y:S02]  /*129940*/  PRMT R4, R10, 0x3340, R1 ;  /* 0x000033400a047816 */ /* 0x000fe40000000001 */
[----:B------:R-:W-:-:S04]  /*129950*/  PRMT R5, R9, 0x3340, R8 ;  /* 0x0000334009057816 */ /* 0x000fc80000000008 */
[----:B0-----:R-:W-:-:S05]  /*129960*/  PRMT R2, R5, 0x5410, R4 ;  /* 0x0000541005027816 */ /* 0x001fca0000000004 */
[----:B------:R0:W-:Y:S01]  /*129970*/  STL [R1+0x1660], R2 ;  /* 0x0016600201007387 */ /* 0x0001e20000100800 */
[----:B------:R-:W-:-:S03]  /*129980*/  SHF.R.U32.HI R5, RZ, 0x8, R7 ;  /* 0x00000008ff057819 */ /* 0x000fc60000011607 */
[----:B------:R-:W4:Y:S01]  /*129990*/  LDL.LU R3, [R1+0x2898] ;  /* 0x0028980001037983 */ /* 0x000f220000300800 */
        /* <DEDUP_REMOVED lines=8> */
[----:B0-----:R-:W-:-:S03]  /*129a20*/  PRMT R2, R7, 0x3340, R6 ;  /* 0x0000334007027816 */ /* 0x001fc60000000006 */
[----:B------:R-:W-:Y:S01]  /*129a30*/  STL [R1+0x5668], R12 ;  /* 0x0056680c01007387 */ /* 0x000fe20000100800 */
[----:B------:R-:W-:Y:S02]  /*129a40*/  LOP3.LUT R8, R21, 0xffff, RZ, 0xc0, !PT ;  /* 0x0000ffff15087812 */ /* 0x000fe400078ec0ff */
[----:B------:R-:W-:Y:S01]  /*129a50*/  LOP3.LUT R6, R16, 0xffff, RZ, 0xc0, !PT ;  /* 0x0000ffff10067812 */ /* 0x000fe200078ec0ff */
[----:B------:R0:W-:Y:S01]  /*129a60*/  STL [R1+0x38c], R2 ;  /* 0x00038c0201007387 */ /* 0x0001e20000100800 */
[----:B------:R-:W-:-:S03]  /*129a70*/  LOP3.LUT R7, R17, 0xffff, RZ, 0xc0, !PT ;  /* 0x0000ffff11077812 */ /* 0x000fc600078ec0ff */
[----:B------:R-:W4:Y:S01]  /*129a80*/  LDL.LU R15, [R1+0x27fc] ;  /* 0x0027fc00010f7983 */ /* 0x000f220000300800 */
[----:B------:R-:W-:-:S03]  /*129a90*/  PRMT R4, R6, 0x3340, R1 ;  /* 0x0000334006047816 */ /* 0x000fc60000000001 */
[----:B------:R-:W4:Y:S01]  /*129aa0*/  LDL.LU R14, [R1+0x160c] ;  /* 0x00160c00010e7983 */ /* 0x000f220000300800 */
[----:B------:R-:W-:-:S03]  /*129ab0*/  PRMT R5, R8, 0x3340, R7 ;  /* 0x0000334008057816 */ /* 0x000fc60000000007 */
[----:B------:R-:W4:Y:S01]  /*129ac0*/  LDL.LU R24, [R1+0x27bc] ;  /* 0x0027bc0001187983 */ /* 0x000f220000300800 */
[----:B------:R-:W-:Y:S02]  /*129ad0*/  PRMT R22, R5, 0x5410, R4 ;  /* 0x0000541005167816 */ /* 0x000fe40000000004 */
[----:B------:R-:W-:Y:S02]  /*129ae0*/  SHF.R.U32.HI R5, RZ, 0x8, R8 ;  /* 0x00000008ff057819 */ /* 0x000fe40000011608 */
[----:B------:R-:W-:Y:S02]  /*129af0*/  SHF.R.U32.HI R4, RZ, 0x8, R7 ;  /* 0x00000008ff047819 */ /* 0x000fe40000011607 */
[----:B------:R-:W-:Y:S02]  /*129b00*/  SHF.R.U32.HI R6, RZ, 0x8, R6 ;  /* 0x00000008ff067819 */ /* 0x000fe40000011606 */
[----:B------:R-:W-:Y:S02]  /*129b10*/  LOP3.LUT R5, R5, 0xffff, RZ, 0xc0, !PT ;  /* 0x0000ffff05057812 */ /* 0x000fe400078ec0ff */
[----:B------:R-:W-:-:S02]  /*129b20*/  LOP3.LUT R4, R4, 0xffff, RZ, 0xc0, !PT ;  /* 0x0000ffff04047812 */ /* 0x000fc400078ec0ff */
[----:B------:R-:W-:Y:S02]  /*129b30*/  LOP3.LUT R6, R6, 0xffff, RZ, 0xc0, !PT ;  /* 0x0000ffff06067812 */ /* 0x000fe400078ec0ff */
[----:B0-----:R-:W-:Y:S02]  /*129b40*/  PRMT R2, R5, 0x3340, R4 ;  /* 0x0000334005027816 */ /* 0x001fe40000000004 */
[----:B------:R-:W-:Y:S01]  /*129b50*/  PRMT R4, R6, 0x3340, R1 ;  /* 0x0000334006047816 */ /* 0x000fe20000000001 */
[----:B------:R-:W-:Y:S04]  /*129b60*/  STL [R1+0x55d4], R22 ;  /* 0x0055d41601007387 */ /* 0x000fe80000100800 */
[----:B------:R2:W-:Y:S04]  /*129b70*/  STL [R1+0x368], R2 ;  /* 0x0003680201007387 */ /* 0x0005e80000100800 */
[----:B------:R0:W-:Y:S04]  /*129b80*/  STL [R1+0x2f4], R4 ;  /* 0x0002f40401007387 */ /* 0x0001e80000100800 */
[----:B------:R-:W4:Y:S04]  /*129b90*/  LDL.LU R13, [R1+0x2808] ;  /* 0x00280800010d7983 */ /* 0x000f280000300800 */
[----:B------:R-:W4:Y:S04]  /*129ba0*/  LDL.LU R21, [R1+0x1610] ;  /* 0x0016100001157983 */ /* 0x000f280000300800 */
[----:B------:R-:W4:Y:S04]  /*129bb0*/  LDL.LU R16, [R1+0x27c4] ;  /* 0x0027c40001107983 */ /* 0x000f280000300800 */
[----:B------:R-:W4:Y:S01]  /*129bc0*/  LDL.LU R17, [R1+0x27dc] ;  /* 0x0027dc0001117983 */ /* 0x000f220000300800 */
[----:B---3--:R-:W-:-:S03]  /*129bd0*/  LOP3.LUT R7, R18, 0xffff, RZ, 0xc0, !PT ;  /* 0x0000ffff12077812 */ /* 0x008fc600078ec0ff */
[----:B------:R-:W3:Y:S01]  /*129be0*/  LDL.LU R18, [R1+0x1604] ;  /* 0x0016040001127983 */ /* 0x000ee20000300800 */
[----:B--2---:R-:W-:-:S03]  /*129bf0*/  LOP3.LUT R2, R19, 0xffff, RZ, 0xc0, !PT ;  /* 0x0000ffff13027812 */ /* 0x004fc600078ec0ff */
[----:B------:R-:W2:Y:S01]  /*129c00*/  LDL.LU R19, [R1+0x27b4] ;  /* 0x0027b40001137983 */ /* 0x000ea20000300800 */
[----:B0-----:R-:W-:Y:S02]  /*129c10*/  PRMT R4, R2, 0x3340, R1 ;  /* 0x0000334002047816 */ /* 0x001fe40000000001 */
[----:B----4-:R-:W-:-:S04]  /*129c20*/  LOP3.LUT R6, R3, 0xffff, RZ, 0xc0, !PT ;  /* 0x0000ffff03067812 */ /* 0x010fc800078ec0ff */
[----:B------:R-:W-:Y:S02]  /*129c30*/  PRMT R5, R7, 0x3340, R6 ;  /* 0x0000334007057816 */ /* 0x000fe40000000006 */
[----:B------:R-:W-:Y:S02]  /*129c40*/  SHF.R.U32.HI R7, RZ, 0x8, R7 ;  /* 0x00000008ff077819 */ /* 0x000fe40000011607 */
[----:B------:R-:W-:Y:S02]  /*129c50*/  PRMT R27, R5, 0x5410, R4 ;  /* 0x00005410051b7816 */ /* 0x000fe40000000004 */
        /* <DEDUP_REMOVED lines=8> */
[----:B------:R-:W-:-:S03]  /*129ce0*/  LOP3.LUT R8, R15, 0xffff, RZ, 0xc0, !PT ;  /* 0x0000ffff0f087812 */ /* 0x000fc600078ec0ff */
[----:B------:R0:W-:Y:S01]  /*129cf0*/  STL [R1+0x2f0], R4 ;  /* 0x0002f00401007387 */ /* 0x0001e20000100800 */
[----:B------:R-:W-:Y:S02]  /*129d00*/  LOP3.LUT R6, R14, 0xffff, RZ, 0xc0, !PT ;  /* 0x0000ffff0e067812 */ /* 0x000fe400078ec0ff */
[----:B------:R-:W-:Y:S02]  /*129d10*/  LOP3.LUT R7, R24, 0xffff, RZ, 0xc0, !PT ;  /* 0x0000ffff18077812 */ /* 0x000fe400078ec0ff */
[----:B0-----:R-:W-:Y:S02]  /*129d20*/  PRMT R4, R6, 0x3340, R1 ;  /* 0x0000334006047816 */ /* 0x001fe40000000001 */
[----:B------:R-:W-:Y:S02]  /*129d30*/  PRMT R5, R8, 0x3340, R7 ;  /* 0x0000334008057816 */ /* 0x000fe40000000007 */
[----:B------:R-:W-:Y:S02]  /*129d40*/  SHF.R.U32.HI R6, RZ, 0x8, R6 ;  /* 0x00000008ff067819 */ /* 0x000fe40000011606 */
[----:B------:R-:W-:-:S02]  /*129d50*/  PRMT R3, R5, 0x5410, R4 ;  /* 0x0000541005037816 */ /* 0x000fc40000000004 */
[----:B------:R-:W-:Y:S02]  /*129d60*/  SHF.R.U32.HI R5, RZ, 0x8, R8 ;  /* 0x00000008ff057819 */ /* 0x000fe40000011608 */
[----:B------:R-:W-:Y:S02]  /*129d70*/  SHF.R.U32.HI R4, RZ, 0x8, R7 ;  /* 0x00000008ff047819 */ /* 0x000fe40000011607 */
[----:B------:R-:W-:Y:S02]  /*129d80*/  LOP3.LUT R5, R5, 0xffff, RZ, 0xc0, !PT ;  /* 0x0000ffff05057812 */ /* 0x000fe400078ec0ff */
[----:B------:R-:W-:Y:S02]  /*129d90*/  LOP3.LUT R4, R4, 0xffff, RZ, 0xc0, !PT ;  /* 0x0000ffff04047812 */ /* 0x000fe400078ec0ff */
[----:B------:R-:W-:Y:S01]  /*129da0*/  LOP3.LUT R6, R6, 0xffff, RZ, 0xc0, !PT ;  /* 0x0000ffff06067812 */ /* 0x000fe200078ec0ff */
[----:B------:R0:W-:Y:S01]  /*129db0*/  STL [R1+0x1650], R3 ;  /* 0x0016500301007387 */ /* 0x0001e20000100800 */
[----:B------:R-:W-:-:S05]  /*129dc0*/  PRMT R4, R5, 0x3340, R4 ;  /* 0x0000334005047816 */ /* 0x000fca0000000004 */
[----:B------:R1:W-:Y:S01]  /*129dd0*/  STL [R1+0x364], R4 ;  /* 0x0003640401007387 */ /* 0x0003e20000100800 */
[----:B0-----:R-:W-:Y:S02]  /*129de0*/  PRMT R3, R6, 0x3340, R1 ;  /* 0x0000334006037816 */ /* 0x001fe40000000001 */
[----:B------:R-:W-:-:S03]  /*129df0*/  LOP3.LUT R9, R13, 0xffff, RZ, 0xc0, !PT ;  /* 0x0000ffff0d097812 */ /* 0x000fc600078ec0ff */
[----:B------:R0:W-:Y:S01]  /*129e00*/  STL [R1+0x2ec], R3 ;  /* 0x0002ec0301007387 */ /* 0x0001e20000100800 */
[----:B------:R-:W-:-:S03]  /*129e10*/  LOP3.LUT R7, R16, 0xffff, RZ, 0xc0, !PT ;  /* 0x0000ffff10077812 */ /* 0x000fc600078ec0ff */
[----:B------:R-:W4:Y:S01]  /*129e20*/  LDL.LU R13, [R1+0x2924] ;  /* 0x00292400010d7983 */ /* 0x000f220000300800 */
[----:B------:R-:W-:-:S03]  /*129e30*/  LOP3.LUT R8, R17, 0xffff, RZ, 0xc0, !PT ;  /* 0x0000ffff11087812 */ /* 0x000fc600078ec0ff */
[----:B------:R-:W4:Y:S04]  /*129e40*/  LDL.LU R16, [R1+0x2894] ;  /* 0x0028940001107983 */ /* 0x000f280000300800 */
[----:B------:R-:W4:Y:S01]  /*129e50*/  LDL.LU R17, [R1+0x28cc] ;  /* 0x0028cc0001117983 */ /* 0x000f220000300800 */
[----:B------:R-:W-:Y:S02]  /*129e60*/  LOP3.LUT R11, R21, 0xffff, RZ, 0xc0, !PT ;  /* 0x0000ffff150b7812 */ /* 0x000fe400078ec0ff */
[----:B------:R-:W-:Y:S02]  /*129e70*/  PRMT R5, R9, 0x3340, R7 ;  /* 0x0000334009057816 */ /* 0x000fe40000000007 */
[----:B-1----:R-:W-:-:S04]  /*129e80*/  PRMT R4, R11, 0x3340, R1 ;  /* 0x000033400b047816 */ /* 0x002fc80000000001 */
[----:B0-----:R-:W-:-:S05]  /*129e90*/  PRMT R3, R5, 0x5410, R4 ;  /* 0x0000541005037816 */ /* 0x001fca0000000004 */
[----:B------:R0:W-:Y:S04]  /*129ea0*/  STL [R1+0x164c], R3 ;  /* 0x00164c0301007387 */ /* 0x0001e80000100800 */
[----:B------:R-:W4:Y:S04]  /*129eb0*/  LDL.LU R14, [R1+0x27f8] ;  /* 0x0027f800010e7983 */ /* 0x000f280000300800 */
[----:B------:R-:W4:Y:S01]  /*129ec0*/  LDL.LU R24, [R1+0x27b8] ;  /* 0x0027b80001187983 */ /* 0x000f220000300800 */
[----:B---3--:R-:W-:Y:S02]  /*129ed0*/  LOP3.LUT R10, R18, 0xffff, RZ, 0xc0, !PT ;  /* 0x0000ffff120a7812 */ /* 0x008fe400078ec0ff */
[----:B--2---:R-:W-:-:S02]  /*129ee0*/  LOP3.LUT R6, R19, 0xffff, RZ, 0xc0, !PT ;  /* 0x0000ffff13067812 */ /* 0x004fc400078ec0ff */
[----:B------:R-:W-:Y:S02]  /*129ef0*/  PRMT R4, R10, 0x3340, R1 ;  /* 0x000033400a047816 */ /* 0x000fe40000000001 */
[----:B------:R-:W-:-:S04]  /*129f00*/  PRMT R5, R8, 0x3340, R6 ;  /* 0x0000334008057816 */ /* 0x000fc80000000006 */
[----:B0-----:R-:W-:-:S05]  /*129f10*/  PRMT R3, R5, 0x5410, R4 ;  /* 0x0000541005037816 */ /* 0x001fca0000000004 */
[----:B------:R-:W-:Y:S04]  /*129f20*/  STL [R1+0x1648], R3 ;  /* 0x0016480301007387 */ /* 0x000fe80000100800 */
[----:B------:R-:W2:Y:S04]  /*129f30*/  LDL.LU R21, [R1+0x28e8] ;  /* 0x0028e80001157983 */ /* 0x000ea80000300800 */
[----:B------:R-:W3:Y:S04]  /*129f40*/  LDL.LU R18, [R1+0x2884] ;  /* 0x0028840001127983 */ /* 0x000ee80000300800 */
[----:B------:R-:W3:Y:S01]  /*129f50*/  LDL.LU R19, [R1+0x28c0] ;  /* 0x0028c00001137983 */ /* 0x000ee20000300800 */
[----:B------:R-:W-:-:S02]  /*129f60*/  SHF.R.U32.HI R5, RZ, 0x8, R8 ;  /* 0x00000008ff057819 */ /* 0x000fc40000011608 */
[----:B------:R-:W-:Y:S02]  /*129f70*/  SHF.R.U32.HI R4, RZ, 0x8, R6 ;  /* 0x00000008ff047819 */ /* 0x000fe40000011606 */
[----:B------:R-:W-:Y:S02]  /*129f80*/  LOP3.LUT R5, R5, 0xffff, RZ, 0xc0, !PT ;  /* 0x0000ffff05057812 */ /* 0x000fe400078ec0ff */
[----:B------:R-:W-:-:S04]  /*129f90*/  LOP3.LUT R4, R4, 0xffff, RZ, 0xc0, !PT ;  /* 0x0000ffff04047812 */ /* 0x000fc800078ec0ff */
[----:B------:R-:W-:Y:S02]  /*129fa0*/  PRMT R4, R5, 0x3340, R4 ;  /* 0x0000334005047816 */ /* 0x000fe40000000004 */
[----:B------:R-:W-:Y:S02]  /*129fb0*/  SHF.R.U32.HI R9, RZ, 0x8, R9 ;  /* 0x00000008ff097819 */ /* 0x000fe40000011609 */
[----:B------:R-:W-:Y:S01]  /*129fc0*/  SHF.R.U32.HI R6, RZ, 0x8, R7 ;  /* 0x00000008ff067819 */ /* 0x000fe20000011607 */
[----:B------:R0:W-:Y:S01]  /*129fd0*/  STL [R1+0x360], R4 ;  /* 0x0003600401007387 */ /* 0x0001e20000100800 */
[----:B------:R-:W-:Y:S02]  /*129fe0*/  LOP3.LUT R7, R9, 0xffff, RZ, 0xc0, !PT ;  /* 0x0000ffff09077812 */ /* 0x000fe400078ec0ff */
[----:B------:R-:W-:Y:S02]  /*129ff0*/  LOP3.LUT R6, R6, 0xffff, RZ, 0xc0, !PT ;  /* 0x0000ffff06067812 */ /* 0x000fe400078ec0ff */
[----:B------:R-:W-:-:S02]  /*12a000*/  SHF.R.U32.HI R5, RZ, 0x8, R10 ;  /* 0x00000008ff057819 */ /* 0x000fc4000001160a */
[----:B0-----:R-:W-:Y:S02]  /*12a010*/  SHF.R.U32.HI R4, RZ, 0x8, R11 ;  /* 0x00000008ff047819 */ /* 0x001fe4000001160b */
[----:B------:R-:W-:Y:S02]  /*12a020*/  PRMT R3, R7, 0x3340, R6 ;  /* 0x0000334007037816 */ /* 0x000fe40000000006 */
[----:B------:R-:W-:Y:S02]  /*12a030*/  LOP3.LUT R4, R4, 0xffff, RZ, 0xc0, !PT ;  /* 0x0000ffff04047812 */ /* 0x000fe400078ec0ff */
[----:B------:R-:W-:Y:S02]  /*12a040*/  LOP3.LUT R5, R5, 0xffff, RZ, 0xc0, !PT ;  /* 0x0000ffff05057812 */ /* 0x000fe400078ec0ff */
[--C-:B------:R-:W-:Y:S01]  /*12a050*/  PRMT R4, R4, 0x3340, R1.reuse ;  /* 0x0000334004047816 */ /* 0x100fe20000000001 */
[----:B------:R0:W-:Y:S04]  /*12a060*/  STL [R1+0x358], R3 ;  /* 0x0003580301007387 */ /* 0x0001e80000100800 */
[----:B------:R1:W-:Y:S01]  /*12a070*/  STL [R1+0x2e8], R4 ;  /* 0x0002e80401007387 */ /* 0x0003e20000100800 */
[----:B0-----:R-:W-:-:S05]  /*12a080*/  PRMT R3, R5, 0x3340, R1 ;  /* 0x0000334005037816 */ /* 0x001fca0000000001 */
[----:B------:R0:W-:Y:S01]  /*12a090*/  STL [R1+0x2e4], R3 ;  /* 0x0002e40301007387 */ /* 0x0001e20000100800 */
[----:B----4-:R-:W-:Y:S02]  /*12a0a0*/  LOP3.LUT R8, R13, 0xffff, RZ, 0xc0, !PT ;  /* 0x0000ffff0d087812 */ /* 0x010fe400078ec0ff */
[----:B------:R-:W-:Y:S02]  /*12a0b0*/  LOP3.LUT R6, R16, 0xffff, RZ, 0xc0, !PT ;  /* 0x0000ffff10067812 */ /* 0x000fe400078ec0ff */
[----:B------:R-:W-:Y:S02]  /*12a0c0*/  LOP3.LUT R7, R17, 0xffff, RZ, 0xc0, !PT ;  /* 0x0000ffff11077812 */ /* 0x000fe400078ec0ff */
[----:B-1----:R-:W-:Y:S02]  /*12a0d0*/  PRMT R4, R6, 0x3340, R1 ;  /* 0x0000334006047816 */ /* 0x002fe40000000001 */
[----:B------:R-:W-:-:S04]  /*12a0e0*/  PRMT R5, R8, 0x3340, R7 ;  /* 0x0000334008057816 */ /* 0x000fc80000000007 */
[----:B0-----:R-:W-:Y:S02]  /*12a0f0*/  PRMT R3, R5, 0x5410, R4 ;  /* 0x0000541005037816 */ /* 0x001fe40000000004 */
[----:B------:R-:W-:Y:S02]  /*12a100*/  SHF.R.U32.HI R5, RZ, 0x8, R8 ;  /* 0x00000008ff057819 */ /* 0x000fe40000011608 */
[----:B------:R-:W-:Y:S02]  /*12a110*/  SHF.R.U32.HI R4, RZ, 0x8, R7 ;  /* 0x00000008ff047819 */ /* 0x000fe40000011607 */
[----:B------:R-:W-:Y:S02]  /*12a120*/  LOP3.LUT R5, R5, 0xffff, RZ, 0xc0, !PT ;  /* 0x0000ffff05057812 */ /* 0x000fe400078ec0ff */
[----:B------:R-:W-:Y:S01]  /*12a130*/  LOP3.LUT R4, R4, 0xffff, RZ, 0xc0, !PT ;  /* 0x0000ffff04047812 */ /* 0x000fe200078ec0ff */
[----:B------:R0:W-:Y:S04]  /*12a140*/  STL [R1+0x1644], R3 ;  /* 0x0016440301007387 */ /* 0x0001e80000100800 */
[----:B------:R-:W4:Y:S01]  /*12a150*/  LDL.LU R13, [R1+0x2938] ;  /* 0x00293800010d7983 */ /* 0x000f220000300800 */
[----:B------:R-:W-:-:S03]  /*12a160*/  SHF.R.U32.HI R6, RZ, 0x8, R6 ;  /* 0x00000008ff067819 */ /* 0x000fc60000011606 */
[----:B------:R-:W4:Y:S01]  /*12a170*/  LDL.LU R16, [R1+0x28a8] ;  /* 0x0028a80001107983 */ /* 0x000f220000300800 */
[----:B0-----:R-:W-:-:S05]  /*12a180*/  PRMT R3, R5, 0x3340, R4 ;  /* 0x0000334005037816 */ /* 0x001fca0000000004 */
[----:B------:R0:W-:Y:S04]  /*12a190*/  STL [R1+0x35c], R3 ;  /* 0x00035c0301007387 */ /* 0x0001e80000100800 */
[----:B------:R-:W4:Y:S01]  /*12a1a0*/  LDL.LU R17, [R1+0x28d4] ;  /* 0x0028d40001117983 */ /* 0x000f220000300800 */
[----:B------:R-:W-:Y:S02]  /*12a1b0*/  LOP3.LUT R6, R6, 0xffff, RZ, 0xc0, !PT ;  /* 0x0000ffff06067812 */ /* 0x000fe400078ec0ff */
[----:B------:R-:W-:Y:S02]  /*12a1c0*/  LOP3.LUT R7, R14, 0xffff, RZ, 0xc0, !PT ;  /* 0x0000ffff0e077812 */ /* 0x000fe400078ec0ff */
[----:B------:R-:W-:Y:S02]  /*12a1d0*/  PRMT R4, R6, 0x3340, R1 ;  /* 0x0000334006047816 */ /* 0x000fe40000000001 */
[----:B0-----:R-:W-:-:S02]  /*12a1e0*/  LOP3.LUT R3, R29, 0xffff, RZ, 0xc0, !PT ;  /* 0x0000ffff1d037812 */ /* 0x001fc400078ec0ff */
[----:B------:R-:W-:Y:S01]  /*12a1f0*/  LOP3.LUT R6, R24, 0xffff, RZ, 0xc0, !PT ;  /* 0x0000ffff18067812 */ /* 0x000fe200078ec0ff */
[----:B------:R0:W-:Y:S03]  /*12a200*/  STL [R1+0x2e0], R4 ;  /* 0x0002e00401007387 */ /* 0x0001e60000100800 */
[----:B------:R-:W-:Y:S01]  /*12a210*/  PRMT R5, R7, 0x3340, R6 ;  /* 0x0000334007057816 */ /* 0x000fe20000000006 */
[----:B------:R-:W4:Y:S01]  /*12a220*/  LDL.LU R29, [R1+0x5708] ;  /* 0x00570800011d7983 */ /* 0x000f220000300800 */
[----:B0-----:R-:W-:-:S04]  /*12a230*/  PRMT R4, R3, 0x3340, R1 ;  /* 0x0000334003047816 */ /* 0x001fc80000000001 */
[----:B------:R-:W-:-:S05]  /*12a240*/  PRMT R24, R5, 0x5410, R4 ;  /* 0x0000541005187816 */ /* 0x000fca0000000004 */
[----:B------:R-:W-:Y:S01]  /*12a250*/  STL [R1+0x5610], R24 ;  /* 0x0056101801007387 */ /* 0x000fe20000100800 */
[----:B--2---:R-:W-:-:S03]  /*12a260*/  LOP3.LUT R9, R21, 0xffff, RZ, 0xc0, !PT ;  /* 0x0000ffff15097812 */ /* 0x004fc600078ec0ff */
[----:B------:R-:W2:Y:S01]  /*12a270*/  LDL.LU R21, [R1+0x283c] ;  /* 0x00283c0001157983 */ /* 0x000ea20000300800 */
[----:B---3--:R-:W-:-:S03]  /*12a280*/  LOP3.LUT R10, R18, 0xffff, RZ, 0xc0, !PT ;  /* 0x0000ffff120a7812 */ /* 0x008fc600078ec0ff */
[----:B------:R-:W3:Y:S01]  /*12a290*/  LDL.LU R18, [R1+0x1628] ;  /* 0x0016280001127983 */ /* 0x000ee20000300800 */
[----:B------:R-:W-:Y:S02]  /*12a2a0*/  LOP3.LUT R8, R19, 0xffff, RZ, 0xc0, !PT ;  /* 0x0000ffff13087812 */ /* 0x000fe400078ec0ff */
[----:B------:R-:W-:Y:S02]  /*12a2b0*/  PRMT R4, R10, 0x3340, R1 ;  /* 0x000033400a047816 */ /* 0x000fe40000000001 */
[----:B------:R-:W-:-:S04]  /*12a2c0*/  PRMT R5, R9, 0x3340, R8 ;  /* 0x0000334009057816 */ /* 0x000fc80000000008 */
[----:B------:R-:W-:-:S05]  /*12a2d0*/  PRMT R4, R5, 0x5410, R4 ;  /* 0x0000541005047816 */ /* 0x000fca0000000004 */
[----:B------:R0:W-:Y:S04]  /*12a2e0*/  STL [R1+0x1640], R4 ;  /* 0x0016400401007387 */ /* 0x0001e80000100800 */
[----:B------:R-:W2:Y:S01]  /*12a2f0*/  LDL.LU R19, [R1+0x27e8] ;  /* 0x0027e80001137983 */ /* 0x000ea20000300800 */
[----:B------:R-:W-:Y:S02]  /*12a300*/  SHF.R.U32.HI R5, RZ, 0x8, R7 ;  /* 0x00000008ff057819 */ /* 0x000fe40000011607 */
[----:B------:R-:W-:Y:S02]  /*12a310*/  SHF.R.U32.HI R7, RZ, 0x8, R9 ;  /* 0x00000008ff077819 */ /* 0x000fe40000011609 */
[----:B0-----:R-:W-:Y:S02]  /*12a320*/  SHF.R.U32.HI R4, RZ, 0x8, R6 ;  /* 0x00000008ff047819 */ /* 0x001fe40000011606 */
[----:B------:R-:W-:-:S02]  /*12a330*/  SHF.R.U32.HI R6, RZ, 0x8, R8 ;  /* 0x00000008ff067819 */ /* 0x000fc40000011608 */
[----:B------:R-:W-:Y:S02]  /*12a340*/  LOP3.LUT R5, R5, 0xffff, RZ, 0xc0, !PT ;  /* 0x0000ffff05057812 */ /* 0x000fe400078ec0ff */
[----:B------:R-:W-:Y:S02]  /*12a350*/  LOP3.LUT R4, R4, 0xffff, RZ, 0xc0, !PT ;  /* 0x0000ffff04047812 */ /* 0x000fe400078ec0ff */
[----:B------:R-:W-:Y:S02]  /*12a360*/  LOP3.LUT R7, R7, 0xffff, RZ, 0xc0, !PT ;  /* 0x0000ffff07077812 */ /* 0x000fe400078ec0ff */
[----:B------:R-:W-:Y:S02]  /*12a370*/  LOP3.LUT R6, R6, 0xffff, RZ, 0xc0, !PT ;  /* 0x0000ffff06067812 */ /* 0x000fe400078ec0ff */
[----:B------:R-:W-:Y:S02]  /*12a380*/  PRMT R22, R5, 0x3340, R4 ;  /* 0x0000334005167816 */ /* 0x000fe40000000004 */
[----:B------:R-:W-:-:S03]  /*12a390*/  PRMT R4, R7, 0x3340, R6 ;  /* 0x0000334007047816 */ /* 0x000fc60000000006 */
[----:B------:R-:W-:Y:S04]  /*12a3a0*/  STL [R1+0x5670], R22 ;  /* 0x0056701601007387 */ /* 0x000fe80000100800 */
[----:B------:R0:W-:Y:S01]  /*12a3b0*/  STL [R1+0x380], R4 ;  /* 0x0003800401007387 */ /* 0x0001e20000100800 */
[----:B----4-:R-:W-:Y:S02]  /*12a3c0*/  LOP3.LUT R8, R13, 0xffff, RZ, 0xc0, !PT ;  /* 0x0000ffff0d087812 */ /* 0x010fe400078ec0ff */
[----:B------:R-:W-:Y:S02]  /*12a3d0*/  LOP3.LUT R6, R16, 0xffff, RZ, 0xc0, !PT ;  /* 0x0000ffff10067812 */ /* 0x000fe400078ec0ff */
[----:B------:R-:W4:Y:S02]  /*12a3e0*/  LDL.LU R16, [R1+0x2840] ;  /* 0x0028400001107983 */ /* 0x000f240000300800 */
[----:B0-----:R-:W-:-:S02]  /*12a3f0*/  PRMT R4, R6, 0x3340, R1 ;  /* 0x0000334006047816 */ /* 0x001fc40000000001 */
[----:B------:R-:W-:Y:S02]  /*12a400*/  LOP3.LUT R7, R17, 0xffff, RZ, 0xc0, !PT ;  /* 0x0000ffff11077812 */ /* 0x000fe400078ec0ff */
[----:B------:R-:W4:Y:S02]  /*12a410*/  LDL.LU R17, [R1+0x162c] ;  /* 0x00162c0001117983 */ /* 0x000f240000300800 */
[----:B------:R-:W-:Y:S02]  /*12a420*/  PRMT R5, R8, 0x3340, R7 ;  /* 0x0000334008057816 */ /* 0x000fe40000000007 */
[----:B------:R-:W4:Y:S02]  /*12a430*/  LDL.LU R14, [R1+0x27ec] ;  /* 0x0027ec00010e7983 */ /* 0x000f240000300800 */
[----:B------:R-:W-:Y:S02]  /*12a440*/  PRMT R4, R5, 0x5410, R4 ;  /* 0x0000541005047816 */ /* 0x000fe40000000004 */
[----:B------:R-:W-:-:S03]  /*12a450*/  SHF.R.U32.HI R5, RZ, 0x8, R8 ;  /* 0x00000008ff057819 */ /* 0x000fc60000011608 */
[----:B------:R0:W-:Y:S01]  /*12a460*/  STL [R1+0x163c], R4 ;  /* 0x00163c0401007387 */ /* 0x0001e20000100800 */
[----:B------:R-:W-:Y:S02]  /*12a470*/  SHF.R.U32.HI R6, RZ, 0x8, R6 ;  /* 0x00000008ff067819 */ /* 0x000fe40000011606 */
[----:B------:R-:W-:Y:S02]  /*12a480*/  LOP3.LUT R5, R5, 0xffff, RZ, 0xc0, !PT ;  /* 0x0000ffff05057812 */ /* 0x000fe400078ec0ff */
[----:B------:R-:W-:Y:S02]  /*12a490*/  LOP3.LUT R6, R6, 0xffff, RZ, 0xc0, !PT ;  /* 0x0000ffff06067812 */ /* 0x000fe400078ec0ff */
[----:B0-----:R-:W-:-:S04]  /*12a4a0*/  SHF.R.U32.HI R4, RZ, 0x8, R7 ;  /* 0x00000008ff047819 */ /* 0x001fc80000011607 */
[----:B------:R-:W-:-:S04]  /*12a4b0*/  LOP3.LUT R4, R4, 0xffff, RZ, 0xc0, !PT ;  /* 0x0000ffff04047812 */ /* 0x000fc800078ec0ff */
[----:B------:R-:W-:Y:S02]  /*12a4c0*/  PRMT R5, R5, 0x3340, R4 ;  /* 0x0000334005057816 */ /* 0x000fe40000000004 */
[----:B------:R-:W-:-:S03]  /*12a4d0*/  PRMT R4, R6, 0x3340, R1 ;  /* 0x0000334006047816 */ /* 0x000fc60000000001 */
[----:B------:R-:W-:Y:S04]  /*12a4e0*/  STL [R1+0x354], R5 ;  /* 0x0003540501007387 */ /* 0x000fe80000100800 */
[----:B------:R0:W-:Y:S04]  /*12a4f0*/  STL [R1+0x2dc], R4 ;  /* 0x0002dc0401007387 */ /* 0x0001e80000100800 */
[----:B------:R-:W4:Y:S01]  /*12a500*/  LDL.LU R13, [R1+0x295c] ;  /* 0x00295c00010d7983 */ /* 0x000f220000300800 */
[----:B---3--:R-:W-:-:S03]  /*12a510*/  LOP3.LUT R9, R18, 0xffff, RZ, 0xc0, !PT ;  /* 0x0000ffff12097812 */ /* 0x008fc600078ec0ff */
[----:B------:R-:W3:Y:S01]  /*12a520*/  LDL.LU R18, [R1+0x28bc] ;  /* 0x0028bc0001127983 */ /* 0x000ee20000300800 */
[----:B--2---:R-:W-:-:S03]  /*12a530*/  LOP3.LUT R6, R19, 0xffff, RZ, 0xc0, !PT ;  /* 0x0000ffff13067812 */ /* 0x004fc600078ec0ff */
[----:B------:R-:W2:Y:S01]  /*12a540*/  LDL.LU R19, [R1+0x28ec] ;  /* 0x0028ec0001137983 */ /* 0x000ea20000300800 */
[----:B------:R-:W-:Y:S02]  /*12a550*/  LOP3.LUT R7, R21, 0xffff, RZ, 0xc0, !PT ;  /* 0x0000ffff15077812 */ /* 0x000fe400078ec0ff */
[----:B0-----:R-:W-:Y:S02]  /*12a560*/  PRMT R4, R9, 0x3340, R1 ;  /* 0x0000334009047816 */ /* 0x001fe40000000001 */
[----:B------:R-:W-:-:S04]  /*12a570*/  PRMT R5, R7, 0x3340, R6 ;  /* 0x0000334007057816 */ /* 0x000fc80000000006 */
[----:B------:R-:W-:Y:S02]  /*12a580*/  PRMT R5, R5, 0x5410, R4 ;  /* 0x0000541005057816 */ /* 0x000fe40000000004 */
[----:B------:R-:W-:Y:S02]  /*12a590*/  SHF.R.U32.HI R4, RZ, 0x8, R10 ;  /* 0x00000008ff047819 */ /* 0x000fe4000001160a */
[----:B------:R-:W-:Y:S01]  /*12a5a0*/  SHF.R.U32.HI R7, RZ, 0x8, R7 ;  /* 0x00000008ff077819 */ /* 0x000fe20000011607 */
[----:B------:R0:W-:Y:S01]  /*12a5b0*/  STL [R1+0x1630], R5 ;  /* 0x0016300501007387 */ /* 0x0001e20000100800 */
[----:B------:R-:W-:Y:S02]  /*12a5c0*/  LOP3.LUT R4, R4, 0xffff, RZ, 0xc0, !PT ;  /* 0x0000ffff04047812 */ /* 0x000fe400078ec0ff */
[----:B0-----:R-:W-:Y:S02]  /*12a5d0*/  SHF.R.U32.HI R5, RZ, 0x8, R6 ;  /* 0x00000008ff057819 */ /* 0x001fe40000011606 */
[----:B------:R-:W-:-:S02]  /*12a5e0*/  LOP3.LUT R6, R7, 0xffff, RZ, 0xc0, !PT ;  /* 0x0000ffff07067812 */ /* 0x000fc400078ec0ff */
[----:B------:R-:W-:Y:S02]  /*12a5f0*/  LOP3.LUT R5, R5, 0xffff, RZ, 0xc0, !PT ;  /* 0x0000ffff05057812 */ /* 0x000fe400078ec0ff */
[----:B------:R-:W-:Y:S02]  /*12a600*/  PRMT R7, R4, 0x3340, R1 ;  /* 0x0000334004077816 */ /* 0x000fe40000000001 */
[----:B------:R-:W-:-:S03]  /*12a610*/  PRMT R4, R6, 0x3340, R5 ;  /* 0x0000334006047816 */ /* 0x000fc60000000005 */
[----:B------:R0:W-:Y:S04]  /*12a620*/  STL [R1+0x2d8], R7 ;  /* 0x0002d80701007387 */ /* 0x0001e80000100800 */
[----:B------:R1:W-:Y:S04]  /*12a630*/  STL [R1+0x37c], R4 ;  /* 0x00037c0401007387 */ /* 0x0003e80000100800 */
[----:B------:R-:W2:Y:S01]  /*12a640*/  LDL.LU R21, [R1+0x2828] ;  /* 0x0028280001157983 */ /* 0x000ea20000300800 */
[----:B----4-:R-:W-:-:S03]  /*12a650*/  LOP3.LUT R8, R16, 0xffff, RZ, 0xc0, !PT ;  /* 0x0000ffff10087812 */ /* 0x010fc600078ec0ff */
[----:B------:R-:W4:Y:S01]  /*12a660*/  LDL.LU R16, [R1+0x1618] ;  /* 0x0016180001107983 */ /* 0x000f220000300800 */
[----:B------:R-:W-:-:S03]  /*12a670*/  LOP3.LUT R6, R17, 0xffff, RZ, 0xc0, !PT ;  /* 0x0000ffff11067812 */ /* 0x000fc600078ec0ff */
[----:B------:R-:W4:Y:S01]  /*12a680*/  LDL.LU R17, [R1+0x27d0] ;  /* 0x0027d00001117983 */ /* 0x000f220000300800 */
[----:B0-----:R-:W-:Y:S02]  /*12a690*/  LOP3.LUT R7, R14, 0xffff, RZ, 0xc0, !PT ;  /* 0x0000ffff0e077812 */ /* 0x001fe400078ec0ff */
[----:B-1----:R-:W-:Y:S02]  /*12a6a0*/  PRMT R4, R6, 0x3340, R1 ;  /* 0x0000334006047816 */ /* 0x002fe40000000001 */
[----:B------:R-:W-:Y:S02]  /*12a6b0*/  PRMT R5, R8, 0x3340, R7 ;  /* 0x0000334008057816 */ /* 0x000fe40000000007 */
[----:B------:R-:W-:Y:S02]  /*12a6c0*/  SHF.R.U32.HI R6, RZ, 0x8, R6 ;  /* 0x00000008ff067819 */ /* 0x000fe40000011606 */
[----:B------:R-:W-:Y:S02]  /*12a6d0*/  PRMT R10, R5, 0x5410, R4 ;  /* 0x00005410050a7816 */ /* 0x000fe40000000004 */
[----:B------:R-:W-:-:S02]  /*12a6e0*/  SHF.R.U32.HI R5, RZ, 0x8, R8 ;  /* 0x00000008ff057819 */ /* 0x000fc40000011608 */
[----:B------:R-:W-:Y:S02]  /*12a6f0*/  SHF.R.U32.HI R4, RZ, 0x8, R7 ;  /* 0x00000008ff047819 */ /* 0x000fe40000011607 */
[----:B------:R-:W-:Y:S02]  /*12a700*/  LOP3.LUT R6, R6, 0xffff, RZ, 0xc0, !PT ;  /* 0x0000ffff06067812 */ /* 0x000fe400078ec0ff */
[----:B------:R-:W-:Y:S02]  /*12a710*/  LOP3.LUT R5, R5, 0xffff, RZ, 0xc0, !PT ;  /* 0x0000ffff05057812 */ /* 0x000fe400078ec0ff */
[----:B------:R-:W-:-:S04]  /*12a720*/  LOP3.LUT R4, R4, 0xffff, RZ, 0xc0, !PT ;  /* 0x0000ffff04047812 */ /* 0x000fc800078ec0ff */
[----:B------:R-:W-:Y:S02]  /*12a730*/  PRMT R5, R5, 0x3340, R4 ;  /* 0x0000334005057816 */ /* 0x000fe40000000004 */
[----:B------:R-:W-:Y:S01]  /*12a740*/  PRMT R4, R6, 0x3340, R1 ;  /* 0x0000334006047816 */ /* 0x000fe20000000001 */
[----:B------:R3:W-:Y:S04]  /*12a750*/  STL [R1+0x1628], R10 ;  /* 0x0016280a01007387 */ /* 0x0007e80000100800 */
[----:B------:R-:W-:Y:S04]  /*12a760*/  STL [R1+0x304], R5 ;  /* 0x0003040501007387 */ /* 0x000fe80000100800 */
[----:B------:R0:W-:Y:S01]  /*12a770*/  STL [R1+0x2d4], R4 ;  /* 0x0002d40401007387 */ /* 0x0001e20000100800 */
        /* <DEDUP_REMOVED lines=17> */
[----:B------:R-:W-:Y:S04]  /*12a890*/  STL [R1+0x2d0], R7 ;  /* 0x0002d00701007387 */ /* 0x000fe80000100800 */
[----:B------:R0:W-:Y:S01]  /*12a8a0*/  STL [R1+0x378], R4 ;  /* 0x0003780401007387 */ /* 0x0001e20000100800 */
[----:B------:R-:W-:-:S03]  /*12a8b0*/  LOP3.LUT R8, R21, 0xffff, RZ, 0xc0, !PT ;  /* 0x0000ffff15087812 */ /* 0x000fc600078ec0ff */
[----:B------:R-:W3:Y:S04]  /*12a8c0*/  LDL.LU R13, [R1+0x2978] ;  /* 0x00297800010d7983 */ /* 0x000ee80000300800 */
[----:B------:R-:W3:Y:S01]  /*12a8d0*/  LDL.LU R21, [R1+0x28c8] ;  /* 0x0028c80001157983 */ /* 0x000ee20000300800 */
[----:B------:R-:W-:Y:S02]  /*12a8e0*/  LOP3.LUT R12, R28, 0xffff, RZ, 0xc0, !PT ;  /* 0x0000ffff1c0c7812 */ /* 0x000fe400078ec0ff */
[----:B----4-:R-:W-:Y:S02]  /*12a8f0*/  LOP3.LUT R6, R16, 0xffff, RZ, 0xc0, !PT ;  /* 0x0000ffff10067812 */ /* 0x010fe400078ec0ff */
[----:B------:R-:W4:Y:S02]  /*12a900*/  LDL.LU R16, [R1+0x28f8] ;  /* 0x0028f80001107983 */ /* 0x000f240000300800 */
[----:B0-----:R-:W-:-:S02]  /*12a910*/  PRMT R4, R6, 0x3340, R1 ;  /* 0x0000334006047816 */ /* 0x001fc40000000001 */
[----:B------:R-:W-:-:S04]  /*12a920*/  LOP3.LUT R7, R17, 0xffff, RZ, 0xc0, !PT ;  /* 0x0000ffff11077812 */ /* 0x000fc800078ec0ff */
[--C-:B------:R-:W-:Y:S02]  /*12a930*/  PRMT R5, R8, 0x3340, R7.reuse ;  /* 0x0000334008057816 */ /* 0x100fe40000000007 */
[----:B------:R-:W-:Y:S02]  /*12a940*/  SHF.R.U32.HI R6, RZ, 0x8, R6 ;  /* 0x00000008ff067819 */ /* 0x000fe40000011606 */
[----:B------:R-:W-:Y:S02]  /*12a950*/  PRMT R9, R5, 0x5410, R4 ;  /* 0x0000541005097816 */ /* 0x000fe40000000004 */
[----:B------:R-:W-:Y:S02]  /*12a960*/  SHF.R.U32.HI R5, RZ, 0x8, R8 ;  /* 0x00000008ff057819 */ /* 0x000fe40000011608 */
[----:B------:R-:W-:Y:S02]  /*12a970*/  SHF.R.U32.HI R4, RZ, 0x8, R7 ;  /* 0x00000008ff047819 */ /* 0x000fe40000011607 */
[----:B------:R-:W-:-:S02]  /*12a980*/  LOP3.LUT R6, R6, 0xffff, RZ, 0xc0, !PT ;  /* 0x0000ffff06067812 */ /* 0x000fc400078ec0ff */
[----:B------:R-:W-:Y:S02]  /*12a990*/  LOP3.LUT R5, R5, 0xffff, RZ, 0xc0, !PT ;  /* 0x0000ffff05057812 */ /* 0x000fe400078ec0ff */
[----:B------:R-:W-:-:S04]  /*12a9a0*/  LOP3.LUT R4, R4, 0xffff, RZ, 0xc0, !PT ;  /* 0x0000ffff04047812 */ /* 0x000fc800078ec0ff */
[----:B------:R-:W-:Y:S02]  /*12a9b0*/  PRMT R5, R5, 0x3340, R4 ;  /* 0x0000334005057816 */ /* 0x000fe40000000004 */
[----:B------:R-:W-:Y:S01]  /*12a9c0*/  PRMT R4, R6, 0x3340, R1 ;  /* 0x0000334006047816 */ /* 0x000fe20000000001 */
[----:B------:R-:W-:Y:S04]  /*12a9d0*/  STL [R1+0x1624], R9 ;  /* 0x0016240901007387 */ /* 0x000fe80000100800 */
[----:B------:R-:W-:Y:S04]  /*12a9e0*/  STL [R1+0x350], R5 ;  /* 0x0003500501007387 */ /* 0x000fe80000100800 */
[----:B------:R0:W-:Y:S04]  /*12a9f0*/  STL [R1+0x2cc], R4 ;  /* 0x0002cc0401007387 */ /* 0x0001e80000100800 */
[----:B------:R-:W4:Y:S04]  /*12aa00*/  LDL.LU R28, [R1+0x5704] ;  /* 0x00570400011c7983 */ /* 0x000f280000300800 */
[----:B------:R-:W4:Y:S01]  /*12aa10*/  LDL.LU R17, [R1+0x291c] ;  /* 0x00291c0001117983 */ /* 0x000f220000300800 */
[----:B--2---:R-:W-:-:S03]  /*12aa20*/  LOP3.LUT R6, R19, 0xffff, RZ, 0xc0, !PT ;  /* 0x0000ffff13067812 */ /* 0x004fc600078ec0ff */
[----:B------:R-:W2:Y:S01]  /*12aa30*/  LDL.LU R19, [R1+0x28b8] ;  /* 0x0028b80001137983 */ /* 0x000ea20000300800 */
[----:B---3--:R-:W-:-:S03]  /*12aa40*/  LOP3.LUT R7, R18, 0xffff, RZ, 0xc0, !PT ;  /* 0x0000ffff12077812 */ /* 0x008fc600078ec0ff */
[----:B------:R-:W3:Y:S01]  /*12aa50*/  LDL.LU R18, [R1+0x28e4] ;  /* 0x0028e40001127983 */ /* 0x000ee20000300800 */
[----:B0-----:R-:W-:Y:S02]  /*12aa60*/  PRMT R4, R12, 0x3340, R1 ;  /* 0x000033400c047816 */ /* 0x001fe40000000001 */
[----:B------:R-:W-:-:S04]  /*12aa70*/  PRMT R5, R7, 0x3340, R6 ;  /* 0x0000334007057816 */ /* 0x000fc80000000006 */
[----:B------:R-:W-:Y:S02]  /*12aa80*/  PRMT R5, R5, 0x5410, R4 ;  /* 0x0000541005057816 */ /* 0x000fe40000000004 */
[----:B------:R-:W-:Y:S02]  /*12aa90*/  SHF.R.U32.HI R7, RZ, 0x8, R7 ;  /* 0x00000008ff077819 */ /* 0x000fe40000011607 */
[----:B------:R-:W-:Y:S01]  /*12aaa0*/  SHF.R.U32.HI R4, RZ, 0x8, R10 ;  /* 0x00000008ff047819 */ /* 0x000fe2000001160a */
[----:B------:R0:W-:Y:S03]  /*12aab0*/  STL [R1+0x1634], R5 ;  /* 0x0016340501007387 */ /* 0x0001e60000100800 */
[----:B------:R-:W-:Y:S02]  /*12aac0*/  LOP3.LUT R4, R4, 0xffff, RZ, 0xc0, !PT ;  /* 0x0000ffff04047812 */ /* 0x000fe400078ec0ff */
[----:B0-----:R-:W-:-:S02]  /*12aad0*/  SHF.R.U32.HI R5, RZ, 0x8, R6 ;  /* 0x00000008ff057819 */ /* 0x001fc40000011606 */
[----:B------:R-:W-:Y:S02]  /*12aae0*/  LOP3.LUT R6, R7, 0xffff, RZ, 0xc0, !PT ;  /* 0x0000ffff07067812 */ /* 0x000fe400078ec0ff */
[----:B------:R-:W-:Y:S02]  /*12aaf0*/  LOP3.LUT R5, R5, 0xffff, RZ, 0xc0, !PT ;  /* 0x0000ffff05057812 */ /* 0x000fe400078ec0ff */
[----:B------:R-:W-:Y:S02]  /*12ab00*/  PRMT R4, R4, 0x3340, R1 ;  /* 0x0000334004047816 */ /* 0x000fe40000000001 */
[----:B------:R-:W-:-:S05]  /*12ab10*/  PRMT R24, R6, 0x3340, R5 ;  /* 0x0000334006187816 */ /* 0x000fca0000000005 */
[----:B------:R-:W-:Y:S04]  /*12ab20*/  STL [R1+0x5674], R24 ;  /* 0x0056741801007387 */ /* 0x000fe80000100800 */
[----:B------:R0:W-:Y:S04]  /*12ab30*/  STL [R1+0x2c8], R4 ;  /* 0x0002c80401007387 */ /* 0x0001e80000100800 */
[----:B------:R-:W3:Y:S01]  /*12ab40*/  LDL.LU R15, [R1+0x2870] ;  /* 0x00287000010f7983 */ /* 0x000ee20000300800 */
[----:B------:R-:W-:Y:S02]  /*12ab50*/  LOP3.LUT R8, R13, 0xffff, RZ, 0xc0, !PT ;  /* 0x0000ffff0d087812 */ /* 0x000fe400078ec0ff */
[----:B------:R-:W-:Y:S01]  /*12ab60*/  LOP3.LUT R6, R21, 0xffff, RZ, 0xc0, !PT ;  /* 0x0000ffff15067812 */ /* 0x000fe200078ec0ff */
[----:B------:R-:W3:Y:S04]  /*12ab70*/  LDL.LU R14, [R1+0x27cc] ;  /* 0x0027cc00010e7983 */ /* 0x000ee80000300800 */
[----:B------:R-:W3:Y:S01]  /*12ab80*/  LDL.LU R13, [R1+0x2824] ;  /* 0x00282400010d7983 */ /* 0x000ee20000300800 */
[----:B0-----:R-:W-:-:S02]  /*12ab90*/  PRMT R4, R6, 0x3340, R1 ;  /* 0x0000334006047816 */ /* 0x001fc40000000001 */
[----:B------:R-:W-:-:S04]  /*12aba0*/  SHF.R.U32.HI R6, RZ, 0x8, R6 ;  /* 0x00000008ff067819 */ /* 0x000fc80000011606 */
[----:B------:R-:W-:Y:S02]  /*12abb0*/  LOP3.LUT R6, R6, 0xffff, RZ, 0xc0, !PT ;  /* 0x0000ffff06067812 */ /* 0x000fe400078ec0ff */
[----:B----4-:R-:W-:-:S04]  /*12abc0*/  LOP3.LUT R7, R16, 0xffff, RZ, 0xc0, !PT ;  /* 0x0000ffff10077812 */ /* 0x010fc800078ec0ff */
[----:B------:R-:W-:-:S04]  /*12abd0*/  PRMT R5, R8, 0x3340, R7 ;  /* 0x0000334008057816 */ /* 0x000fc80000000007 */
[----:B------:R-:W-:Y:S02]  /*12abe0*/  PRMT R9, R5, 0x5410, R4 ;  /* 0x0000541005097816 */ /* 0x000fe40000000004 */
[----:B------:R-:W-:Y:S02]  /*12abf0*/  SHF.R.U32.HI R5, RZ, 0x8, R8 ;  /* 0x00000008ff057819 */ /* 0x000fe40000011608 */
[----:B------:R-:W-:Y:S02]  /*12ac00*/  SHF.R.U32.HI R4, RZ, 0x8, R7 ;  /* 0x00000008ff047819 */ /* 0x000fe40000011607 */
        /* <DEDUP_REMOVED lines=9> */
[----:B------:R-:W-:-:S03]  /*12aca0*/  LOP3.LUT R8, R17, 0xffff, RZ, 0xc0, !PT ;  /* 0x0000ffff11087812 */ /* 0x000fc600078ec0ff */
        /* <DEDUP_REMOVED lines=10> */
[----:B------:R0:W-:Y:S01]  /*12ad50*/  STL [R1+0x161c], R4 ;  /* 0x00161c0401007387 */ /* 0x0001e20000100800 */
[----:B------:R-:W-:Y:S02]  /*12ad60*/  LOP3.LUT R5, R5, 0xffff, RZ, 0xc0, !PT ;  /* 0x0000ffff05057812 */ /* 0x000fe400078ec0ff */
[----:B------:R-:W-:Y:S02]  /*12ad70*/  LOP3.LUT R6, R6, 0xffff, RZ, 0xc0, !PT ;  /* 0x0000ffff06067812 */ /* 0x000fe400078ec0ff */
[----:B0-----:R-:W-:-:S04]  /*12ad80*/  SHF.R.U32.HI R4, RZ, 0x8, R7 ;  /* 0x00000008ff047819 */ /* 0x001fc80000011607 */
[----:B------:R-:W-:-:S04]  /*12ad90*/  LOP3.LUT R4, R4, 0xffff, RZ, 0xc0, !PT ;  /* 0x0000ffff04047812 */ /* 0x000fc800078ec0ff */
[----:B------:R-:W-:Y:S02]  /*12ada0*/  PRMT R5, R5, 0x3340, R4 ;  /* 0x0000334005057816 */ /* 0x000fe40000000004 */
[----:B------:R-:W-:Y:S02]  /*12adb0*/  PRMT R4, R6, 0x3340, R1 ;  /* 0x0000334006047816 */ /* 0x000fe40000000001 */
[----:B------:R-:W-:Y:S01]  /*12adc0*/  LOP3.LUT R8, R15, 0xffff, RZ, 0xc0, !PT ;  /* 0x0000ffff0f087812 */ /* 0x000fe200078ec0ff */
[----:B------:R0:W-:Y:S01]  /*12add0*/  STL [R1+0x348], R5 ;  /* 0x0003480501007387 */ /* 0x0001e20000100800 */
[----:B------:R-:W-:Y:S02]  /*12ade0*/  LOP3.LUT R6, R14, 0xffff, RZ, 0xc0, !PT ;  /* 0x0000ffff0e067812 */ /* 0x000fe400078ec0ff */
[----:B------:R-:W-:Y:S01]  /*12adf0*/  LOP3.LUT R7, R13, 0xffff, RZ, 0xc0, !PT ;  /* 0x0000ffff0d077812 */ /* 0x000fe200078ec0ff */
[----:B------:R1:W-:Y:S03]  /*12ae00*/  STL [R1+0x2c0], R4 ;  /* 0x0002c00401007387 */ /* 0x0003e60000100800 */
[----:B0-----:R-:W-:-:S02]  /*12ae10*/  PRMT R5, R8, 0x3340, R7 ;  /* 0x0000334008057816 */ /* 0x001fc40000000007 */
[----:B-1----:R-:W-:Y:S02]  /*12ae20*/  PRMT R4, R6, 0x3340, R1 ;  /* 0x0000334006047816 */ /* 0x002fe40000000001 */
        /* <DEDUP_REMOVED lines=9> */
[----:B------:R4:W-:Y:S04]  /*12aec0*/  STL [R1+0x1610], R9 ;  /* 0x0016100901007387 */ /* 0x0009e80000100800 */
[----:B------:R-:W-:Y:S01]  /*12aed0*/  STL [R1+0x344], R5 ;  /* 0x0003440501007387 */ /* 0x000fe20000100800 */
[----:B------:R-:W-:-:S03]  /*12aee0*/  LOP3.LUT R10, R28, 0xffff, RZ, 0xc0, !PT ;  /* 0x0000ffff1c0a7812 */ /* 0x000fc600078ec0ff */
[----:B------:R0:W-:Y:S04]  /*12aef0*/  STL [R1+0x2bc], R4 ;  /* 0x0002bc0401007387 */ /* 0x0001e80000100800 */
[----:B------:R-:W3:Y:S01]  /*12af00*/  LDL.LU R28, [R1+0x5700] ;  /* 0x00570000011c7983 */ /* 0x000ee20000300800 */
[----:B----4-:R-:W-:Y:S02]  /*12af10*/  LOP3.LUT R9, R21, 0xffff, RZ, 0xc0, !PT ;  /* 0x0000ffff15097812 */ /* 0x010fe400078ec0ff */
[----:B------:R-:W-:Y:S01]  /*12af20*/  LOP3.LUT R11, R16, 0xffff, RZ, 0xc0, !PT ;  /* 0x0000ffff100b7812 */ /* 0x000fe200078ec0ff */
[----:B------:R-:W4:Y:S04]  /*12af30*/  LDL.LU R21, [R1+0x29b4] ;  /* 0x0029b40001157983 */ /* 0x000f280000300800 */
[----:B------:R-:W4:Y:S01]  /*12af40*/  LDL.LU R16, [R1+0x28e0] ;  /* 0x0028e00001107983 */ /* 0x000f220000300800 */
[----:B0-----:R-:W-:-:S02]  /*12af50*/  PRMT R4, R11, 0x3340, R1 ;  /* 0x000033400b047816 */ /* 0x001fc40000000001 */
[----:B------:R-:W-:-:S04]  /*12af60*/  LOP3.LUT R7, R17, 0xffff, RZ, 0xc0, !PT ;  /* 0x0000ffff11077812 */ /* 0x000fc800078ec0ff */
[----:B------:R-:W-:-:S04]  /*12af70*/  PRMT R5, R9, 0x3340, R7 ;  /* 0x0000334009057816 */ /* 0x000fc80000000007 */
[----:B------:R-:W-:Y:S02]  /*12af80*/  PRMT R13, R5, 0x5410, R4 ;  /* 0x00005410050d7816 */ /* 0x000fe40000000004 */
[----:B------:R-:W-:Y:S02]  /*12af90*/  PRMT R4, R10, 0x3340, R1 ;  /* 0x000033400a047816 */ /* 0x000fe40000000001 */
[----:B--2---:R-:W-:Y:S02]  /*12afa0*/  LOP3.LUT R8, R19, 0xffff, RZ, 0xc0, !PT ;  /* 0x0000ffff13087812 */ /* 0x004fe400078ec0ff */
[----:B------:R-:W2:Y:S01]  /*12afb0*/  LDL.LU R19, [R1+0x2918] ;  /* 0x0029180001137983 */ /* 0x000ea20000300800 */
[----:B---3--:R-:W-:-:S04]  /*12afc0*/  LOP3.LUT R6, R18, 0xffff, RZ, 0xc0, !PT ;  /* 0x0000ffff12067812 */ /* 0x008fc800078ec0ff */
[----:B------:R-:W-:Y:S01]  /*12afd0*/  PRMT R5, R8, 0x3340, R6 ;  /* 0x0000334008057816 */ /* 0x000fe20000000006 */
[----:B------:R0:W-:Y:S04]  /*12afe0*/  STL [R1+0x160c], R13 ;  /* 0x00160c0d01007387 */ /* 0x0001e80000100800 */
[----:B------:R-:W3:Y:S04]  /*12aff0*/  LDL.LU R15, [R1+0x2868] ;  /* 0x00286800010f7983 */ /* 0x000ee80000300800 */
[----:B------:R-:W3:Y:S01]  /*12b000*/  LDL.LU R14, [R1+0x2820] ;  /* 0x00282000010e7983 */ /* 0x000ee20000300800 */
[----:B------:R-:W-:-:S05]  /*12b010*/  PRMT R4, R5, 0x5410, R4 ;  /* 0x0000541005047816 */ /* 0x000fca0000000004 */
[----:B------:R1:W-:Y:S04]  /*12b020*/  STL [R1+0x1608], R4 ;  /* 0x0016080401007387 */ /* 0x0003e80000100800 */
[----:B0-----:R-:W3:Y:S04]  /*12b030*/  LDL.LU R13, [R1+0x29b8] ;  /* 0x0029b800010d7983 */ /* 0x001ee80000300800 */
[----:B------:R-:W3:Y:S04]  /*12b040*/  LDL.LU R17, [R1+0x28f0] ;  /* 0x0028f00001117983 */ /* 0x000ee80000300800 */
[----:B------:R-:W3:Y:S01]  /*12b050*/  LDL.LU R18, [R1+0x2920] ;  /* 0x0029200001127983 */ /* 0x000ee20000300800 */
[----:B------:R-:W-:-:S02]  /*12b060*/  SHF.R.U32.HI R5, RZ, 0x8, R8 ;  /* 0x00000008ff057819 */ /* 0x000fc40000011608 */
[----:B------:R-:W-:Y:S02]  /*12b070*/  SHF.R.U32.HI R9, RZ, 0x8, R9 ;  /* 0x00000008ff097819 */ /* 0x000fe40000011609 */
[----:B-1----:R-:W-:Y:S02]  /*12b080*/  SHF.R.U32.HI R4, RZ, 0x8, R6 ;  /* 0x00000008ff047819 */ /* 0x002fe40000011606 */
[----:B------:R-:W-:Y:S02]  /*12b090*/  SHF.R.U32.HI R6, RZ, 0x8, R7 ;  /* 0x00000008ff067819 */ /* 0x000fe40000011607 */
[----:B------:R-:W-:Y:S02]  /*12b0a0*/  LOP3.LUT R5, R5, 0xffff, RZ, 0xc0, !PT ;  /* 0x0000ffff05057812 */ /* 0x000fe400078ec0ff */
[----:B------:R-:W-:Y:S02]  /*12b0b0*/  LOP3.LUT R4, R4, 0xffff, RZ, 0xc0, !PT ;  /* 0x0000ffff04047812 */ /* 0x000fe400078ec0ff */
[----:B------:R-:W-:-:S02]  /*12b0c0*/  LOP3.LUT R7, R9, 0xffff, RZ, 0xc0, !PT ;  /* 0x0000ffff09077812 */ /* 0x000fc400078ec0ff */
[----:B------:R-:W-:Y:S02]  /*12b0d0*/  LOP3.LUT R6, R6, 0xffff, RZ, 0xc0, !PT ;  /* 0x0000ffff06067812 */ /* 0x000fe400078ec0ff */
[----:B------:R-:W-:Y:S02]  /*12b0e0*/  PRMT R4, R5, 0x3340, R4 ;  /* 0x0000334005047816 */ /* 0x000fe40000000004 */
[----:B------:R-:W-:-:S03]  /*12b0f0*/  PRMT R5, R7, 0x3340, R6 ;  /* 0x0000334007057816 */ /* 0x000fc60000000006 */
[----:B------:R0:W-:Y:S04]  /*12b100*/  STL [R1+0x340], R4 ;  /* 0x0003400401007387 */ /* 0x0001e80000100800 */
[----:B------:R1:W-:Y:S01]  /*12b110*/  STL [R1+0x330], R5 ;  /* 0x0003300501007387 */ /* 0x0003e20000100800 */
[----:B0-----:R-:W-:Y:S02]  /*12b120*/  SHF.R.U32.HI R4, RZ, 0x8, R11 ;  /* 0x00000008ff047819 */ /* 0x001fe4000001160b */
[----:B-1----:R-:W-:Y:S02]  /*12b130*/  SHF.R.U32.HI R5, RZ, 0x8, R10 ;  /* 0x00000008ff057819 */ /* 0x002fe4000001160a */
[----:B------:R-:W-:Y:S02]  /*12b140*/  LOP3.LUT R4, R4, 0xffff, RZ, 0xc0, !PT ;  /* 0x0000ffff04047812 */ /* 0x000fe400078ec0ff */
[----:B------:R-:W-:-:S02]  /*12b150*/  LOP3.LUT R5, R5, 0xffff, RZ, 0xc0, !PT ;  /* 0x0000ffff05057812 */ /* 0x000fc400078ec0ff */
[--C-:B------:R-:W-:Y:S02]  /*12b160*/  PRMT R6, R4, 0x3340, R1.reuse ;  /* 0x0000334004067816 */ /* 0x100fe40000000001 */
[----:B------:R-:W-:-:S03]  /*12b170*/  PRMT R4, R5, 0x3340, R1 ;  /* 0x0000334005047816 */ /* 0x000fc60000000001 */
[----:B------:R0:W-:Y:S04]  /*12b180*/  STL [R1+0x2b8], R6 ;  /* 0x0002b80601007387 */ /* 0x0001e80000100800 */
[----:B------:R1:W-:Y:S01]  /*12b190*/  STL [R1+0x2b4], R4 ;  /* 0x0002b40401007387 */ /* 0x0003e20000100800 */
[----:B----4-:R-:W-:Y:S02]  /*12b1a0*/  LOP3.LUT R8, R21, 0xffff, RZ, 0xc0, !PT ;  /* 0x0000ffff15087812 */ /* 0x010fe400078ec0ff */
[----:B0-----:R-:W-:Y:S01]  /*12b1b0*/  LOP3.LUT R6, R16, 0xffff, RZ, 0xc0, !PT ;  /* 0x0000ffff10067812 */ /* 0x001fe200078ec0ff */
[----:B------:R-:W4:Y:S04]  /*12b1c0*/  LDL.LU R21, [R1+0x2948] ;  /* 0x0029480001157983 */ /* 0x000f280000300800 */
[----:B------:R-:W4:Y:S01]  /*12b1d0*/  LDL.LU R16, [R1+0x28d8] ;  /* 0x0028d80001107983 */ /* 0x000f220000300800 */
[----:B-1----:R-:W-:-:S02]  /*12b1e0*/  PRMT R4, R6, 0x3340, R1 ;  /* 0x0000334006047816 */ /* 0x002fc40000000001 */
[----:B------:R-:W-:-:S04]  /*12b1f0*/  SHF.R.U32.HI R6, RZ, 0x8, R6 ;  /* 0x00000008ff067819 */ /* 0x000fc80000011606 */
[----:B------:R-:W-:Y:S02]  /*12b200*/  LOP3.LUT R6, R6, 0xffff, RZ, 0xc0, !PT ;  /* 0x0000ffff06067812 */ /* 0x000fe400078ec0ff */
[----:B--2---:R-:W-:-:S04]  /*12b210*/  LOP3.LUT R7, R19, 0xffff, RZ, 0xc0, !PT ;  /* 0x0000ffff13077812 */ /* 0x004fc800078ec0ff */
[----:B------:R-:W-:-:S04]  /*12b220*/  PRMT R5, R8, 0x3340, R7 ;  /* 0x0000334008057816 */ /* 0x000fc80000000007 */
[----:B------:R-:W-:-:S05]  /*12b230*/  PRMT R4, R5, 0x5410, R4 ;  /* 0x0000541005047816 */ /* 0x000fca0000000004 */
[----:B------:R0:W-:Y:S04]  /*12b240*/  STL [R1+0x1604], R4 ;  /* 0x0016040401007387 */ /* 0x0001e80000100800 */
[----:B------:R-:W2:Y:S01]  /*12b250*/  LDL.LU R19, [R1+0x2908] ;  /* 0x0029080001137983 */ /* 0x000ea20000300800 */
[----:B------:R-:W-:-:S04]  /*12b260*/  SHF.R.U32.HI R5, RZ, 0x8, R8 ;  /* 0x00000008ff057819 */ /* 0x000fc80000011608 */
[----:B------:R-:W-:Y:S02]  /*12b270*/  LOP3.LUT R5, R5, 0xffff, RZ, 0xc0, !PT ;  /* 0x0000ffff05057812 */ /* 0x000fe400078ec0ff */
[----:B0-----:R-:W-:-:S04]  /*12b280*/  SHF.R.U32.HI R4, RZ, 0x8, R7 ;  /* 0x00000008ff047819 */ /* 0x001fc80000011607 */
[----:B------:R-:W-:Y:S02]  /*12b290*/  LOP3.LUT R4, R4, 0xffff, RZ, 0xc0, !PT ;  /* 0x0000ffff04047812 */ /* 0x000fe400078ec0ff */
[----:B---3--:R-:W-:Y:S02]  /*12b2a0*/  LOP3.LUT R7, R15, 0xffff, RZ, 0xc0, !PT ;  /* 0x0000ffff0f077812 */ /* 0x008fe400078ec0ff */
[----:B------:R-:W-:Y:S02]  /*12b2b0*/  PRMT R5, R5, 0x3340, R4 ;  /* 0x0000334005057816 */ /* 0x000fe40000000004 */
[----:B------:R-:W-:Y:S02]  /*12b2c0*/  PRMT R4, R6, 0x3340, R1 ;  /* 0x0000334006047816 */ /* 0x000fe40000000001 */
[----:B------:R-:W-:Y:S02]  /*12b2d0*/  LOP3.LUT R15, R29, 0xffff, RZ, 0xc0, !PT ;  /* 0x0000ffff1d0f7812 */ /* 0x000fe400078ec0ff */
[----:B------:R-:W-:Y:S01]  /*12b2e0*/  LOP3.LUT R6, R14, 0xffff, RZ, 0xc0, !PT ;  /* 0x0000ffff0e067812 */ /* 0x000fe200078ec0ff */
[----:B------:R0:W-:Y:S04]  /*12b2f0*/  STL [R1+0x33c], R5 ;  /* 0x00033c0501007387 */ /* 0x0001e80000100800 */
[----:B------:R1:W-:Y:S01]  /*12b300*/  STL [R1+0x2b0], R4 ;  /* 0x0002b00401007387 */ /* 0x0003e20000100800 */
[----:B------:R-:W-:-:S02]  /*12b310*/  LOP3.LUT R9, R13, 0xffff, RZ, 0xc0, !PT ;  /* 0x0000ffff0d097812 */ /* 0x000fc400078ec0ff */
[----:B------:R-:W-:Y:S02]  /*12b320*/  LOP3.LUT R10, R17, 0xffff, RZ, 0xc0, !PT ;  /* 0x0000ffff110a7812 */ /* 0x000fe400078ec0ff */
[----:B------:R-:W-:Y:S01]  /*12b330*/  LOP3.LUT R8, R18, 0xffff, RZ, 0xc0, !PT ;  /* 0x0000ffff12087812 */ /* 0x000fe200078ec0ff */
[----:B------:R-:W3:Y:S01]  /*12b340*/  LDL.LU R29, [R1+0x56fc] ;  /* 0x0056fc00011d7983 */ /* 0x000ee20000300800 */
[----:B0-----:R-:W-:Y:S02]  /*12b350*/  PRMT R5, R7, 0x3340, R6 ;  /* 0x0000334007057816 */ /* 0x001fe40000000006 */
[----:B-1----:R-:W-:-:S04]  /*12b360*/  PRMT R4, R15, 0x3340, R1 ;  /* 0x000033400f047816 */ /* 0x002fc80000000001 */
[----:B------:R-:W-:Y:S02]  /*12b370*/  PRMT R11, R5, 0x5410, R4 ;  /* 0x00005410050b7816 */ /* 0x000fe40000000004 */
[----:B------:R-:W-:Y:S02]  /*12b380*/  PRMT R4, R10, 0x3340, R1 ;  /* 0x000033400a047816 */ /* 0x000fe40000000001 */
[----:B------:R-:W-:-:S04]  /*12b390*/  PRMT R5, R9, 0x3340, R8 ;  /* 0x0000334009057816 */ /* 0x000fc80000000008 */
[----:B------:R-:W-:Y:S01]  /*12b3a0*/  PRMT R4, R5, 0x5410, R4 ;  /* 0x0000541005047816 */ /* 0x000fe20000000004 */
[----:B------:R-:W-:Y:S04]  /*12b3b0*/  STL [R1+0x1614], R11 ;  /* 0x0016140b01007387 */ /* 0x000fe80000100800 */
[----:B------:R-:W3:Y:S04]  /*12b3c0*/  LDL.LU R20, [R1+0x2958] ;  /* 0x0029580001147983 */ /* 0x000ee80000300800 */
[----:B------:R-:W3:Y:S04]  /*12b3d0*/  LDL.LU R17, [R1+0x28dc] ;  /* 0x0028dc0001117983 */ /* 0x000ee80000300800 */
[----:B------:R0:W-:Y:S04]  /*12b3e0*/  STL [R1+0x1600], R4 ;  /* 0x0016000401007387 */ /* 0x0001e80000100800 */
[----:B------:R-:W3:Y:S01]  /*12b3f0*/  LDL.LU R18, [R1+0x290c] ;  /* 0x00290c0001127983 */ /* 0x000ee20000300800 */
[----:B------:R-:W-:-:S02]  /*12b400*/  SHF.R.U32.HI R5, RZ, 0x8, R7 ;  /* 0x00000008ff057819 */ /* 0x000fc40000011607 */
[----:B------:R-:W-:Y:S02]  /*12b410*/  SHF.R.U32.HI R7, RZ, 0x8, R9 ;  /* 0x00000008ff077819 */ /* 0x000fe40000011609 */
[----:B------:R-:W-:Y:S02]  /*12b420*/  LOP3.LUT R5, R5, 0xffff, RZ, 0xc0, !PT ;  /* 0x0000ffff05057812 */ /* 0x000fe400078ec0ff */
[----:B0-----:R-:W-:Y:S02]  /*12b430*/  SHF.R.U32.HI R4, RZ, 0x8, R6 ;  /* 0x00000008ff047819 */ /* 0x001fe40000011606 */
[----:B------:R-:W-:Y:S02]  /*12b440*/  SHF.R.U32.HI R6, RZ, 0x8, R8 ;  /* 0x00000008ff067819 */ /* 0x000fe40000011608 */
[----:B------:R-:W-:Y:S02]  /*12b450*/  LOP3.LUT R7, R7, 0xffff, RZ, 0xc0, !PT ;  /* 0x0000ffff07077812 */ /* 0x000fe400078ec0ff */
[----:B------:R-:W-:-:S02]  /*12b460*/  LOP3.LUT R4, R4, 0xffff, RZ, 0xc0, !PT ;  /* 0x0000ffff04047812 */ /* 0x000fc400078ec0ff */
[----:B------:R-:W-:Y:S02]  /*12b470*/  LOP3.LUT R6, R6, 0xffff, RZ, 0xc0, !PT ;  /* 0x0000ffff06067812 */ /* 0x000fe400078ec0ff */
[----:B------:R-:W-:Y:S02]  /*12b480*/  PRMT R5, R5, 0x3340, R4 ;  /* 0x0000334005057816 */ /* 0x000fe40000000004 */
[----:B------:R-:W-:-:S03]  /*12b490*/  PRMT R4, R7, 0x3340, R6 ;  /* 0x0000334007047816 */ /* 0x000fc60000000006 */
[----:B------:R-:W-:Y:S04]  /*12b4a0*/  STL [R1+0x3ac], R5 ;  /* 0x0003ac0501007387 */ /* 0x000fe80000100800 */
[----:B------:R0:W-:Y:S01]  /*12b4b0*/  STL [R1+0x338], R4 ;  /* 0x0003380401007387 */ /* 0x0001e20000100800 */
[----:B----4-:R-:W-:Y:S02]  /*12b4c0*/  LOP3.LUT R8, R21, 0xffff, RZ, 0xc0, !PT ;  /* 0x0000ffff15087812 */ /* 0x010fe400078ec0ff */
[----:B------:R-:W-:-:S04]  /*12b4d0*/  LOP3.LUT R6, R16, 0xffff, RZ, 0xc0, !PT ;  /* 0x0000ffff10067812 */ /* 0x000fc800078ec0ff */
[----:B0-----:R-:W-:Y:S02]  /*12b4e0*/  PRMT R4, R6, 0x3340, R1 ;  /* 0x0000334006047816 */ /* 0x001fe40000000001 */
[----:B------:R-:W-:-:S04]  /*12b4f0*/  SHF.R.U32.HI R6, RZ, 0x8, R6 ;  /* 0x00000008ff067819 */ /* 0x000fc80000011606 */
[----:B------:R-:W-:Y:S02]  /*12b500*/  LOP3.LUT R6, R6, 0xffff, RZ, 0xc0, !PT ;  /* 0x0000ffff06067812 */ /* 0x000fe400078ec0ff */
[----:B--2---:R-:W-:Y:S02]  /*12b510*/  LOP3.LUT R7, R19, 0xffff, RZ, 0xc0, !PT ;  /* 0x0000ffff13077812 */ /* 0x004fe400078ec0ff */
[----:B------:R-:W2:Y:S04]  /*12b520*/  LDL.LU R19, [R1+0x289c] ;  /* 0x00289c0001137983 */ /* 0x000ea80000300800 */
[----:B------:R-:W4:Y:S01]  /*12b530*/  LDL.LU R25, [R1+0x2810] ;  /* 0x0028100001197983 */ /* 0x000f220000300800 */
[----:B------:R-:W-:-:S03]  /*12b540*/  PRMT R5, R8, 0x3340, R7 ;  /* 0x0000334008057816 */ /* 0x000fc60000000007 */
[----:B------:R-:W4:Y:S01]  /*12b550*/  LDL.LU R14, [R1+0x285c] ;  /* 0x00285c00010e7983 */ /* 0x000f220000300800 */
[----:B------:R-:W-:-:S05]  /*12b560*/  PRMT R4, R5, 0x5410, R4 ;  /* 0x0000541005047816 */ /* 0x000fca0000000004 */
[----:B------:R0:W-:Y:S04]  /*12b570*/  STL [R1+0x15fc], R4 ;  /* 0x0015fc0401007387 */ /* 0x0001e80000100800 */
[----:B------:R-:W4:Y:S04]  /*12b580*/  LDL.LU R13, [R1+0x28a0] ;  /* 0x0028a000010d7983 */ /* 0x000f280000300800 */
[----:B------:R-:W4:Y:S04]  /*12b590*/  LDL.LU R21, [R1+0x2814] ;  /* 0x0028140001157983 */ /* 0x000f280000300800 */
[----:B------:R-:W4:Y:S01]  /*12b5a0*/  LDL.LU R16, [R1+0x2860] ;  /* 0x0028600001107983 */ /* 0x000f220000300800 */
[----:B------:R-:W-:-:S02]  /*12b5b0*/  SHF.R.U32.HI R5, RZ, 0x8, R8 ;  /* 0x00000008ff057819 */ /* 0x000fc40000011608 */
[----:B0-----:R-:W-:Y:S02]  /*12b5c0*/  SHF.R.U32.HI R4, RZ, 0x8, R7 ;  /* 0x00000008ff047819 */ /* 0x001fe40000011607 */
[----:B------:R-:W-:Y:S02]  /*12b5d0*/  LOP3.LUT R5, R5, 0xffff, RZ, 0xc0, !PT ;  /* 0x0000ffff05057812 */ /* 0x000fe400078ec0ff */
[----:B------:R-:W-:-:S04]  /*12b5e0*/  LOP3.LUT R4, R4, 0xffff, RZ, 0xc0, !PT ;  /* 0x0000ffff04047812 */ /* 0x000fc800078ec0ff */
[----:B------:R-:W-:Y:S02]  /*12b5f0*/  PRMT R5, R5, 0x3340, R4 ;  /* 0x0000334005057816 */ /* 0x000fe40000000004 */
[----:B------:R-:W-:-:S03]  /*12b600*/  PRMT R4, R6, 0x3340, R1 ;  /* 0x0000334006047816 */ /* 0x000fc60000000001 */
[----:B------:R-:W-:Y:S04]  /*12b610*/  STL [R1+0x328], R5 ;  /* 0x0003280501007387 */ /* 0x000fe80000100800 */
[----:B------:R0:W-:Y:S01]  /*12b620*/  STL [R1+0x2ac], R4 ;  /* 0x0002ac0401007387 */ /* 0x0001e20000100800 */
[----:B---3--:R-:W-:Y:S02]  /*12b630*/  LOP3.LUT R7, R20, 0xffff, RZ, 0xc0, !PT ;  /* 0x0000ffff14077812 */ /* 0x008fe400078ec0ff */
[----:B------:R-:W-:Y:S02]  /*12b640*/  LOP3.LUT R20, R17, 0xffff, RZ, 0xc0, !PT ;  /* 0x0000ffff11147812 */ /* 0x000fe400078ec0ff */
[----:B------:R-:W-:Y:S02]  /*12b650*/  LOP3.LUT R6, R18, 0xffff, RZ, 0xc0, !PT ;  /* 0x0000ffff12067812 */ /* 0x000fe400078ec0ff */
[----:B0-----:R-:W-:-:S02]  /*12b660*/  PRMT R4, R20, 0x3340, R1 ;  /* 0x0000334014047816 */ /* 0x001fc40000000001 */
[----:B------:R-:W-:-:S04]  /*12b670*/  PRMT R5, R7, 0x3340, R6 ;  /* 0x0000334007057816 */ /* 0x000fc80000000006 */
[----:B------:R-:W-:Y:S02]  /*12b680*/  PRMT R5, R5, 0x5410, R4 ;  /* 0x0000541005057816 */ /* 0x000fe40000000004 */
[----:B------:R-:W-:Y:S02]  /*12b690*/  SHF.R.U32.HI R4, RZ, 0x8, R10 ;  /* 0x00000008ff047819 */ /* 0x000fe4000001160a */
[----:B------:R-:W-:Y:S01]  /*12b6a0*/  SHF.R.U32.HI R7, RZ, 0x8, R7 ;  /* 0x00000008ff077819 */ /* 0x000fe20000011607 */
[----:B------:R0:W-:Y:S01]  /*12b6b0*/  STL [R1+0x15f8], R5 ;  /* 0x0015f80501007387 */ /* 0x0001e20000100800 */
[----:B------:R-:W-:-:S03]  /*12b6c0*/  LOP3.LUT R4, R4, 0xffff, RZ, 0xc0, !PT ;  /* 0x0000ffff04047812 */ /* 0x000fc600078ec0ff */
[----:B------:R-:W3:Y:S01]  /*12b6d0*/  LDL.LU R17, [R1+0x2888] ;  /* 0x0028880001117983 */ /* 0x000ee20000300800 */
[----:B0-----:R-:W-:Y:S02]  /*12b6e0*/  SHF.R.U32.HI R5, RZ, 0x8, R6 ;  /* 0x00000008ff057819 */ /* 0x001fe40000011606 */
[----:B------:R-:W-:Y:S02]  /*12b6f0*/  LOP3.LUT R6, R7, 0xffff, RZ, 0xc0, !PT ;  /* 0x0000ffff07067812 */ /* 0x000fe400078ec0ff */
[----:B------:R-:W-:Y:S02]  /*12b700*/  LOP3.LUT R5, R5, 0xffff, RZ, 0xc0, !PT ;  /* 0x0000ffff05057812 */ /* 0x000fe400078ec0ff */
[----:B------:R-:W-:Y:S02]  /*12b710*/  PRMT R7, R4, 0x3340, R1 ;  /* 0x0000334004077816 */ /* 0x000fe40000000001 */
[----:B------:R-:W-:-:S03]  /*12b720*/  PRMT R4, R6, 0x3340, R5 ;  /* 0x0000334006047816 */ /* 0x000fc60000000005 */
[----:B------:R0:W-:Y:S04]  /*12b730*/  STL [R1+0x2a8], R7 ;  /* 0x0002a80701007387 */ /* 0x0001e80000100800 */
[----:B------:R1:W-:Y:S04]  /*12b740*/  STL [R1+0x3a8], R4 ;  /* 0x0003a80401007387 */ /* 0x0003e80000100800 */
[----:B------:R-:W3:Y:S01]  /*12b750*/  LDL.LU R18, [R1+0x2848] ;  /* 0x0028480001127983 */ /* 0x000ee20000300800 */
[----:B--2---:R-:W-:Y:S02]  /*12b760*/  LOP3.LUT R9, R19, 0xffff, RZ, 0xc0, !PT ;  /* 0x0000ffff13097812 */ /* 0x004fe400078ec0ff */
[----:B----4-:R-:W-:Y:S01]  /*12b770*/  LOP3.LUT R11, R25, 0xffff, RZ, 0xc0, !PT ;  /* 0x0000ffff190b7812 */ /* 0x010fe200078ec0ff */
[----:B------:R-:W2:Y:S01]  /*12b780*/  LDL.LU R19, [R1+0x288c] ;  /* 0x00288c0001137983 */ /* 0x000ea20000300800 */
[----:B0-----:R-:W-:-:S02]  /*12b790*/  LOP3.LUT R7, R14, 0xffff, RZ, 0xc0, !PT ;  /* 0x0000ffff0e077812 */ /* 0x001fc400078ec0ff */
[----:B-1----:R-:W-:Y:S02]  /*12b7a0*/  PRMT R4, R11, 0x3340, R1 ;  /* 0x000033400b047816 */ /* 0x002fe40000000001 */
[----:B------:R-:W-:Y:S02]  /*12b7b0*/  PRMT R5, R9, 0x3340, R7 ;  /* 0x0000334009057816 */ /* 0x000fe40000000007 */
[----:B------:R-:W-:Y:S02]  /*12b7c0*/  LOP3.LUT R8, R13, 0xffff, RZ, 0xc0, !PT ;  /* 0x0000ffff0d087812 */ /* 0x000fe400078ec0ff */
[----:B------:R-:W-:Y:S02]  /*12b7d0*/  LOP3.LUT R10, R21, 0xffff, RZ, 0xc0, !PT ;  /* 0x0000ffff150a7812 */ /* 0x000fe400078ec0ff */
[----:B------:R-:W-:Y:S02]  /*12b7e0*/  LOP3.LUT R6, R16, 0xffff, RZ, 0xc0, !PT ;  /* 0x0000ffff10067812 */ /* 0x000fe400078ec0ff */
[----:B------:R-:W-:-:S02]  /*12b7f0*/  PRMT R13, R5, 0x5410, R4 ;  /* 0x00005410050d7816 */ /* 0x000fc40000000004 */
[----:B------:R-:W-:Y:S02]  /*12b800*/  PRMT R4, R10, 0x3340, R1 ;  /* 0x000033400a047816 */ /* 0x000fe40000000001 */
[----:B------:R-:W-:Y:S01]  /*12b810*/  PRMT R5, R8, 0x3340, R6 ;  /* 0x0000334008057816 */ /* 0x000fe20000000006 */
[----:B------:R0:W-:Y:S01]  /*12b820*/  STL [R1+0x3d0], R13 ;  /* 0x0003d00d01007387 */ /* 0x0001e20000100800 */
[----:B------:R-:W-:Y:S02]  /*12b830*/  SHF.R.U32.HI R9, RZ, 0x8, R9 ;  /* 0x00000008ff097819 */ /* 0x000fe40000011609 */
[----:B0-----:R-:W-:Y:S02]  /*12b840*/  PRMT R13, R5, 0x5410, R4 ;  /* 0x00005410050d7816 */ /* 0x001fe40000000004 */
[----:B------:R-:W-:Y:S02]  /*12b850*/  SHF.R.U32.HI R5, RZ, 0x8, R8 ;  /* 0x00000008ff057819 */ /* 0x000fe40000011608 */
[----:B------:R-:W-:-:S02]  /*12b860*/  SHF.R.U32.HI R4, RZ, 0x8, R6 ;  /* 0x00000008ff047819 */ /* 0x000fc40000011606 */
[----:B------:R-:W-:Y:S02]  /*12b870*/  LOP3.LUT R5, R5, 0xffff, RZ, 0xc0, !PT ;  /* 0x0000ffff05057812 */ /* 0x000fe400078ec0ff */
[----:B------:R-:W-:Y:S02]  /*12b880*/  LOP3.LUT R4, R4, 0xffff, RZ, 0xc0, !PT ;  /* 0x0000ffff04047812 */ /* 0x000fe400078ec0ff */
[----:B------:R-:W-:Y:S02]  /*12b890*/  SHF.R.U32.HI R6, RZ, 0x8, R7 ;  /* 0x00000008ff067819 */ /* 0x000fe40000011607 */
[----:B------:R-:W-:Y:S02]  /*12b8a0*/  PRMT R5, R5, 0x3340, R4 ;  /* 0x0000334005057816 */ /* 0x000fe40000000004 */
[----:B------:R-:W-:Y:S02]  /*12b8b0*/  LOP3.LUT R7, R9, 0xffff, RZ, 0xc0, !PT ;  /* 0x0000ffff09077812 */ /* 0x000fe400078ec0ff */
[----:B------:R-:W-:Y:S01]  /*12b8c0*/  LOP3.LUT R6, R6, 0xffff, RZ, 0xc0, !PT ;  /* 0x0000ffff06067812 */ /* 0x000fe200078ec0ff */
[----:B------:R-:W-:Y:S01]  /*12b8d0*/  STL [R1+0x3cc], R13 ;  /* 0x0003cc0d01007387 */ /* 0x000fe20000100800 */
[----:B------:R-:W-:-:S03]  /*12b8e0*/  SHF.R.U32.HI R4, RZ, 0x8, R11 ;  /* 0x00000008ff047819 */ /* 0x000fc6000001160b */
[----:B------:R0:W-:Y:S01]  /*12b8f0*/  STL [R1+0x324], R5 ;  /* 0x0003240501007387 */ /* 0x0001e20000100800 */
[----:B------:R-:W-:Y:S02]  /*12b900*/  PRMT R6, R7, 0x3340, R6 ;  /* 0x0000334007067816 */ /* 0x000fe40000000006 */
[----:B------:R-:W-:Y:S02]  /*12b910*/  LOP3.LUT R4, R4, 0xffff, RZ, 0xc0, !PT ;  /* 0x0000ffff04047812 */ /* 0x000fe400078ec0ff */
[----:B0-----:R-:W-:Y:S01]  /*12b920*/  SHF.R.U32.HI R5, RZ, 0x8, R10 ;  /* 0x00000008ff057819 */ /* 0x001fe2000001160a */
[----:B------:R0:W-:Y:S03]  /*12b930*/  STL [R1+0x310], R6 ;  /* 0x0003100601007387 */ /* 0x0001e60000100800 */
[----:B------:R-:W-:Y:S02]  /*12b940*/  LOP3.LUT R5, R5, 0xffff, RZ, 0xc0, !PT ;  /* 0x0000ffff05057812 */ /* 0x000fe400078ec0ff */
[----:B------:R-:W-:-:S02]  /*12b950*/  LOP3.LUT R11, R29, 0xffff, RZ, 0xc0, !PT ;  /* 0x0000ffff1d0b7812 */ /* 0x000fc400078ec0ff */
[--C-:B0-----:R-:W-:Y:S02]  /*12b960*/  PRMT R6, R4, 0x3340, R1.reuse ;  /* 0x0000334004067816 */ /* 0x101fe40000000001 */
[----:B------:R-:W-:-:S03]  /*12b970*/  PRMT R4, R5, 0x3340, R1 ;  /* 0x0000334005047816 */ /* 0x000fc60000000001 */
[----:B------:R-:W-:Y:S04]  /*12b980*/  STL [R1+0x290], R6 ;  /* 0x0002900601007387 */ /* 0x000fe80000100800 */
[----:B------:R0:W-:Y:S04]  /*12b990*/  STL [R1+0x28c], R4 ;  /* 0x00028c0401007387 */ /* 0x0001e80000100800 */
[----:B------:R-:W4:Y:S04]  /*12b9a0*/  LDL.LU R29, [R1+0x56f8] ;  /* 0x0056f800011d7983 */ /* 0x000f280000300800 */
[----:B------:R-:W4:Y:S04]  /*12b9b0*/  LDL.LU R13, [R1+0x29d8] ;  /* 0x0029d800010d7983 */ /* 0x000f280000300800 */
[----:B------:R-:W4:Y:S04]  /*12b9c0*/  LDL.LU R21, [R1+0x2910] ;  /* 0x0029100001157983 */ /* 0x000f280000300800 */
[----:B------:R-:W4:Y:S01]  /*12b9d0*/  LDL.LU R16, [R1+0x2968] ;  /* 0x0029680001107983 */ /* 0x000f220000300800 */
[----:B---3--:R-:W-:-:S03]  /*12b9e0*/  LOP3.LUT R7, R18, 0xffff, RZ, 0xc0, !PT ;  /* 0x0000ffff12077812 */ /* 0x008fc600078ec0ff */
[----:B------:R-:W3:Y:S01]  /*12b9f0*/  LDL.LU R18, [R1+0x29d4] ;  /* 0x0029d40001127983 */ /* 0x000ee20000300800 */
[----:B------:R-:W-:Y:S02]  /*12ba00*/  LOP3.LUT R9, R17, 0xffff, RZ, 0xc0, !PT ;  /* 0x0000ffff11097812 */ /* 0x000fe400078ec0ff */
[----:B0-----:R-:W-:Y:S02]  /*12ba10*/  PRMT R4, R11, 0x3340, R1 ;  /* 0x000033400b047816 */ /* 0x001fe40000000001 */
[----:B------:R-:W-:Y:S02]  /*12ba20*/  LOP3.LUT R10, R28, 0xffff, RZ, 0xc0, !PT ;  /* 0x0000ffff1c0a7812 */ /* 0x000fe400078ec0ff */
[----:B------:R-:W-:Y:S01]  /*12ba30*/  PRMT R5, R9, 0x3340, R7 ;  /* 0x0000334009057816 */ /* 0x000fe20000000007 */
[----:B------:R-:W3:Y:S03]  /*12ba40*/  LDL.LU R28, [R1+0x56f4] ;  /* 0x0056f400011c7983 */ /* 0x000ee60000300800 */
[----:B------:R-:W-:-:S02]  /*12ba50*/  PRMT R14, R5, 0x5410, R4 ;  /* 0x00005410050e7816 */ /* 0x000fc40000000004 */
[----:B------:R-:W-:Y:S02]  /*12ba60*/  PRMT R4, R10, 0x3340, R1 ;  /* 0x000033400a047816 */ /* 0x000fe40000000001 */
[----:B--2---:R-:W-:Y:S02]  /*12ba70*/  LOP3.LUT R8, R19, 0xffff, RZ, 0xc0, !PT ;  /* 0x0000ffff13087812 */ /* 0x004fe400078ec0ff */
[----:B------:R-:W2:Y:S04]  /*12ba80*/  LDL.LU R19, [R1+0x2914] ;  /* 0x0029140001137983 */ /* 0x000ea80000300800 */
[----:B------:R-:W2:Y:S04]  /*12ba90*/  LDL.LU R17, [R1+0x296c] ;  /* 0x00296c0001117983 */ /* 0x000ea80000300800 */
[----:B------:R-:W-:Y:S01]  /*12baa0*/  STL [R1+0x3c8], R14 ;  /* 0x0003c80e01007387 */ /* 0x000fe20000100800 */
[----:B----4-:R-:W-:-:S04]  /*12bab0*/  LOP3.LUT R6, R29, 0xffff, RZ, 0xc0, !PT ;  /* 0x0000ffff1d067812 */ /* 0x010fc800078ec0ff */
[----:B------:R-:W-:-:S04]  /*12bac0*/  PRMT R5, R8, 0x3340, R6 ;  /* 0x0000334008057816 */ /* 0x000fc80000000006 */
[----:B------:R-:W-:Y:S02]  /*12bad0*/  PRMT R29, R5, 0x5410, R4 ;  /* 0x00005410051d7816 */ /* 0x000fe40000000004 */
[----:B------:R-:W-:Y:S02]  /*12bae0*/  SHF.R.U32.HI R5, RZ, 0x8, R9 ;  /* 0x00000008ff057819 */ /* 0x000fe40000011609 */
[----:B------:R-:W-:Y:S02]  /*12baf0*/  SHF.R.U32.HI R4, RZ, 0x8, R7 ;  /* 0x00000008ff047819 */ /* 0x000fe40000011607 */
[----:B------:R-:W-:Y:S02]  /*12bb00*/  LOP3.LUT R5, R5, 0xffff, RZ, 0xc0, !PT ;  /* 0x0000ffff05057812 */ /* 0x000fe400078ec0ff */
[----:B------:R-:W-:Y:S02]  /*12bb10*/  LOP3.LUT R4, R4, 0xffff, RZ, 0xc0, !PT ;  /* 0x0000ffff04047812 */ /* 0x000fe400078ec0ff */
[----:B------:R-:W-:-:S02]  /*12bb20*/  SHF.R.U32.HI R8, RZ, 0x8, R8 ;  /* 0x00000008ff087819 */ /* 0x000fc40000011608 */
        /* <DEDUP_REMOVED lines=12> */
[----:B---3--:R-:W-:-:S02]  /*12bbf0*/  LOP3.LUT R8, R18, 0xffff, RZ, 0xc0, !PT ;  /* 0x0000ffff12087812 */ /* 0x008fc400078ec0ff */
[--C-:B0-----:R-:W-:Y:S02]  /*12bc00*/  PRMT R6, R4, 0x3340, R1.reuse ;  /* 0x0000334004067816 */ /* 0x101fe40000000001 */
[----:B------:R-:W-:-:S03]  /*12bc10*/  PRMT R4, R5, 0x3340, R1 ;  /* 0x0000334005047816 */ /* 0x000fc60000000001 */
[----:B------:R-:W-:Y:S04]  /*12bc20*/  STL [R1+0x18], R6 ;  /* 0x0000180601007387 */ /* 0x000fe80000100800 */
[----:B------:R0:W-:Y:S04]  /*12bc30*/  STL [R1+0x14], R4 ;  /* 0x0000140401007387 */ /* 0x0001e80000100800 */
[----:B------:R-:W3:Y:S01]  /*12bc40*/  LDL.LU R18, [R1+0x299c] ;  /* 0x00299c0001127983 */ /* 0x000ee20000300800 */
[----:B------:R-:W-:Y:S02]  /*12bc50*/  LOP3.LUT R9, R13, 0xffff, RZ, 0xc0, !PT ;  /* 0x0000ffff0d097812 */ /* 0x000fe400078ec0ff */
[----:B------:R-:W-:-:S02]  /*12bc60*/  LOP3.LUT R11, R21, 0xffff, RZ, 0xc0, !PT ;  /* 0x0000ffff150b7812 */ /* 0x000fc400078ec0ff */
[----:B------:R-:W-:-:S04]  /*12bc70*/  LOP3.LUT R7, R16, 0xffff, RZ, 0xc0, !PT ;  /* 0x0000ffff10077812 */ /* 0x000fc800078ec0ff */
[----:B------:R-:W-:Y:S02]  /*12bc80*/  PRMT R5, R9, 0x3340, R7 ;  /* 0x0000334009057816 */ /* 0x000fe40000000007 */
[----:B0-----:R-:W-:-:S04]  /*12bc90*/  PRMT R4, R11, 0x3340, R1 ;  /* 0x000033400b047816 */ /* 0x001fc80000000001 */
[----:B------:R-:W-:Y:S02]  /*12bca0*/  PRMT R13, R5, 0x5410, R4 ;  /* 0x00005410050d7816 */ /* 0x000fe40000000004 */
[----:B------:R-:W-:Y:S02]  /*12bcb0*/  SHF.R.U32.HI R9, RZ, 0x8, R9 ;  /* 0x00000008ff097819 */ /* 0x000fe40000011609 */
[----:B------:R-:W-:-:S04]  /*12bcc0*/  SHF.R.U32.HI R11, RZ, 0x8, R11 ;  /* 0x00000008ff0b7819 */ /* 0x000fc8000001160b */
[----:B------:R-:W-:-:S04]  /*12bcd0*/  LOP3.LUT R11, R11, 0xffff, RZ, 0xc0, !PT ;  /* 0x0000ffff0b0b7812 */ /* 0x000fc800078ec0ff */
[--C-:B------:R-:W-:Y:S02]  /*12bce0*/  PRMT R11, R11, 0x3340, R1.reuse ;  /* 0x000033400b0b7816 */ /* 0x100fe40000000001 */
[----:B--2---:R-:W-:Y:S02]  /*12bcf0*/  LOP3.LUT R10, R19, 0xffff, RZ, 0xc0, !PT ;  /* 0x0000ffff130a7812 */ /* 0x004fe400078ec0ff */
[----:B------:R-:W2:Y:S01]  /*12bd00*/  LDL.LU R19, [R1+0x2944] ;  /* 0x0029440001137983 */ /* 0x000ea20000300800 */
[----:B------:R-:W-:Y:S02]  /*12bd10*/  LOP3.LUT R6, R17, 0xffff, RZ, 0xc0, !PT ;  /* 0x0000ffff11067812 */ /* 0x000fe400078ec0ff */
[----:B------:R-:W-:Y:S02]  /*12bd20*/  PRMT R4, R10, 0x3340, R1 ;  /* 0x000033400a047816 */ /* 0x000fe40000000001 */
[----:B------:R-:W-:Y:S01]  /*12bd30*/  PRMT R5, R8, 0x3340, R6 ;  /* 0x0000334008057816 */ /* 0x000fe20000000006 */
[----:B------:R0:W-:Y:S01]  /*12bd40*/  STL [R1+0x3c4], R13 ;  /* 0x0003c40d01007387 */ /* 0x0001e20000100800 */
[----:B------:R-:W-:-:S02]  /*12bd50*/  SHF.R.U32.HI R10, RZ, 0x8, R10 ;  /* 0x00000008ff0a7819 */ /* 0x000fc4000001160a */
[----:B0-----:R-:W-:Y:S02]  /*12bd60*/  PRMT R13, R5, 0x5410, R4 ;  /* 0x00005410050d7816 */ /* 0x001fe40000000004 */
[----:B------:R-:W-:Y:S02]  /*12bd70*/  SHF.R.U32.HI R5, RZ, 0x8, R8 ;  /* 0x00000008ff057819 */ /* 0x000fe40000011608 */
[----:B------:R-:W-:Y:S02]  /*12bd80*/  SHF.R.U32.HI R4, RZ, 0x8, R6 ;  /* 0x00000008ff047819 */ /* 0x000fe40000011606 */
[----:B------:R-:W-:Y:S02]  /*12bd90*/  SHF.R.U32.HI R6, RZ, 0x8, R7 ;  /* 0x00000008ff067819 */ /* 0x000fe40000011607 */
[----:B------:R-:W-:Y:S02]  /*12bda0*/  LOP3.LUT R7, R9, 0xffff, RZ, 0xc0, !PT ;  /* 0x0000ffff09077812 */ /* 0x000fe400078ec0ff */
[----:B------:R-:W-:-:S02]  /*12bdb0*/  LOP3.LUT R5, R5, 0xffff, RZ, 0xc0, !PT ;  /* 0x0000ffff05057812 */ /* 0x000fc400078ec0ff */
[----:B------:R-:W-:Y:S02]  /*12bdc0*/  LOP3.LUT R4, R4, 0xffff, RZ, 0xc0, !PT ;  /* 0x0000ffff04047812 */ /* 0x000fe400078ec0ff */
[----:B------:R-:W-:Y:S02]  /*12bdd0*/  LOP3.LUT R6, R6, 0xffff, RZ, 0xc0, !PT ;  /* 0x0000ffff06067812 */ /* 0x000fe400078ec0ff */
[----:B------:R-:W-:Y:S01]  /*12bde0*/  LOP3.LUT R10, R10, 0xffff, RZ, 0xc0, !PT ;  /* 0x0000ffff0a0a7812 */ /* 0x000fe200078ec0ff */
[----:B------:R0:W-:Y:S01]  /*12bdf0*/  STL [R1+0x3c0], R13 ;  /* 0x0003c00d01007387 */ /* 0x0001e20000100800 */
[----:B------:R-:W-:-:S03]  /*12be00*/  PRMT R4, R5, 0x3340, R4 ;  /* 0x0000334005047816 */ /* 0x000fc60000000004 */
[----:B------:R-:W4:Y:S01]  /*12be10*/  LDL.LU R21, [R1+0x29a8] ;  /* 0x0029a80001157983 */ /* 0x000f220000300800 */
[----:B------:R-:W-:-:S03]  /*12be20*/  PRMT R10, R10, 0x3340, R1 ;  /* 0x000033400a0a7816 */ /* 0x000fc60000000001 */
[----:B------:R-:W4:Y:S04]  /*12be30*/  LDL.LU R16, [R1+0x2904] ;  /* 0x0029040001107983 */ /* 0x000f280000300800 */
[----:B------:R1:W-:Y:S01]  /*12be40*/  STL [R1+0x31c], R4 ;  /* 0x00031c0401007387 */ /* 0x0003e20000100800 */
[----:B0-----:R-:W-:Y:S02]  /*12be50*/  PRMT R13, R7, 0x3340, R6 ;  /* 0x00003340070d7816 */ /* 0x001fe40000000006 */
[----:B------:R-:W-:-:S03]  /*12be60*/  LOP3.LUT R6, R28, 0xffff, RZ, 0xc0, !PT ;  /* 0x0000ffff1c067812 */ /* 0x000fc600078ec0ff */
[----:B------:R-:W-:Y:S04]  /*12be70*/  STL [R1+0x56a4], R13 ;  /* 0x0056a40d01007387 */ /* 0x000fe80000100800 */
[----:B------:R-:W-:Y:S04]  /*12be80*/  STL [R1+0x56a8], R11 ;  /* 0x0056a80b01007387 */ /* 0x000fe80000100800 */
[----:B------:R-:W-:Y:S04]  /*12be90*/  STL [R1+0x56ac], R10 ;  /* 0x0056ac0a01007387 */ /* 0x000fe80000100800 */
[----:B------:R-:W4:Y:S01]  /*12bea0*/  LDL.LU R17, [R1+0x39c] ;  /* 0x00039c0001117983 */ /* 0x000f220000300800 */
[----:B---3--:R-:W-:-:S03]  /*12beb0*/  LOP3.LUT R8, R18, 0xffff, RZ, 0xc0, !PT ;  /* 0x0000ffff12087812 */ /* 0x008fc600078ec0ff */
[----:B------:R-:W3:Y:S04]  /*12bec0*/  LDL.LU R18, [R1+0x398] ;  /* 0x0003980001127983 */ /* 0x000ee80000300800 */
[----:B------:R-:W3:Y:S01]  /*12bed0*/  LDL.LU R28, [R1+0x56f0] ;  /* 0x0056f000011c7983 */ /* 0x000ee20000300800 */
[----:B-1----:R-:W-:-:S03]  /*12bee0*/  PRMT R4, R6, 0x3340, R1 ;  /* 0x0000334006047816 */ /* 0x002fc60000000001 */
[----:B------:R-:W3:Y:S04]  /*12bef0*/  LDL.LU R22, [R1+0x3ec] ;  /* 0x0003ec0001167983 */ /* 0x000ee80000300800 */
[----:B------:R-:W3:Y:S01]  /*12bf00*/  LDL.LU R25, [R1+0x3a0] ;  /* 0x0003a00001197983 */ /* 0x000ee20000300800 */
[----:B------:R-:W-:-:S04]  /*12bf10*/  SHF.R.U32.HI R9, RZ, 0x8, R6 ;  /* 0x00000008ff097819 */ /* 0x000fc80000011606 */
[----:B------:R-:W-:-:S04]  /*12bf20*/  LOP3.LUT R9, R9, 0xffff, RZ, 0xc0, !PT ;  /* 0x0000ffff09097812 */ /* 0x000fc800078ec0ff */
[----:B------:R-:W-:Y:S02]  /*12bf30*/  PRMT R9, R9, 0x3340, R1 ;  /* 0x0000334009097816 */ /* 0x000fe40000000001 */
[----:B--2---:R-:W-:-:S04]  /*12bf40*/  LOP3.LUT R7, R19, 0xffff, RZ, 0xc0, !PT ;  /* 0x0000ffff13077812 */ /* 0x004fc800078ec0ff */
[----:B------:R-:W-:-:S04]  /*12bf50*/  PRMT R5, R8, 0x3340, R7 ;  /* 0x0000334008057816 */ /* 0x000fc80000000007 */
[----:B------:R-:W-:Y:S02]  /*12bf60*/  PRMT R4, R5, 0x5410, R4 ;  /* 0x0000541005047816 */ /* 0x000fe40000000004 */
[----:B------:R-:W-:-:S03]  /*12bf70*/  SHF.R.U32.HI R5, RZ, 0x8, R8 ;  /* 0x00000008ff057819 */ /* 0x000fc60000011608 */
[----:B------:R0:W-:Y:S04]  /*12bf80*/  STL [R1+0x3bc], R4 ;  /* 0x0003bc0401007387 */ /* 0x0001e80000100800 */
[----:B------:R-:W2:Y:S01]  /*12bf90*/  LDL.LU R19, [R1+0x15d0] ;  /* 0x0015d00001137983 */ /* 0x000ea20000300800 */
[----:B------:R-:W-:Y:S02]  /*12bfa0*/  LOP3.LUT R5, R5, 0xffff, RZ, 0xc0, !PT ;  /* 0x0000ffff05057812 */ /* 0x000fe400078ec0ff */
[----:B0-----:R-:W-:-:S04]  /*12bfb0*/  SHF.R.U32.HI R4, RZ, 0x8, R7 ;  /* 0x00000008ff047819 */ /* 0x001fc80000011607 */
[----:B------:R-:W-:-:S04]  /*12bfc0*/  LOP3.LUT R4, R4, 0xffff, RZ, 0xc0, !PT ;  /* 0x0000ffff04047812 */ /* 0x000fc800078ec0ff */
[----:B------:R-:W-:Y:S01]  /*12bfd0*/  PRMT R4, R5, 0x3340, R4 ;  /* 0x0000334005047816 */ /* 0x000fe20000000004 */
[----:B------:R0:W-:Y:S01]  /*12bfe0*/  STL [R1+0x56a0], R9 ;  /* 0x0056a00901007387 */ /* 0x0001e20000100800 */
[----:B----4-:R-:W-:-:S03]  /*12bff0*/  LOP3.LUT R7, R21, 0xffff, RZ, 0xc0, !PT ;  /* 0x0000ffff15077812 */ /* 0x010fc600078ec0ff */
[----:B------:R1:W-:Y:S04]  /*12c000*/  STL [R1+0x318], R4 ;  /* 0x0003180401007387 */ /* 0x0003e80000100800 */
[----:B------:R-:W4:Y:S04]  /*12c010*/  LDL.LU R23, [R1+0x15f0] ;  /* 0x0015f00001177983 */ /* 0x000f280000300800 */
[----:B------:R-:W4:Y:S04]  /*12c020*/  LDL.LU R14, [R1+0x15e0] ;  /* 0x0015e000010e7983 */ /* 0x000f280000300800 */
[----:B------:R-:W4:Y:S01]  /*12c030*/  LDL.LU R21, [R1+0x15d8] ;  /* 0x0015d80001157983 */ /* 0x000f220000300800 */
[----:B0-----:R-:W-:-:S04]  /*12c040*/  LOP3.LUT R9, R16, 0xffff, RZ, 0xc0, !PT ;  /* 0x0000ffff10097812 */ /* 0x001fc800078ec0ff */
[----:B-1----:R-:W-:Y:S02]  /*12c050*/  PRMT R4, R9, 0x3340, R1 ;  /* 0x0000334009047816 */ /* 0x002fe40000000001 */
[----:B---3--:R-:W-:-:S04]  /*12c060*/  LOP3.LUT R6, R28, 0xffff, RZ, 0xc0, !PT ;  /* 0x0000ffff1c067812 */ /* 0x008fc800078ec0ff */
[----:B------:R-:W-:-:S04]  /*12c070*/  PRMT R5, R7, 0x3340, R6 ;  /* 0x0000334007057816 */ /* 0x000fc80000000006 */
[----:B------:R-:W-:Y:S02]  /*12c080*/  PRMT R28, R5, 0x5410, R4 ;  /* 0x00005410051c7816 */ /* 0x000fe40000000004 */
[----:B------:R-:W-:Y:S02]  /*12c090*/  SHF.R.U32.HI R5, RZ, 0x8, R7 ;  /* 0x00000008ff057819 */ /* 0x000fe40000011607 */
[----:B------:R-:W-:Y:S02]  /*12c0a0*/  SHF.R.U32.HI R4, RZ, 0x8, R6 ;  /* 0x00000008ff047819 */ /* 0x000fe40000011606 */
[----:B------:R-:W-:Y:S01]  /*12c0b0*/  SHF.R.U32.HI R7, RZ, 0x8, R17 ;  /* 0x00000008ff077819 */ /* 0x000fe20000011611 */
[----:B------:R-:W-:Y:S04]  /*12c0c0*/  STL [R1+0x5678], R28 ;  /* 0x0056781c01007387 */ /* 0x000fe80000100800 */
[----:B------:R-:W3:Y:S01]  /*12c0d0*/  LDL.LU R16, [R1+0x388] ;  /* 0x0003880001107983 */ /* 0x000ee20000300800 */
[----:B------:R-:W-:-:S03]  /*12c0e0*/  SHF.R.U32.HI R6, RZ, 0x8, R18 ;  /* 0x00000008ff067819 */ /* 0x000fc60000011612 */
[----:B------:R-:W3:Y:S04]  /*12c0f0*/  LDL.LU R17, [R1+0x384] ;  /* 0x0003840001117983 */ /* 0x000ee80000300800 */
[----:B------:R-:W3:Y:S01]  /*12c100*/  LDL.LU R18, [R1+0x3a4] ;  /* 0x0003a40001127983 */ /* 0x000ee20000300800 */
[----:B------:R-:W-:Y:S02]  /*12c110*/  LOP3.LUT R5, R5, 0xffff, RZ, 0xc0, !PT ;  /* 0x0000ffff05057812 */ /* 0x000fe400078ec0ff */
[----:B------:R-:W-:Y:S02]  /*12c120*/  LOP3.LUT R4, R4, 0xffff, RZ, 0xc0, !PT ;  /* 0x0000ffff04047812 */ /* 0x000fe400078ec0ff */
[----:B------:R-:W-:Y:S02]  /*12c130*/  LOP3.LUT R7, R7, 0xffff, RZ, 0xc0, !PT ;  /* 0x0000ffff07077812 */ /* 0x000fe400078ec0ff */
[----:B------:R-:W-:-:S02]  /*12c140*/  LOP3.LUT R6, R6, 0xffff, RZ, 0xc0, !PT ;  /* 0x0000ffff06067812 */ /* 0x000fc400078ec0ff */
[----:B------:R-:W-:Y:S02]  /*12c150*/  PRMT R4, R5, 0x3340, R4 ;  /* 0x0000334005047816 */ /* 0x000fe40000000004 */
[----:B------:R-:W-:-:S03]  /*12c160*/  PRMT R6, R7, 0x3340, R6 ;  /* 0x0000334007067816 */ /* 0x000fc60000000006 */
[----:B------:R0:W-:Y:S04]  /*12c170*/  STL [R1+0x39c], R4 ;  /* 0x00039c0401007387 */ /* 0x0001e80000100800 */
[----:B------:R2:W-:Y:S01]  /*12c180*/  STL [R1+0x32c], R6 ;  /* 0x00032c0601007387 */ /* 0x0005e20000100800 */
[----:B------:R-:W-:-:S04]  /*12c190*/  SHF.R.U32.HI R5, RZ, 0x8, R22 ;  /* 0x00000008ff057819 */ /* 0x000fc80000011616 */
[----:B------:R-:W-:Y:S02]  /*12c1a0*/  LOP3.LUT R5, R5, 0xffff, RZ, 0xc0, !PT ;  /* 0x0000ffff05057812 */ /* 0x000fe400078ec0ff */
[----:B0-----:R-:W-:-:S04]  /*12c1b0*/  SHF.R.U32.HI R4, RZ, 0x8, R25 ;  /* 0x00000008ff047819 */ /* 0x001fc80000011619 */
[----:B------:R-:W-:-:S04]  /*12c1c0*/  LOP3.LUT R4, R4, 0xffff, RZ, 0xc0, !PT ;  /* 0x0000ffff04047812 */ /* 0x000fc800078ec0ff */
[----:B------:R-:W-:Y:S02]  /*12c1d0*/  PRMT R4, R5, 0x3340, R4 ;  /* 0x0000334005047816 */ /* 0x000fe40000000004 */
[----:B--2---:R-:W-:Y:S02]  /*12c1e0*/  SHF.R.U32.HI R6, RZ, 0x8, R19 ;  /* 0x00000008ff067819 */ /* 0x004fe40000011613 */
[----:B------:R-:W2:Y:S04]  /*12c1f0*/  LDL.LU R19, [R1+0x16a4] ;  /* 0x0016a40001137983 */ /* 0x000ea80000300800 */
[----:B------:R-:W2:Y:S04]  /*12c200*/  LDL.LU R29, [R1+0x15e4] ;  /* 0x0015e400011d7983 */ /* 0x000ea80000300800 */
[----:B------:R-:W2:Y:S01]  /*12c210*/  LDL.LU R25, [R1+0x16a0] ;  /* 0x0016a00001197983 */ /* 0x000ea20000300800 */
[----:B------:R-:W-:-:S04]  /*12c220*/  LOP3.LUT R6, R6, 0xffff, RZ, 0xc0, !PT ;  /* 0x0000ffff06067812 */ /* 0x000fc800078ec0ff */
[----:B------:R-:W-:Y:S01]  /*12c230*/  PRMT R6, R6, 0x3340, R1 ;  /* 0x0000334006067816 */ /* 0x000fe20000000001 */
[----:B------:R0:W-:Y:S04]  /*12c240*/  STL [R1+0x314], R4 ;  /* 0x0003140401007387 */ /* 0x0001e80000100800 */
[----:B------:R-:W-:Y:S04]  /*12c250*/  STL [R1+0x56b0], R6 ;  /* 0x0056b00601007387 */ /* 0x000fe80000100800 */
[----:B------:R-:W2:Y:S04]  /*12c260*/  LDL.LU R24, [R1+0x16a8] ;  /* 0x0016a80001187983 */ /* 0x000ea80000300800 */
[----:B------:R-:W2:Y:S01]  /*12c270*/  LDL.LU R22, [R1+0x16ac] ;  /* 0x0016ac0001167983 */ /* 0x000ea20000300800 */
[----:B----4-:R-:W-:-:S02]  /*12c280*/  SHF.R.U32.HI R5, RZ, 0x8, R23 ;  /* 0x00000008ff057819 */ /* 0x010fc40000011617 */
[----:B------:R-:W-:Y:S02]  /*12c290*/  SHF.R.U32.HI R7, RZ, 0x8, R14 ;  /* 0x00000008ff077819 */ /* 0x000fe4000001160e */
[----:B0-----:R-:W-:Y:S01]  /*12c2a0*/  SHF.R.U32.HI R4, RZ, 0x8, R21 ;  /* 0x00000008ff047819 */ /* 0x001fe20000011615 */
[----:B------:R-:W4:Y:S01]  /*12c2b0*/  LDL.LU R23, [R1+0x16b0] ;  /* 0x0016b00001177983 */ /* 0x000f220000300800 */
[----:B------:R-:W-:Y:S02]  /*12c2c0*/  LOP3.LUT R5, R5, 0xffff, RZ, 0xc0, !PT ;  /* 0x0000ffff05057812 */ /* 0x000fe400078ec0ff */
[----:B------:R-:W-:Y:S02]  /*12c2d0*/  LOP3.LUT R7, R7, 0xffff, RZ, 0xc0, !PT ;  /* 0x0000ffff07077812 */ /* 0x000fe400078ec0ff */
[----:B------:R-:W-:Y:S02]  /*12c2e0*/  LOP3.LUT R4, R4, 0xffff, RZ, 0xc0, !PT ;  /* 0x0000ffff04047812 */ /* 0x000fe400078ec0ff */
[----:B------:R-:W-:-:S05]  /*12c2f0*/  PRMT R5, R5, 0x3340, R1 ;  /* 0x0000334005057816 */ /* 0x000fca0000000001 */
[----:B------:R0:W-:Y:S02]  /*12c300*/  STL [R1+0x56b4], R5 ;  /* 0x0056b40501007387 */ /* 0x0001e40000100800 */
[----:B0-----:R-:W-:-:S05]  /*12c310*/  PRMT R5, R7, 0x3340, R4 ;  /* 0x0000334007057816 */ /* 0x001fca0000000004 */
[----:B------:R-:W-:Y:S04]  /*12c320*/  STL [R1+0x370], R5 ;  /* 0x0003700501007387 */ /* 0x000fe80000100800 */
[----:B------:R-:W4:Y:S04]  /*12c330*/  LDL.LU R14, [R1+0x16c4] ;  /* 0x0016c400010e7983 */ /* 0x000f280000300800 */
[----:B------:R-:W4:Y:S01]  /*12c340*/  LDL.LU R21, [R1+0x16bc] ;  /* 0x0016bc0001157983 */ /* 0x000f220000300800 */
[----:B---3--:R-:W-:Y:S02]  /*12c350*/  SHF.R.U32.HI R7, RZ, 0x8, R16 ;  /* 0x00000008ff077819 */ /* 0x008fe40000011610 */
[----:B------:R-:W-:-:S02]  /*12c360*/  SHF.R.U32.HI R4, RZ, 0x8, R17 ;  /* 0x00000008ff047819 */ /* 0x000fc40000011611 */
[----:B------:R-:W-:Y:S01]  /*12c370*/  SHF.R.U32.HI R8, RZ, 0x8, R18 ;  /* 0x00000008ff087819 */ /* 0x000fe20000011612 */
[----:B------:R-:W3:Y:S01]  /*12c380*/  LDL.LU R16, [R1+0x16c0] ;  /* 0x0016c00001107983 */ /* 0x000ee20000300800 */
[----:B------:R-:W-:Y:S02]  /*12c390*/  LOP3.LUT R7, R7, 0xffff, RZ, 0xc0, !PT ;  /* 0x0000ffff07077812 */ /* 0x000fe400078ec0ff */
[----:B------:R-:W-:Y:S02]  /*12c3a0*/  LOP3.LUT R4, R4, 0xffff, RZ, 0xc0, !PT ;  /* 0x0000ffff04047812 */ /* 0x000fe400078ec0ff */
[----:B------:R-:W-:Y:S02]  /*12c3b0*/  LOP3.LUT R8, R8, 0xffff, RZ, 0xc0, !PT ;  /* 0x0000ffff08087812 */ /* 0x000fe400078ec0ff */
[----:B------:R-:W-:Y:S02]  /*12c3c0*/  PRMT R4, R7, 0x3340, R4 ;  /* 0x0000334007047816 */ /* 0x000fe40000000004 */
[----:B------:R-:W-:-:S05]  /*12c3d0*/  PRMT R8, R8, 0x3340, R1 ;  /* 0x0000334008087816 */ /* 0x000fca0000000001 */
[----:B------:R-:W-:Y:S04]  /*12c3e0*/  STL [R1+0x56b8], R8 ;  /* 0x0056b80801007387 */ /* 0x000fe80000100800 */
[----:B------:R0:W-:Y:S04]  /*12c3f0*/  STL [R1+0x334], R4 ;  /* 0x0003340401007387 */ /* 0x0001e80000100800 */
[----:B------:R-:W3:Y:S04]  /*12c400*/  LDL.LU R17, [R1+0x16c8] ;  /* 0x0016c80001117983 */ /* 0x000ee80000300800 */
[----:B------:R-:W3:Y:S01]  /*12c410*/  LDL.LU R18, [R1+0x16d0] ;  /* 0x0016d00001127983 */ /* 0x000ee20000300800 */
[----:B--2---:R-:W-:-:S03]  /*12c420*/  SHF.R.U32.HI R7, RZ, 0x8, R19 ;  /* 0x00000008ff077819 */ /* 0x004fc60000011613 */
[----:B------:R-:W2:Y:S01]  /*12c430*/  LDL.LU R19, [R1+0x16cc] ;  /* 0x0016cc0001137983 */ /* 0x000ea20000300800 */
[----:B------:R-:W-:Y:S02]  /*12c440*/  LOP3.LUT R7, R7, 0xffff, RZ, 0xc0, !PT ;  /* 0x0000ffff07077812 */ /* 0x000fe400078ec0ff */
[----:B0-----:R-:W-:Y:S02]  /*12c450*/  SHF.R.U32.HI R4, RZ, 0x8, R29 ;  /* 0x00000008ff047819 */ /* 0x001fe4000001161d */
[----:B------:R-:W-:Y:S02]  /*12c460*/  SHF.R.U32.HI R6, RZ, 0x8, R25 ;  /* 0x00000008ff067819 */ /* 0x000fe40000011619 */
[----:B------:R-:W-:Y:S02]  /*12c470*/  PRMT R7, R7, 0x3340, R1 ;  /* 0x0000334007077816 */ /* 0x000fe40000000001 */
[----:B------:R-:W-:Y:S02]  /*12c480*/  LOP3.LUT R5, R4, 0xffff, RZ, 0xc0, !PT ;  /* 0x0000ffff04057812 */ /* 0x000fe400078ec0ff */
[----:B------:R-:W-:Y:S01]  /*12c490*/  LOP3.LUT R4, R6, 0xffff, RZ, 0xc0, !PT ;  /* 0x0000ffff06047812 */ /* 0x000fe200078ec0ff */
[----:B------:R0:W-:Y:S04]  /*12c4a0*/  STL [R1+0x56bc], R7 ;  /* 0x0056bc0701007387 */ /* 0x0001e80000100800 */
[----:B------:R-:W2:Y:S01]  /*12c4b0*/  LDL.LU R25, [R1+0x16d4] ;  /* 0x0016d40001197983 */ /* 0x000ea20000300800 */
[----:B------:R-:W-:-:S02]  /*12c4c0*/  PRMT R5, R5, 0x3340, R4 ;  /* 0x0000334005057816 */ /* 0x000fc40000000004 */
[----:B------:R-:W-:-:S03]  /*12c4d0*/  SHF.R.U32.HI R4, RZ, 0x8, R24 ;  /* 0x00000008ff047819 */ /* 0x000fc60000011618 */
[----:B------:R4:W-:Y:S01]  /*12c4e0*/  STL [R1+0x384], R5 ;  /* 0x0003840501007387 */ /* 0x0009e20000100800 */
[----:B0-----:R-:W-:Y:S02]  /*12c4f0*/  SHF.R.U32.HI R7, RZ, 0x8, R22 ;  /* 0x00000008ff077819 */ /* 0x001fe40000011616 */
[----:B------:R-:W-:Y:S02]  /*12c500*/  LOP3.LUT R6, R4, 0xffff, RZ, 0xc0, !PT ;  /* 0x0000ffff04067812 */ /* 0x000fe400078ec0ff */
[----:B------:R-:W-:Y:S02]  /*12c510*/  LOP3.LUT R4, R7, 0xffff, RZ, 0xc0, !PT ;  /* 0x0000ffff07047812 */ /* 0x000fe400078ec0ff */
[----:B----4-:R-:W-:Y:S02]  /*12c520*/  SHF.R.U32.HI R5, RZ, 0x8, R23 ;  /* 0x00000008ff057819 */ /* 0x010fe40000011617 */
[----:B------:R-:W-:Y:S02]  /*12c530*/  PRMT R7, R6, 0x3340, R4 ;  /* 0x0000334006077816 */ /* 0x000fe40000000004 */
[----:B------:R-:W-:-:S04]  /*12c540*/  LOP3.LUT R5, R5, 0xffff, RZ, 0xc0, !PT ;  /* 0x0000ffff05057812 */ /* 0x000fc800078ec0ff */
[----:B------:R-:W-:Y:S01]  /*12c550*/  PRMT R6, R5, 0x3340, R1 ;  /* 0x0000334005067816 */ /* 0x000fe20000000001 */
[----:B------:R0:W-:Y:S04]  /*12c560*/  STL [R1+0x374], R7 ;  /* 0x0003740701007387 */ /* 0x0001e80000100800 */
[----:B------:R3:W-:Y:S01]  /*12c570*/  STL [R1+0xc], R6 ;  /* 0x00000c0601007387 */ /* 0x0007e20000100800 */
[----:B------:R-:W-:Y:S02]  /*12c580*/  SHF.R.U32.HI R4, RZ, 0x8, R14 ;  /* 0x00000008ff047819 */ /* 0x000fe4000001160e */
[----:B------:R-:W-:Y:S01]  /*12c590*/  SHF.R.U32.HI R5, RZ, 0x8, R21 ;  /* 0x00000008ff057819 */ /* 0x000fe20000011615 */
[----:B------:R-:W4:Y:S04]  /*12c5a0*/  LDL.LU R14, [R1+0x29cc] ;  /* 0x0029cc00010e7983 */ /* 0x000f280000300800 */
[----:B------:R-:W4:Y:S01]  /*12c5b0*/  LDL.LU R21, [R1+0x292c] ;  /* 0x00292c0001157983 */ /* 0x000f220000300800 */
[----:B------:R-:W-:-:S02]  /*12c5c0*/  LOP3.LUT R4, R4, 0xffff, RZ, 0xc0, !PT ;  /* 0x0000ffff04047812 */ /* 0x000fc400078ec0ff */
[----:B------:R-:W-:Y:S02]  /*12c5d0*/  LOP3.LUT R5, R5, 0xffff, RZ, 0xc0, !PT ;  /* 0x0000ffff05057812 */ /* 0x000fe400078ec0ff */
[----:B0-----:R-:W-:Y:S02]  /*12c5e0*/  PRMT R7, R4, 0x3340, R1 ;  /* 0x0000334004077816 */ /* 0x001fe40000000001 */
[----:B---3--:R-:W-:Y:S02]  /*12c5f0*/  SHF.R.U32.HI R6, RZ, 0x8, R16 ;  /* 0x00000008ff067819 */ /* 0x008fe40000011610 */
[----:B------:R-:W3:Y:S02]  /*12c600*/  LDL.LU R16, [R1+0x2984] ;  /* 0x0029840001107983 */ /* 0x000ee40000300800 */
[----:B------:R-:W-:Y:S02]  /*12c610*/  LOP3.LUT R6, R6, 0xffff, RZ, 0xc0, !PT ;  /* 0x0000ffff06067812 */ /* 0x000fe400078ec0ff */
[----:B------:R0:W-:Y:S02]  /*12c620*/  STL [R1+0x10], R7 ;  /* 0x0000100701007387 */ /* 0x0001e40000100800 */
[----:B------:R-:W-:-:S02]  /*12c630*/  PRMT R6, R5, 0x3340, R6 ;  /* 0x0000334005067816 */ /* 0x000fc40000000006 */
[----:B------:R-:W-:-:S04]  /*12c640*/  SHF.R.U32.HI R4, RZ, 0x8, R17 ;  /* 0x00000008ff047819 */ /* 0x000fc80000011611 */
[----:B------:R-:W-:Y:S01]  /*12c650*/  LOP3.LUT R4, R4, 0xffff, RZ, 0xc0, !PT ;  /* 0x0000ffff04047812 */ /* 0x000fe200078ec0ff */
[----:B------:R2:W-:Y:S04]  /*12c660*/  STL [R1+0x388], R6 ;  /* 0x0003880601007387 */ /* 0x0005e80000100800 */
[----:B------:R-:W3:Y:S01]  /*12c670*/  LDL.LU R17, [R1+0x29d0] ;  /* 0x0029d00001117983 */ /* 0x000ee20000300800 */
[----:B0-----:R-:W-:Y:S02]  /*12c680*/  PRMT R7, R4, 0x3340, R1 ;  /* 0x0000334004077816 */ /* 0x001fe40000000001 */
[----:B------:R-:W-:-:S03]  /*12c690*/  SHF.R.U32.HI R5, RZ, 0x8, R18 ;  /* 0x00000008ff057819 */ /* 0x000fc60000011612 */
[----:B------:R-:W-:Y:S04]  /*12c6a0*/  STL [R1+0x288], R7 ;  /* 0x0002880701007387 */ /* 0x000fe80000100800 */
[----:B------:R-:W3:Y:S01]  /*12c6b0*/  LDL.LU R18, [R1+0x2934] ;  /* 0x0029340001127983 */ /* 0x000ee20000300800 */
[----:B------:R-:W-:Y:S02]  /*12c6c0*/  LOP3.LUT R5, R5, 0xffff, RZ, 0xc0, !PT ;  /* 0x0000ffff05057812 */ /* 0x000fe400078ec0ff */
[----:B--2---:R-:W-:-:S04]  /*12c6d0*/  SHF.R.U32.HI R6, RZ, 0x8, R19 ;  /* 0x00000008ff067819 */ /* 0x004fc80000011613 */
[----:B------:R-:W-:-:S04]  /*12c6e0*/  LOP3.LUT R6, R6, 0xffff, RZ, 0xc0, !PT ;  /* 0x0000ffff06067812 */ /* 0x000fc800078ec0ff */
[----:B------:R-:W-:-:S05]  /*12c6f0*/  PRMT R4, R5, 0x3340, R6 ;  /* 0x0000334005047816 */ /* 0x000fca0000000006 */
[----:B------:R0:W-:Y:S04]  /*12c700*/  STL [R1+0x398], R4 ;  /* 0x0003980401007387 */ /* 0x0001e80000100800 */
[----:B------:R-:W2:Y:S01]  /*12c710*/  LDL.LU R19, [R1+0x2990] ;  /* 0x0029900001137983 */ /* 0x000ea20000300800 */
[----:B------:R-:W-:Y:S02]  /*12c720*/  SHF.R.U32.HI R5, RZ, 0x8, R9 ;  /* 0x00000008ff057819 */ /* 0x000fe40000011609 */
[----:B0-----:R-:W-:-:S04]  /*12c730*/  SHF.R.U32.HI R4, RZ, 0x8, R25 ;  /* 0x00000008ff047819 */ /* 0x001fc80000011619 */
[----:B------:R-:W-:Y:S02]  /*12c740*/  LOP3.LUT R4, R4, 0xffff, RZ, 0xc0, !PT ;  /* 0x0000ffff04047812 */ /* 0x000fe400078ec0ff */
[----:B------:R-:W-:Y:S02]  /*12c750*/  LOP3.LUT R5, R5, 0xffff, RZ, 0xc0, !PT ;  /* 0x0000ffff05057812 */ /* 0x000fe400078ec0ff */
[--C-:B------:R-:W-:Y:S02]  /*12c760*/  PRMT R7, R4, 0x3340, R1.reuse ;  /* 0x0000334004077816 */ /* 0x100fe40000000001 */
[----:B------:R-:W-:Y:S02]  /*12c770*/  SHF.R.U32.HI R4, RZ, 0x8, R20 ;  /* 0x00000008ff047819 */ /* 0x000fe40000011614 */
[----:B------:R-:W-:Y:S02]  /*12c780*/  PRMT R6, R5, 0x3340, R1 ;  /* 0x0000334005067816 */ /* 0x000fe40000000001 */
[----:B------:R-:W-:-:S02]  /*12c790*/  SHF.R.U32.HI R5, RZ, 0x8, R15 ;  /* 0x00000008ff057819 */ /* 0x000fc4000001160f */
[----:B------:R-:W-:Y:S01]  /*12c7a0*/  LOP3.LUT R4, R4, 0xffff, RZ, 0xc0, !PT ;  /* 0x0000ffff04047812 */ /* 0x000fe200078ec0ff */
[----:B------:R0:W-:Y:S01]  /*12c7b0*/  STL [R1+0x298], R7 ;  /* 0x0002980701007387 */ /* 0x0001e20000100800 */
[----:B------:R-:W-:-:S03]  /*12c7c0*/  LOP3.LUT R5, R5, 0xffff, RZ, 0xc0, !PT ;  /* 0x0000ffff05057812 */ /* 0x000fc600078ec0ff */
[----:B------:R4:W-:Y:S01]  /*12c7d0*/  STL [R1+0x2a4], R6 ;  /* 0x0002a40601007387 */ /* 0x0009e20000100800 */
[--C-:B0-----:R-:W-:Y:S02]  /*12c7e0*/  PRMT R7, R4, 0x3340, R1.reuse ;  /* 0x0000334004077816 */ /* 0x101fe40000000001 */
[--C-:B------:R-:W-:Y:S02]  /*12c7f0*/  PRMT R4, R5, 0x3340, R1.reuse ;  /* 0x0000334005047816 */ /* 0x100fe40000000001 */
[----:B----4-:R-:W-:Y:S02]  /*12c800*/  LOP3.LUT R6, R14, 0xffff, RZ, 0xc0, !PT ;  /* 0x0000ffff0e067812 */ /* 0x010fe400078ec0ff */
[----:B------:R-:W-:Y:S01]  /*12c810*/  LOP3.LUT R5, R21, 0xffff, RZ, 0xc0, !PT ;  /* 0x0000ffff15057812 */ /* 0x000fe200078ec0ff */
[----:B------:R-:W-:Y:S04]  /*12c820*/  STL [R1+0x2a0], R7 ;  /* 0x0002a00701007387 */ /* 0x000fe80000100800 */
[----:B------:R0:W-:Y:S02]  /*12c830*/  STL [R1+0x29c], R4 ;  /* 0x00029c0401007387 */ /* 0x0001e40000100800 */
[----:B0-----:R-:W-:-:S02]  /*12c840*/  PRMT R4, R5, 0x3340, R1 ;  /* 0x0000334005047816 */ /* 0x001fc40000000001 */
[----:B------:R-:W-:-:S04]  /*12c850*/  SHF.R.U32.HI R5, RZ, 0x8, R5 ;  /* 0x00000008ff057819 */ /* 0x000fc80000011605 */
[----:B------:R-:W-:-:S04]  /*12c860*/  LOP3.LUT R5, R5, 0xffff, RZ, 0xc0, !PT ;  /* 0x0000ffff05057812 */ /* 0x000fc800078ec0ff */
[----:B------:R-:W-:Y:S02]  /*12c870*/  PRMT R28, R5, 0x3340, R1 ;  /* 0x00003340051c7816 */ /* 0x000fe40000000001 */
[----:B---3--:R-:W-:-:S04]  /*12c880*/  LOP3.LUT R7, R16, 0xffff, RZ, 0xc0, !PT ;  /* 0x0000ffff10077812 */ /* 0x008fc800078ec0ff */
[--C-:B------:R-:W-:Y:S02]  /*12c890*/  PRMT R8, R6, 0x3340, R7.reuse ;  /* 0x0000334006087816 */ /* 0x100fe40000000007 */
[----:B------:R-:W-:Y:S02]  /*12c8a0*/  SHF.R.U32.HI R6, RZ, 0x8, R6 ;  /* 0x00000008ff067819 */ /* 0x000fe40000011606 */
[----:B------:R-:W-:Y:S02]  /*12c8b0*/  PRMT R8, R8, 0x5410, R4 ;  /* 0x0000541008087816 */ /* 0x000fe40000000004 */
[----:B------:R-:W-:Y:S02]  /*12c8c0*/  SHF.R.U32.HI R4, RZ, 0x8, R7 ;  /* 0x00000008ff047819 */ /* 0x000fe40000011607 */
[----:B------:R-:W-:Y:S02]  /*12c8d0*/  LOP3.LUT R6, R6, 0xffff, RZ, 0xc0, !PT ;  /* 0x0000ffff06067812 */ /* 0x000fe400078ec0ff */
[----:B------:R-:W-:-:S04]  /*12c8e0*/  LOP3.LUT R4, R4, 0xffff, RZ, 0xc0, !PT ;  /* 0x0000ffff04047812 */ /* 0x000fc800078ec0ff */
[----:B------:R-:W-:Y:S01]  /*12c8f0*/  PRMT R24, R6, 0x3340, R4 ;  /* 0x0000334006187816 */ /* 0x000fe20000000004 */
[----:B------:R0:W-:Y:S04]  /*12c900*/  STL [R1+0x1618], R8 ;  /* 0x0016180801007387 */ /* 0x0001e80000100800 */
[----:B------:R-:W-:Y:S04]  /*12c910*/  STL [R1+0x567c], R24 ;  /* 0x00567c1801007387 */ /* 0x000fe80000100800 */
[----:B------:R-:W-:Y:S01]  /*12c920*/  STL [R1+0x5680], R28 ;  /* 0x0056801c01007387 */ /* 0x000fe20000100800 */
[----:B------:R-:W-:-:S03]  /*12c930*/  LOP3.LUT R5, R18, 0xffff, RZ, 0xc0, !PT ;  /* 0x0000ffff12057812 */ /* 0x000fc600078ec0ff */
[----:B------:R-:W3:Y:S01]  /*12c940*/  LDL.LU R18, [R1+0x16e8] ;  /* 0x0016e80001127983 */ /* 0x000ee20000300800 */
[----:B------:R-:W-:Y:S02]  /*12c950*/  LOP3.LUT R6, R17, 0xffff, RZ, 0xc0, !PT ;  /* 0x0000ffff11067812 */ /* 0x000fe400078ec0ff */
[----:B------:R-:W-:Y:S02]  /*12c960*/  PRMT R4, R5, 0x3340, R1 ;  /* 0x0000334005047816 */ /* 0x000fe40000000001 */
[----:B------:R-:W-:Y:S02]  /*12c970*/  SHF.R.U32.HI R3, RZ, 0x8, R3 ;  /* 0x00000008ff037819 */ /* 0x000fe40000011603 */
[----:B------:R-:W-:-:S04]  /*12c980*/  SHF.R.U32.HI R0, RZ, 0x8, R0 ;  /* 0x00000008ff007819 */ /* 0x000fc80000011600 */
[----:B------:R-:W-:-:S04]  /*12c990*/  LOP3.LUT R0, R0, 0xffff, RZ, 0xc0, !PT ;  /* 0x0000ffff00007812 */ /* 0x000fc800078ec0ff */
[----:B------:R-:W-:Y:S02]  /*12c9a0*/  PRMT R15, R0, 0x3340, R1 ;  /* 0x00003340000f7816 */ /* 0x000fe40000000001 */
[----:B--2---:R-:W-:-:S04]  /*12c9b0*/  LOP3.LUT R7, R19, 0xffff, RZ, 0xc0, !PT ;  /* 0x0000ffff13077812 */ /* 0x004fc800078ec0ff */
[----:B0-----:R-:W-:-:S04]  /*12c9c0*/  PRMT R8, R6, 0x3340, R7 ;  /* 0x0000334006087816 */ /* 0x001fc80000000007 */
[----:B------:R-:W-:Y:S02]  /*12c9d0*/  PRMT R8, R8, 0x5410, R4 ;  /* 0x0000541008087816 */ /* 0x000fe40000000004 */
[----:B------:R-:W-:-:S04]  /*12c9e0*/  SHF.R.U32.HI R4, RZ, 0x8, R12 ;  /* 0x00000008ff047819 */ /* 0x000fc8000001160c */
[----:B------:R-:W-:-:S04]  /*12c9f0*/  LOP3.LUT R4, R4, 0xffff, RZ, 0xc0, !PT ;  /* 0x0000ffff04047812 */ /* 0x000fc800078ec0ff */
[----:B------:R-:W-:Y:S02]  /*12ca00*/  PRMT R22, R4, 0x3340, R1 ;  /* 0x0000334004167816 */ /* 0x000fe40000000001 */
[----:B------:R-:W-:Y:S02]  /*12ca10*/  SHF.R.U32.HI R4, RZ, 0x8, R5 ;  /* 0x00000008ff047819 */ /* 0x000fe40000011605 */
[----:B------:R-:W-:Y:S02]  /*12ca20*/  SHF.R.U32.HI R6, RZ, 0x8, R6 ;  /* 0x00000008ff067819 */ /* 0x000fe40000011606 */
[----:B------:R-:W-:Y:S02]  /*12ca30*/  SHF.R.U32.HI R7, RZ, 0x8, R7 ;  /* 0x00000008ff077819 */ /* 0x000fe40000011607 */
[----:B------:R-:W-:Y:S02]  /*12ca40*/  LOP3.LUT R4, R4, 0xffff, RZ, 0xc0, !PT ;  /* 0x0000ffff04047812 */ /* 0x000fe400078ec0ff */
[----:B------:R-:W-:Y:S01]  /*12ca50*/  LOP3.LUT R5, R3, 0xffff, RZ, 0xc0, !PT ;  /* 0x0000ffff03057812 */ /* 0x000fe200078ec0ff */
[----:B------:R-:W-:Y:S01]  /*12ca60*/  STL [R1+0x1638], R8 ;  /* 0x0016380801007387 */ /* 0x000fe20000100800 */
[----:B------:R-:W-:-:S02]  /*12ca70*/  LOP3.LUT R6, R6, 0xffff, RZ, 0xc0, !PT ;  /* 0x0000ffff06067812 */ /* 0x000fc400078ec0ff */
[----:B------:R-:W-:Y:S02]  /*12ca80*/  PRMT R3, R4, 0x3340, R1 ;  /* 0x0000334004037816 */ /* 0x000fe40000000001 */
[----:B------:R-:W-:Y:S02]  /*12ca90*/  SHF.R.U32.HI R4, RZ, 0x8, R2 ;  /* 0x00000008ff047819 */ /* 0x000fe40000011602 */
[----:B------:R-:W-:Y:S01]  /*12caa0*/  LOP3.LUT R7, R7, 0xffff, RZ, 0xc0, !PT ;  /* 0x0000ffff07077812 */ /* 0x000fe200078ec0ff */
[----:B------:R-:W2:Y:S01]  /*12cab0*/  LDL.LU R19, [R1+0x1798] ;  /* 0x0017980001137983 */ /* 0x000ea20000300800 */
[----:B------:R-:W-:Y:S02]  /*12cac0*/  LOP3.LUT R4, R4, 0xffff, RZ, 0xc0, !PT ;  /* 0x0000ffff04047812 */ /* 0x000fe400078ec0ff */
[----:B------:R-:W-:Y:S02]  /*12cad0*/  PRMT R12, R6, 0x3340, R7 ;  /* 0x00003340060c7816 */ /* 0x000fe40000000007 */
[--C-:B------:R-:W-:Y:S01]  /*12cae0*/  PRMT R14, R5, 0x3340, R1.reuse ;  /* 0x00003340050e7816 */ /* 0x100fe20000000001 */
[----:B------:R-:W-:Y:S01]  /*12caf0*/  STL [R1+0x5684], R22 ;  /* 0x0056841601007387 */ /* 0x000fe20000100800 */
[----:B------:R-:W-:-:S03]  /*12cb00*/  PRMT R29, R4, 0x3340, R1 ;  /* 0x00003340041d7816 */ /* 0x000fc60000000001 */
[----:B------:R-:W-:Y:S04]  /*12cb10*/  STL [R1+0x5688], R12 ;  /* 0x0056880c01007387 */ /* 0x000fe80000100800 */
[----:B------:R-:W-:Y:S04]  /*12cb20*/  STL [R1+0x568c], R3 ;  /* 0x00568c0301007387 */ /* 0x000fe80000100800 */
[----:B------:R-:W-:Y:S04]  /*12cb30*/  STL [R1+0x5690], R14 ;  /* 0x0056900e01007387 */ /* 0x000fe80000100800 */
[----:B------:R-:W-:Y:S04]  /*12cb40*/  STL [R1+0x5694], R29 ;  /* 0x0056941d01007387 */ /* 0x000fe80000100800 */
[----:B------:R-:W-:Y:S04]  /*12cb50*/  STL [R1+0x5698], R15 ;  /* 0x0056980f01007387 */ /* 0x000fe80000100800 */
[----:B------:R-:W4:Y:S04]  /*12cb60*/  LDL.LU R6, [R1+0x16e4] ;  /* 0x0016e40001067983 */ /* 0x000f280000300800 */
[----:B------:R-:W4:Y:S04]  /*12cb70*/  LDL.LU R16, [R1+0x1774] ;  /* 0x0017740001107983 */ /* 0x000f280000300800 */
[----:B------:R-:W4:Y:S04]  /*12cb80*/  LDL.LU R10, [R1+0x16e0] ;  /* 0x0016e000010a7983 */ /* 0x000f280000300800 */
[----:B------:R-:W4:Y:S04]  /*12cb90*/  LDL.LU R17, [R1+0x1770] ;  /* 0x0017700001117983 */ /* 0x000f280000300800 */
[----:B------:R-:W4:Y:S01]  /*12cba0*/  LDL.LU R11, [R1+0x16dc] ;  /* 0x0016dc00010b7983 */ /* 0x000f220000300800 */
[----:B---3--:R-:W-:-:S03]  /*12cbb0*/  SHF.R.U32.HI R4, RZ, 0x8, R18 ;  /* 0x00000008ff047819 */ /* 0x008fc60000011612 */
[----:B------:R-:W3:Y:S04]  /*12cbc0*/  LDL.LU R18, [R1+0x1764] ;  /* 0x0017640001127983 */ /* 0x000ee80000300800 */
[----:B------:R-:W3:Y:S01]  /*12cbd0*/  LDL.LU R13, [R1+0x16d8] ;  /* 0x0016d800010d7983 */ /* 0x000ee20000300800 */
[----:B------:R-:W-:-:S04]  /*12cbe0*/  LOP3.LUT R4, R4, 0xffff, RZ, 0xc0, !PT ;  /* 0x0000ffff04047812 */ /* 0x000fc800078ec0ff */
[----:B------:R-:W-:Y:S02]  /*12cbf0*/  PRMT R2, R4, 0x3340, R1 ;  /* 0x0000334004027816 */ /* 0x000fe40000000001 */
[----:B--2---:R-:W-:Y:S02]  /*12cc00*/  SHF.R.U32.HI R0, RZ, 0x8, R19 ;  /* 0x00000008ff007819 */ /* 0x004fe40000011613 */
[----:B------:R-:W2:Y:S04]  /*12cc10*/  LDL.LU R19, [R1+0x1768] ;  /* 0x0017680001137983 */ /* 0x000ea80000300800 */
[----:B------:R0:W-:Y:S04]  /*12cc20*/  STL [R1+0x569c], R2 ;  /* 0x00569c0201007387 */ /* 0x0001e80000100800 */
[----:B------:R-:W2:Y:S04]  /*12cc30*/  LDL.LU R23, [R1+0x16b8] ;  /* 0x0016b80001177983 */ /* 0x000ea80000300800 */
[----:B------:R-:W2:Y:S04]  /*12cc40*/  LDL.LU R20, [R1+0x16b4] ;  /* 0x0016b40001147983 */ /* 0x000ea80000300800 */
[----:B------:R-:W2:Y:S04]  /*12cc50*/  LDL.LU R25, [R1+0x1688] ;  /* 0x0016880001197983 */ /* 0x000ea80000300800 */
[----:B------:R-:W2:Y:S01]  /*12cc60*/  LDL.LU R21, [R1+0x1754] ;  /* 0x0017540001157983 */ /* 0x000ea20000300800 */
[----:B------:R-:W-:-:S03]  /*12cc70*/  LOP3.LUT R0, R0, 0xffff, RZ, 0xc0, !PT ;  /* 0x0000ffff00007812 */ /* 0x000fc600078ec0ff */
        /* <DEDUP_REMOVED lines=9> */
[----:B------:R-:W-:-:S03]  /*12cd10*/  PRMT R0, R0, 0x3340, R1 ;  /* 0x0000334000007816 */ /* 0x000fc60000000001 */
[----:B------:R-:W2:Y:S04]  /*12cd20*/  LDL.LU R24, [R1+0x35c] ;  /* 0x00035c0001187983 */ /* 0x000ea80000300800 */
[----:B------:R-:W2:Y:S04]  /*12cd30*/  LDL.LU R7, [R1+0x2dc] ;  /* 0x0002dc0001077983 */ /* 0x000ea80000300800 */
[----:B------:R-:W2:Y:S04]  /*12cd40*/  LDL.LU R8, [R1+0x354] ;  /* 0x0003540001087983 */ /* 0x000ea80000300800 */
[----:B------:R-:W2:Y:S04]  /*12cd50*/  LDL.LU R5, [R1+0x2d8] ;  /* 0x0002d80001057983 */ /* 0x000ea80000300800 */
[----:B------:R-:W2:Y:S01]  /*12cd60*/  LDL.LU R9, [R1+0x380] ;  /* 0x0003800001097983 */ /* 0x000ea20000300800 */
[----:B----4-:R-:W-:-:S02]  /*12cd70*/  PRMT R16, R16, 0x5410, R6 ;  /* 0x0000541010107816 */ /* 0x010fc40000000006 */
[----:B------:R-:W-:Y:S01]  /*12cd80*/  PRMT R17, R17, 0x5410, R10 ;  /* 0x0000541011117816 */ /* 0x000fe2000000000a */
[----:B------:R0:W-:Y:S04]  /*12cd90*/  STL [R1+0x56c0], R0 ;  /* 0x0056c00001007387 */ /* 0x0001e80000100800 */
[----:B0-----:R-:W4:Y:S01]  /*12cda0*/  LDL.LU R0, [R1+0x368] ;  /* 0x0003680001007983 */ /* 0x001f220000300800 */
[----:B---3--:R-:W-:-:S05]  /*12cdb0*/  PRMT R18, R18, 0x5410, R11 ;  /* 0x0000541012127816 */ /* 0x008fca000000000b */
[----:B------:R0:W-:Y:S04]  /*12cdc0*/  STL [R1+0x5570], R18 ;  /* 0x0055701201007387 */ /* 0x0001e80000100800 */
[----:B0-----:R-:W3:Y:S04]  /*12cdd0*/  LDL.LU R18, [R1+0x175c] ;  /* 0x00175c0001127983 */ /* 0x001ee80000300800 */
[----:B------:R0:W-:Y:S04]  /*12cde0*/  STL.64 [R1+0x5568], R16 ;  /* 0x0055681001007387 */ /* 0x0001e80000100a00 */
[----:B0-----:R-:W4:Y:S04]  /*12cdf0*/  LDL.LU R17, [R1+0x1758] ;  /* 0x0017580001117983 */ /* 0x001f280000300800 */
[----:B------:R-:W4:Y:S04]  /*12ce00*/  LDL.LU R16, [R1+0x2f4] ;  /* 0x0002f40001107983 */ /* 0x000f280000300800 */
[----:B------:R-:W4:Y:S04]  /*12ce10*/  LDL.LU R6, [R1+0x2d4] ;  /* 0x0002d40001067983 */ /* 0x000f280000300800 */
[----:B------:R-:W4:Y:S04]  /*12ce20*/  LDL.LU R10, [R1+0x304] ;  /* 0x00030400010a7983 */ /* 0x000f280000300800 */
[----:B------:R-:W4:Y:S01]  /*12ce30*/  LDL.LU R11, [R1+0x2d0] ;  /* 0x0002d000010b7983 */ /* 0x000f220000300800 */
[----:B--2---:R-:W-:-:S03]  /*12ce40*/  PRMT R19, R19, 0x5410, R13 ;  /* 0x0000541013137816 */ /* 0x004fc6000000000d */
[----:B------:R-:W2:Y:S04]  /*12ce50*/  LDL.LU R13, [R1+0x37c] ;  /* 0x00037c00010d7983 */ /* 0x000ea80000300800 */
[----:B------:R0:W-:Y:S01]  /*12ce60*/  STL [R1+0x56c4], R19 ;  /* 0x0056c41301007387 */ /* 0x0001e20000100800 */
[----:B------:R-:W-:-:S03]  /*12ce70*/  PRMT R21, R21, 0x5410, R25 ;  /* 0x0000541015157816 */ /* 0x000fc60000000019 */
[----:B0-----:R-:W2:Y:S01]  /*12ce80*/  LDL.LU R19, [R1+0x2f8] ;  /* 0x0002f80001137983 */ /* 0x001ea20000300800 */
[----:B---3--:R-:W-:Y:S02]  /*12ce90*/  PRMT R18, R18, 0x5410, R20 ;  /* 0x0000541012127816 */ /* 0x008fe40000000014 */
[----:B----4-:R-:W-:Y:S02]  /*12cea0*/  PRMT R17, R17, 0x5410, R23 ;  /* 0x0000541011117816 */ /* 0x010fe40000000017 */
[----:B------:R-:W2:Y:S04]  /*12ceb0*/  LDL.LU R23, [R1+0x56ec] ;  /* 0x0056ec0001177983 */ /* 0x000ea80000300800 */
[----:B------:R0:W-:Y:S04]  /*12cec0*/  STL [R1+0x56c8], R17 ;  /* 0x0056c81101007387 */ /* 0x0001e80000100800 */
[----:B0-----:R-:W3:Y:S04]  /*12ced0*/  LDL.LU R17, [R1+0x2fc] ;  /* 0x0002fc0001117983 */ /* 0x001ee80000300800 */
[----:B------:R-:W4:Y:S04]  /*12cee0*/  LDL.LU R20, [R1+0x56e8] ;  /* 0x0056e80001147983 */ /* 0x000f280000300800 */
[----:B------:R0:W-:Y:S04]  /*12cef0*/  STL [R1+0x56cc], R18 ;  /* 0x0056cc1201007387 */ /* 0x0001e80000100800 */
[----:B0-----:R-:W4:Y:S04]  /*12cf00*/  LDL.LU R18, [R1+0x300] ;  /* 0x0003000001127983 */ /* 0x001f280000300800 */
[----:B------:R-:W3:Y:S01]  /*12cf10*/  LDL.LU R25, [R1+0x56e4] ;  /* 0x0056e40001197983 */ /* 0x000ee20000300800 */
[----:B------:R-:W-:-:S03]  /*12cf20*/  PRMT R16, R0, 0x5410, R16 ;  /* 0x0000541000107816 */ /* 0x000fc60000000010 */
[----:B------:R-:W-:Y:S01]  /*12cf30*/  STL.64 [R1+0x55f8], R26 ;  /* 0x0055f81a01007387 */ /* 0x000fe20000100a00 */
[----:B------:R-:W-:Y:S02]  /*12cf40*/  PRMT R0, R4, 0x5410, R2 ;  /* 0x0000541004007816 */ /* 0x000fe40000000002 */
[----:B------:R-:W-:Y:S02]  /*12cf50*/  PRMT R4, R29, 0x5410, R15 ;  /* 0x000054101d047816 */ /* 0x000fe4000000000f */
[----:B------:R-:W-:Y:S02]  /*12cf60*/  PRMT R2, R3, 0x5410, R14 ;  /* 0x0000541003027816 */ /* 0x000fe4000000000e */
[----:B------:R-:W-:Y:S02]  /*12cf70*/  PRMT R3, R24, 0x5410, R28 ;  /* 0x0000541018037816 */ /* 0x000fe4000000001c */
[----:B--2---:R-:W-:Y:S02]  /*12cf80*/  PRMT R23, R23, 0x5410, R19 ;  /* 0x0000541017177816 */ /* 0x004fe40000000013 */
[----:B---3--:R-:W-:-:S02]  /*12cf90*/  PRMT R25, R25, 0x5410, R17 ;  /* 0x0000541019197816 */ /* 0x008fc40000000011 */
[----:B----4-:R-:W-:-:S03]  /*12cfa0*/  PRMT R20, R20, 0x5410, R18 ;  /* 0x0000541014147816 */ /* 0x010fc60000000012 */
[----:B------:R-:W-:Y:S04]  /*12cfb0*/  STL [R1+0x55f0], R25 ;  /* 0x0055f01901007387 */ /* 0x000fe80000100800 */
[----:B------:R-:W-:Y:S04]  /*12cfc0*/  STL [R1+0x55b0], R23 ;  /* 0x0055b01701007387 */ /* 0x000fe80000100800 */
[----:B------:R-:W-:Y:S04]  /*12cfd0*/  STL.64 [R1+0x55a8], R20 ;  /* 0x0055a81401007387 */ /* 0x000fe80000100a00 */
[----:B------:R-:W-:Y:S04]  /*12cfe0*/  STL [R1+0x15dc], R16 ;  /* 0x0015dc1001007387 */ /* 0x000fe80000100800 */
[----:B------:R0:W-:Y:S04]  /*12cff0*/  STL [R1+0x3e4], R0 ;  /* 0x0003e40001007387 */ /* 0x0001e80000100800 */
[----:B------:R-:W-:Y:S04]  /*12d000*/  STL [R1+0x36c], R4 ;  /* 0x00036c0401007387 */ /* 0x000fe80000100800 */
[----:B------:R1:W-:Y:S01]  /*12d010*/  STL [R1+0x368], R2 ;  /* 0x0003680201007387 */ /* 0x0003e20000100800 */
[----:B0-----:R-:W-:-:S02]  /*12d020*/  PRMT R0, R22, 0x5410, R12 ;  /* 0x0000541016007816 */ /* 0x001fc4000000000c */
[----:B-1----:R-:W-:-:S03]  /*12d030*/  PRMT R2, R8, 0x5410, R7 ;  /* 0x0000541008027816 */ /* 0x002fc60000000007 */
[----:B------:R0:W-:Y:S04]  /*12d040*/  STL [R1+0x364], R0 ;  /* 0x0003640001007387 */ /* 0x0001e80000100800 */
[----:B------:R1:W-:Y:S04]  /*12d050*/  STL [R1+0x360], R3 ;  /* 0x0003600301007387 */ /* 0x0003e80000100800 */
[----:B------:R-:W2:Y:S04]  /*12d060*/  LDL.LU R29, [R1+0x2cc] ;  /* 0x0002cc00011d7983 */ /* 0x000ea80000300800 */
[----:B------:R3:W-:Y:S04]  /*12d070*/  STL [R1+0x35c], R2 ;  /* 0x00035c0201007387 */ /* 0x0007e80000100800 */
[----:B------:R-:W2:Y:S01]  /*12d080*/  LDL.LU R14, [R1+0x350] ;  /* 0x00035000010e7983 */ /* 0x000ea20000300800 */
[----:B0-----:R-:W-:-:S05]  /*12d090*/  PRMT R0, R9, 0x5410, R5 ;  /* 0x0000541009007816 */ /* 0x001fca0000000005 */
[----:B------:R0:W-:Y:S04]  /*12d0a0*/  STL [R1+0x358], R0 ;  /* 0x0003580001007387 */ /* 0x0001e80000100800 */
[----:B-1----:R-:W4:Y:S04]  /*12d0b0*/  LDL.LU R3, [R1+0x2c8] ;  /* 0x0002c80001037983 */ /* 0x002f280000300800 */
[----:B------:R-:W4:Y:S04]  /*12d0c0*/  LDL.LU R12, [R1+0x378] ;  /* 0x00037800010c7983 */ /* 0x000f280000300800 */
[----:B------:R-:W2:Y:S01]  /*12d0d0*/  LDL.LU R22, [R1+0x2c4] ;  /* 0x0002c40001167983 */ /* 0x000ea20000300800 */
[----:B---3--:R-:W-:-:S03]  /*12d0e0*/  PRMT R2, R10, 0x5410, R6 ;  /* 0x000054100a027816 */ /* 0x008fc60000000006 */
[----:B------:R-:W3:Y:S04]  /*12d0f0*/  LDL.LU R9, [R1+0x34c] ;  /* 0x00034c0001097983 */ /* 0x000ee80000300800 */
[----:B------:R-:W2:Y:S04]  /*12d100*/  LDL.LU R28, [R1+0x2c0] ;  /* 0x0002c000011c7983 */ /* 0x000ea80000300800 */
[----:B------:R-:W2:Y:S04]  /*12d110*/  LDL.LU R24, [R1+0x348] ;  /* 0x0003480001187983 */ /* 0x000ea80000300800 */
[----:B------:R-:W2:Y:S04]  /*12d120*/  LDL.LU R20, [R1+0x344] ;  /* 0x0003440001147983 */ /* 0x000ea80000300800 */
[----:B------:R-:W-:Y:S04]  /*12d130*/  STL [R1+0x304], R2 ;  /* 0x0003040201007387 */ /* 0x000fe80000100800 */
[----:B------:R-:W2:Y:S01]  /*12d140*/  LDL.LU R18, [R1+0x2b0] ;  /* 0x0002b00001127983 */ /* 0x000ea20000300800 */
[----:B0-----:R-:W-:-:S05]  /*12d150*/  PRMT R0, R13, 0x5410, R11 ;  /* 0x000054100d007816 */ /* 0x001fca000000000b */
[----:B------:R-:W-:Y:S04]  /*12d160*/  STL [R1+0x300], R0 ;  /* 0x0003000001007387 */ /* 0x000fe80000100800 */
[----:B--2---:R0:W-:Y:S04]  /*12d170*/  STL [R1+0x56d0], R18 ;  /* 0x0056d01201007387 */ /* 0x0041e80000100800 */
[----:B0-----:R-:W2:Y:S04]  /*12d180*/  LDL.LU R18, [R1+0x340] ;  /* 0x0003400001127983 */ /* 0x001ea80000300800 */
[----:B--2---:R0:W-:Y:S04]  /*12d190*/  STL [R1+0x56d8], R18 ;  /* 0x0056d81201007387 */ /* 0x0041e80000100800 */
[----:B0-----:R-:W2:Y:S04]  /*12d1a0*/  LDL.LU R18, [R1+0x330] ;  /* 0x0003300001127983 */ /* 0x001ea80000300800 */
[----:B--2---:R0:W-:Y:S04]  /*12d1b0*/  STL [R1+0x56e0], R18 ;  /* 0x0056e01201007387 */ /* 0x0041e80000100800 */
[----:B0-----:R-:W2:Y:S04]  /*12d1c0*/  LDL.LU R18, [R1+0x2bc] ;  /* 0x0002bc0001127983 */ /* 0x001ea80000300800 */
[----:B------:R-:W2:Y:S04]  /*12d1d0*/  LDL.LU R17, [R1+0x33c] ;  /* 0x00033c0001117983 */ /* 0x000ea80000300800 */
[----:B--2---:R0:W-:Y:S04]  /*12d1e0*/  STL [R1+0x56d4], R17 ;  /* 0x0056d41101007387 */ /* 0x0041e80000100800 */
[----:B0-----:R-:W2:Y:S01]  /*12d1f0*/  LDL.LU R17, [R1+0x2b4] ;  /* 0x0002b40001117983 */ /* 0x001ea20000300800 */
[----:B------:R-:W-:-:S02]  /*12d200*/  PRMT R4, R14, 0x5410, R29 ;  /* 0x000054100e047816 */ /* 0x000fc4000000001d */
[----:B----4-:R-:W-:Y:S02]  /*12d210*/  PRMT R2, R12, 0x5410, R3 ;  /* 0x000054100c027816 */ /* 0x010fe40000000003 */
[----:B---3--:R-:W-:Y:S02]  /*12d220*/  PRMT R3, R9, 0x5410, R22 ;  /* 0x0000541009037816 */ /* 0x008fe40000000016 */
[----:B------:R-:W-:Y:S01]  /*12d230*/  PRMT R20, R20, 0x5410, R18 ;  /* 0x0000541014147816 */ /* 0x000fe20000000012 */
[----:B--2---:R0:W-:Y:S04]  /*12d240*/  STL [R1+0x56dc], R17 ;  /* 0x0056dc1101007387 */ /* 0x0041e80000100800 */
[----:B0-----:R-:W2:Y:S04]  /*12d250*/  LDL.LU R17, [R1+0x2b8] ;  /* 0x0002b80001117983 */ /* 0x001ea80000300800 */
        /* <DEDUP_REMOVED lines=12> */
[----:B------:R-:W2:Y:S04]  /*12d320*/  LDL.LU R9, [R1+0x31c] ;  /* 0x00031c0001097983 */ /* 0x000ea80000300800 */
[----:B------:R1:W-:Y:S04]  /*12d330*/  STL [R1+0x2f8], R2 ;  /* 0x0002f80201007387 */ /* 0x0003e80000100800 */
[----:B------:R-:W-:Y:S04]  /*12d340*/  STL [R1+0x2f4], R3 ;  /* 0x0002f40301007387 */ /* 0x000fe80000100800 */
[----:B------:R-:W2:Y:S04]  /*12d350*/  LDL.LU R23, [R1+0x314] ;  /* 0x0003140001177983 */ /* 0x000ea80000300800 */
[----:B0-----:R-:W2:Y:S01]  /*12d360*/  LDL.LU R4, [R1+0x32c] ;  /* 0x00032c0001047983 */ /* 0x001ea20000300800 */
[----:B-1----:R-:W-:-:S05]  /*12d370*/  PRMT R2, R24, 0x5410, R28 ;  /* 0x0000541018027816 */ /* 0x002fca000000001c */
[----:B------:R0:W-:Y:S04]  /*12d380*/  STL [R1+0x2f0], R2 ;  /* 0x0002f00201007387 */ /* 0x0001e80000100800 */
        /* <DEDUP_REMOVED lines=14> */
[----:B0-----:R-:W3:Y:S01]  /*12d470*/  LDL.LU R20, [R1+0x18] ;  /* 0x0000180001147983 */ /* 0x001ee20000300800 */
[----:B--2---:R-:W-:-:S03]  /*12d480*/  PRMT R18, R18, 0x5410, R17 ;  /* 0x0000541012127816 */ /* 0x004fc60000000011 */
[----:B------:R-:W2:Y:S04]  /*12d490*/  LDL.LU R17, [R1+0x56dc] ;  /* 0x0056dc0001117983 */ /* 0x000ea80000300800 */
[----:B------:R0:W-:Y:S04]  /*12d4a0*/  STL [R1+0x2cc], R18 ;  /* 0x0002cc1201007387 */ /* 0x0001e80000100800 */
[----:B0-----:R-:W2:Y:S02]  /*12d4b0*/  LDL.LU R18, [R1+0x56d8] ;  /* 0x0056d80001127983 */ /* 0x001ea40000300800 */
[----:B--2---:R-:W-:-:S02]  /*12d4c0*/  PRMT R18, R18, 0x5410, R17 ;  /* 0x0000541012127816 */ /* 0x004fc40000000011 */
[----:B------:R-:W2:Y:S04]  /*12d4d0*/  LDL.LU R17, [R1+0x56d4] ;  /* 0x0056d40001117983 */ /* 0x000ea80000300800 */
[----:B------:R0:W-:Y:S04]  /*12d4e0*/  STL [R1+0x2c8], R18 ;  /* 0x0002c81201007387 */ /* 0x0001e80000100800 */
[----:B0-----:R-:W2:Y:S01]  /*12d4f0*/  LDL.LU R18, [R1+0x56d0] ;  /* 0x0056d00001127983 */ /* 0x001ea20000300800 */
[----:B---3--:R-:W-:Y:S02]  /*12d500*/  PRMT R0, R0, 0x5410, R19 ;  /* 0x0000541000007816 */ /* 0x008fe40000000013 */
[----:B----4-:R-:W-:-:S02]  /*12d510*/  PRMT R8, R8, 0x5410, R7 ;  /* 0x0000541008087816 */ /* 0x010fc40000000007 */
[----:B------:R-:W-:Y:S02]  /*12d520*/  PRMT R10, R10, 0x5410, R6 ;  /* 0x000054100a0a7816 */ /* 0x000fe40000000006 */
[----:B------:R-:W-:Y:S02]  /*12d530*/  PRMT R21, R21, 0x5410, R5 ;  /* 0x0000541015157816 */ /* 0x000fe40000000005 */
[----:B------:R-:W-:Y:S02]  /*12d540*/  PRMT R13, R13, 0x5410, R11 ;  /* 0x000054100d0d7816 */ /* 0x000fe4000000000b */
[----:B------:R-:W-:Y:S02]  /*12d550*/  PRMT R20, R16, 0x5410, R20 ;  /* 0x0000541010147816 */ /* 0x000fe40000000014 */
[----:B--2---:R-:W-:Y:S02]  /*12d560*/  PRMT R17, R17, 0x5410, R18 ;  /* 0x0000541011117816 */ /* 0x004fe40000000012 */
[----:B------:R-:W2:Y:S04]  /*12d570*/  LDL.LU R18, [R1+0x56cc] ;  /* 0x0056cc0001127983 */ /* 0x000ea80000300800 */
[----:B------:R0:W-:Y:S04]  /*12d580*/  STL [R1+0x2c4], R17 ;  /* 0x0002c41101007387 */ /* 0x0001e80000100800 */
[----:B0-----:R-:W3:Y:S04]  /*12d590*/  LDL.LU R17, [R1+0x56c8] ;  /* 0x0056c80001117983 */ /* 0x001ee80000300800 */
[----:B------:R-:W2:Y:S04]  /*12d5a0*/  LDL.LU R19, [R1+0x56c4] ;  /* 0x0056c40001137983 */ /* 0x000ea80000300800 */
[----:B------:R0:W-:Y:S04]  /*12d5b0*/  STL [R1+0x2e4], R0 ;  /* 0x0002e40001007387 */ /* 0x0001e80000100800 */
[----:B0-----:R-:W4:Y:S04]  /*12d5c0*/  LDL.LU R0, [R1+0x56c0] ;  /* 0x0056c00001007983 */ /* 0x001f280000300800 */
[----:B------:R-:W2:Y:S04]  /*12d5d0*/  LDL.LU R7, [R1+0x56bc] ;  /* 0x0056bc0001077983 */ /* 0x000ea80000300800 */
[----:B------:R0:W-:Y:S04]  /*12d5e0*/  STL [R1+0x2c0], R8 ;  /* 0x0002c00801007387 */ /* 0x0001e80000100800 */
[----:B0-----:R-:W2:Y:S04]  /*12d5f0*/  LDL.LU R8, [R1+0x56b8] ;  /* 0x0056b80001087983 */ /* 0x001ea80000300800 */
[----:B------:R-:W2:Y:S04]  /*12d600*/  LDL.LU R5, [R1+0x56b4] ;  /* 0x0056b40001057983 */ /* 0x000ea80000300800 */
[----:B------:R-:W2:Y:S04]  /*12d610*/  LDL.LU R6, [R1+0x56b0] ;  /* 0x0056b00001067983 */ /* 0x000ea80000300800 */
[----:B------:R0:W-:Y:S04]  /*12d620*/  STL [R1+0x2b8], R10 ;  /* 0x0002b80a01007387 */ /* 0x0001e80000100800 */
[----:B0-----:R-:W2:Y:S04]  /*12d630*/  LDL.LU R10, [R1+0x56ac] ;  /* 0x0056ac00010a7983 */ /* 0x001ea80000300800 */
[----:B------:R-:W3:Y:S04]  /*12d640*/  LDL.LU R16, [R1+0x1760] ;  /* 0x0017600001107983 */ /* 0x000ee80000300800 */
[----:B------:R-:W3:Y:S04]  /*12d650*/  LDL.LU R11, [R1+0x56a8] ;  /* 0x0056a800010b7983 */ /* 0x000ee80000300800 */
[----:B------:R0:W-:Y:S04]  /*12d660*/  STL [R1+0x2b4], R13 ;  /* 0x0002b40d01007387 */ /* 0x0001e80000100800 */
[----:B0-----:R-:W3:Y:S01]  /*12d670*/  LDL.LU R13, [R1+0x56a4] ;  /* 0x0056a400010d7983 */ /* 0x001ee20000300800 */
[----:B--2---:R-:W-:-:S02]  /*12d680*/  PRMT R10, R9, 0x5410, R10 ;  /* 0x00005410090a7816 */ /* 0x004fc4000000000a */
[----:B---3--:R-:W-:Y:S02]  /*12d690*/  PRMT R13, R13, 0x5410, R11 ;  /* 0x000054100d0d7816 */ /* 0x008fe4000000000b */
[----:B------:R-:W2:Y:S04]  /*12d6a0*/  LDL.LU R11, [R1+0x318] ;  /* 0x00031800010b7983 */ /* 0x000ea80000300800 */
[----:B------:R0:W-:Y:S04]  /*12d6b0*/  STL [R1+0x2b0], R13 ;  /* 0x0002b00d01007387 */ /* 0x0001e80000100800 */
[----:B0-----:R-:W4:Y:S04]  /*12d6c0*/  LDL.LU R13, [R1+0x176c] ;  /* 0x00176c00010d7983 */ /* 0x001f280000300800 */
[----:B------:R-:W2:Y:S04]  /*12d6d0*/  LDL.LU R9, [R1+0x56a0] ;  /* 0x0056a00001097983 */ /* 0x000ea80000300800 */
[----:B------:R0:W-:Y:S01]  /*12d6e0*/  STL [R1+0x2ac], R10 ;  /* 0x0002ac0a01007387 */ /* 0x0001e20000100800 */
[----:B------:R-:W-:-:S02]  /*12d6f0*/  PRMT R4, R4, 0x5410, R5 ;  /* 0x0000541004047816 */ /* 0x000fc40000000005 */
[----:B------:R-:W-:Y:S01]  /*12d700*/  PRMT R5, R26, 0x5410, R7 ;  /* 0x000054101a057816 */ /* 0x000fe20000000007 */
[----:B0-----:R-:W3:Y:S01]  /*12d710*/  LDL.LU R10, [R1+0x398] ;  /* 0x00039800010a7983 */ /* 0x001ee20000300800 */
[----:B--2---:R-:W-:Y:S02]  /*12d720*/  PRMT R11, R11, 0x5410, R9 ;  /* 0x000054100b0b7816 */ /* 0x004fe40000000009 */
[----:B------:R-:W-:Y:S02]  /*12d730*/  PRMT R9, R23, 0x5410, R6 ;  /* 0x0000541017097816 */ /* 0x000fe40000000006 */
[----:B------:R-:W2:Y:S04]  /*12d740*/  LDL.LU R6, [R1+0x384] ;  /* 0x0003840001067983 */ /* 0x000ea80000300800 */
[----:B------:R0:W-:Y:S02]  /*12d750*/  STL [R1+0x2a8], R11 ;  /* 0x0002a80b01007387 */ /* 0x0001e40000100800 */
[----:B0-----:R-:W-:-:S02]  /*12d760*/  PRMT R11, R25, 0x5410, R8 ;  /* 0x00005410190b7816 */ /* 0x001fc40000000008 */
[----:B------:R-:W4:Y:S04]  /*12d770*/  LDL.LU R8, [R1+0x388] ;  /* 0x0003880001087983 */ /* 0x000f280000300800 */
[----:B------:R-:W4:Y:S04]  /*12d780*/  LDL.LU R23, [R1+0x1678] ;  /* 0x0016780001177983 */ /* 0x000f280000300800 */
[----:B------:R-:W4:Y:S04]  /*12d790*/  LDL.LU R25, [R1+0x168c] ;  /* 0x00168c0001197983 */ /* 0x000f280000300800 */
[----:B------:R-:W4:Y:S04]  /*12d7a0*/  LDL.LU R7, [R1+0xc] ;  /* 0x00000c0001077983 */ /* 0x000f280000300800 */
[----:B------:R-:W4:Y:S01]  /*12d7b0*/  LDL.LU R26, [R1+0x1690] ;  /* 0x00169000011a7983 */ /* 0x000f220000300800 */
[----:B------:R-:W-:-:S02]  /*12d7c0*/  PRMT R3, R3, 0x5410, R14 ;  /* 0x0000541003037816 */ /* 0x000fc4000000000e */
[----:B---3--:R-:W-:Y:S02]  /*12d7d0*/  PRMT R10, R10, 0x5410, R29 ;  /* 0x000054100a0a7816 */ /* 0x008fe4000000001d */
[----:B------:R-:W-:Y:S02]  /*12d7e0*/  PRMT R22, R22, 0x5410, R12 ;  /* 0x0000541016167816 */ /* 0x000fe4000000000c */
[----:B------:R-:W-:Y:S02]  /*12d7f0*/  PRMT R24, R24, 0x5410, R28 ;  /* 0x0000541018187816 */ /* 0x000fe4000000001c */
[----:B--2---:R-:W-:Y:S02]  /*12d800*/  PRMT R6, R6, 0x5410, R2 ;  /* 0x0000541006067816 */ /* 0x004fe40000000002 */
[----:B----4-:R-:W-:Y:S02]  /*12d810*/  PRMT R8, R8, 0x5410, R15 ;  /* 0x0000541008087816 */ /* 0x010fe4000000000f */
[----:B------:R-:W-:-:S02]  /*12d820*/  PRMT R7, R27, 0x5410, R7 ;  /* 0x000054101b077816 */ /* 0x000fc40000000007 */
[----:B------:R-:W2:Y:S04]  /*12d830*/  LDL.LU R27, [R1+0x1694] ;  /* 0x00169400011b7983 */ /* 0x000ea80000300800 */
[----:B------:R-:W3:Y:S04]  /*12d840*/  LDL.LU R2, [R1+0x569c] ;  /* 0x00569c0001027983 */ /* 0x000ee80000300800 */
[----:B------:R-:W4:Y:S04]  /*12d850*/  LDL.LU R15, [R1+0x5698] ;  /* 0x00569800010f7983 */ /* 0x000f280000300800 */
[----:B------:R-:W2:Y:S04]  /*12d860*/  LDL.LU R29, [R1+0x5694] ;  /* 0x00569400011d7983 */ /* 0x000ea80000300800 */
[----:B------:R-:W2:Y:S04]  /*12d870*/  LDL.LU R14, [R1+0x5690] ;  /* 0x00569000010e7983 */ /* 0x000ea80000300800 */
[----:B------:R0:W-:Y:S04]  /*12d880*/  STL [R1+0xc], R3 ;  /* 0x00000c0301007387 */ /* 0x0001e80000100800 */
[----:B0-----:R-:W2:Y:S04]  /*12d890*/  LDL.LU R3, [R1+0x568c] ;  /* 0x00568c0001037983 */ /* 0x001ea80000300800 */
[----:B------:R-:W2:Y:S04]  /*12d8a0*/  LDL.LU R12, [R1+0x5688] ;  /* 0x00568800010c7983 */ /* 0x000ea80000300800 */
[----:B------:R0:W-:Y:S04]  /*12d8b0*/  STL [R1+0x2a4], R22 ;  /* 0x0002a41601007387 */ /* 0x0001e80000100800 */
[----:B0-----:R-:W2:Y:S04]  /*12d8c0*/  LDL.LU R22, [R1+0x5684] ;  /* 0x0056840001167983 */ /* 0x001ea80000300800 */
[----:B------:R-:W2:Y:S04]  /*12d8d0*/  LDL.LU R28, [R1+0x5680] ;  /* 0x00568000011c7983 */ /* 0x000ea80000300800 */
[----:B------:R0:W-:Y:S04]  /*12d8e0*/  STL [R1+0x2a0], R24 ;  /* 0x0002a01801007387 */ /* 0x0001e80000100800 */
[----:B0-----:R-:W2:Y:S02]  /*12d8f0*/  LDL.LU R24, [R1+0x567c] ;  /* 0x00567c0001187983 */ /* 0x001ea40000300800 */
[----:B--2---:R-:W-:-:S02]  /*12d900*/  PRMT R24, R24, 0x5410, R28 ;  /* 0x0000541018187816 */ /* 0x004fc4000000001c */
[----:B------:R-:W2:Y:S04]  /*12d910*/  LDL.LU R28, [R1+0x5678] ;  /* 0x00567800011c7983 */ /* 0x000ea80000300800 */
[----:B------:R0:W-:Y:S04]  /*12d920*/  STL [R1+0x2ec], R24 ;  /* 0x0002ec1801007387 */ /* 0x0001e80000100800 */
[----:B0-----:R-:W2:Y:S01]  /*12d930*/  LDL.LU R24, [R1+0x5674] ;  /* 0x0056740001187983 */ /* 0x001ea20000300800 */
[----:B------:R-:W-:Y:S02]  /*12d940*/  PRMT R12, R12, 0x5410, R3 ;  /* 0x000054100c0c7816 */ /* 0x000fe40000000003 */
[----:B--2---:R-:W-:-:S02]  /*12d950*/  PRMT R24, R24, 0x5410, R22 ;  /* 0x0000541018187816 */ /* 0x004fc40000000016 */
[----:B------:R-:W2:Y:S04]  /*12d960*/  LDL.LU R22, [R1+0x5670] ;  /* 0x0056700001167983 */ /* 0x000ea80000300800 */
[----:B------:R0:W-:Y:S04]  /*12d970*/  STL [R1+0x5618], R24 ;  /* 0x0056181801007387 */ /* 0x0001e80000100800 */
[----:B0-----:R-:W4:Y:S04]  /*12d980*/  LDL.LU R24, [R1+0x167c] ;  /* 0x00167c0001187983 */ /* 0x001f280000300800 */
[----:B------:R-:W4:Y:S04]  /*12d990*/  LDL.LU R3, [R1+0x566c] ;  /* 0x00566c0001037983 */ /* 0x000f280000300800 */
[----:B------:R0:W-:Y:S04]  /*12d9a0*/  STL [R1+0x30c], R12 ;  /* 0x00030c0c01007387 */ /* 0x0001e80000100800 */
[----:B0-----:R-:W4:Y:S01]  /*12d9b0*/  LDL.LU R12, [R1+0x5668] ;  /* 0x00566800010c7983 */ /* 0x001f220000300800 */
[----:B--2---:R-:W-:-:S03]  /*12d9c0*/  PRMT R22, R22, 0x5410, R14 ;  /* 0x0000541016167816 */ /* 0x004fc6000000000e */
[----:B------:R-:W2:Y:S04]  /*12d9d0*/  LDL.LU R14, [R1+0x5664] ;  /* 0x00566400010e7983 */ /* 0x000ea80000300800 */
[----:B------:R-:W-:Y:S01]  /*12d9e0*/  STL [R1+0x5614], R22 ;  /* 0x0056141601007387 */ /* 0x000fe20000100800 */
[----:B---3--:R-:W-:Y:S02]  /*12d9f0*/  PRMT R16, R16, 0x5410, R2 ;  /* 0x0000541010107816 */ /* 0x008fe40000000002 */
[----:B----4-:R-:W-:Y:S02]  /*12da00*/  PRMT R3, R3, 0x5410, R29 ;  /* 0x0000541003037816 */ /* 0x010fe4000000001d */
[----:B------:R-:W3:Y:S04]  /*12da10*/  LDL.LU R29, [R1+0x5660] ;  /* 0x00566000011d7983 */ /* 0x000ee80000300800 */
[----:B------:R-:W-:Y:S01]  /*12da20*/  STL [R1+0x55d8], R3 ;  /* 0x0055d80301007387 */ /* 0x000fe20000100800 */
[----:B------:R-:W-:-:S02]  /*12da30*/  PRMT R13, R13, 0x5410, R0 ;  /* 0x000054100d0d7816 */ /* 0x000fc40000000000 */
[----:B------:R-:W-:Y:S02]  /*12da40*/  PRMT R12, R12, 0x5410, R15 ;  /* 0x000054100c0c7816 */ /* 0x000fe4000000000f */
[----:B------:R-:W4:Y:S04]  /*12da50*/  LDL.LU R15, [R1+0x565c] ;  /* 0x00565c00010f7983 */ /* 0x000f280000300800 */
[----:B------:R-:W3:Y:S04]  /*12da60*/  LDL.LU R2, [R1+0x5658] ;  /* 0x0056580001027983 */ /* 0x000ee80000300800 */
[----:B------:R-:W-:Y:S04]  /*12da70*/  STL.64 [R1+0x5580], R18 ;  /* 0x0055801201007387 */ /* 0x000fe80000100a00 */
[----:B------:R-:W-:Y:S04]  /*12da80*/  STL.64 [R1+0x5578], R16 ;  /* 0x0055781001007387 */ /* 0x000fe80000100a00 */
[----:B------:R-:W3:Y:S04]  /*12da90*/  LDL.LU R0, [R1+0x5654] ;  /* 0x0056540001007983 */ /* 0x000ee80000300800 */
[----:B--2---:R0:W-:Y:S04]  /*12daa0*/  STL [R1+0x5650], R14 ;  /* 0x0056500e01007387 */ /* 0x0041e80000100800 */
[----:B0-----:R-:W2:Y:S04]  /*12dab0*/  LDL.LU R14, [R1+0x1684] ;  /* 0x00168400010e7983 */ /* 0x001ea80000300800 */
[----:B------:R0:W-:Y:S04]  /*12dac0*/  STL.64 [R1+0x5648], R12 ;  /* 0x0056480c01007387 */ /* 0x0001e80000100a00 */
[----:B0-----:R-:W3:Y:S01]  /*12dad0*/  LDL.LU R13, [R1+0x1698] ;  /* 0x00169800010d7983 */ /* 0x001ee20000300800 */
[----:B----4-:R-:W-:-:S02]  /*12dae0*/  PRMT R15, R4, 0x5210, R15 ;  /* 0x00005210040f7816 */ /* 0x010fc4000000000f */
[----:B------:R-:W-:Y:S02]  /*12daf0*/  PRMT R12, R9, 0x5210, R24 ;  /* 0x00005210090c7816 */ /* 0x000fe40000000018 */
[----:B------:R-:W-:Y:S02]  /*12db00*/  PRMT R9, R5, 0x5210, R23 ;  /* 0x0000521005097816 */ /* 0x000fe40000000017 */
[----:B------:R-:W-:Y:S02]  /*12db10*/  PRMT R4, R6, 0x5210, R25 ;  /* 0x0000521006047816 */ /* 0x000fe40000000019 */
[----:B------:R-:W-:Y:S02]  /*12db20*/  PRMT R5, R7, 0x5210, R26 ;  /* 0x0000521007057816 */ /* 0x000fe4000000001a */
[----:B------:R-:W-:Y:S01]  /*12db30*/  PRMT R6, R8, 0x5210, R27 ;  /* 0x0000521008067816 */ /* 0x000fe2000000001b */
        /* <DEDUP_REMOVED lines=11> */
[----:B--2---:R-:W-:Y:S01]  /*12dbf0*/  PRMT R8, R11, 0x5210, R14 ;  /* 0x000052100b087816 */ /* 0x004fe2000000000e */
[----:B------:R-:W-:Y:S01]  /*12dc00*/  IMAD.MOV.U32 R11, RZ, RZ, R15 ;  /* 0x000000ffff0b7224 */ /* 0x000fe200078e000f */
[----:B---3--:R-:W-:Y:S01]  /*12dc10*/  PRMT R7, R10, 0x5210, R13 ;  /* 0x000052100a077816 */ /* 0x008fe2000000000d */
[----:B------:R-:W-:-:S02]  /*12dc20*/  IMAD.MOV.U32 R10, RZ, RZ, R12 ;  /* 0x000000ffff0a7224 */ /* 0x000fc400078e000c */
[----:B------:R-:W0:Y:S01]  /*12dc30*/  LDS.128 R12, [R0] ;  /* 0x00000000000c7984 */ /* 0x000e220000000c00 */
[----:B------:R-:W-:Y:S06]  /*12dc40*/  BAR.SYNC.DEFER_BLOCKING 0x0 ;  /* 0x0000000000007b1d */ /* 0x000fec0000010000 */
[----:B0-----:R-:W-:Y:S04]  /*12dc50*/  STL [R1+0x10], R12 ;  /* 0x0000100c01007387 */ /* 0x001fe80000100800 */
[----:B------:R0:W-:Y:S04]  /*12dc60*/  STL.64 [R1+0x18], R14 ;  /* 0x0000180e01007387 */ /* 0x0001e80000100a00 */
[----:B0-----:R-:W2:Y:S01]  /*12dc70*/  LDL.LU R14, [R1+0x5650] ;  /* 0x00565000010e7983 */ /* 0x001ea20000300800 */
[----:B------:R-:W-:-:S03]  /*12dc80*/  IMAD.MOV.U32 R15, RZ, RZ, R13 ;  /* 0x000000ffff0f7224 */ /* 0x000fc600078e000d */
[----:B------:R-:W3:Y:S04]  /*12dc90*/  LDL.LU.64 R12, [R1+0x5648] ;  /* 0x00564800010c7983 */ /* 0x000ee80000300a00 */
[----:B------:R0:W-:Y:S01]  /*12dca0*/  STSM.16.M88.4 [R2], R4 ;  /* 0x0000000402007844 */ /* 0x0001e20000000200 */
[----:B------:R-:W-:Y:S01]  /*12dcb0*/  BAR.SYNC.DEFER_BLOCKING 0x0 ;  /* 0x0000000000007b1d */ /* 0x000fe20000010000 */
[----:B0-----:R-:W-:Y:S02]  /*12dcc0*/  IMAD.MOV.U32 R4, RZ, RZ, R11 ;  /* 0x000000ffff047224 */ /* 0x001fe400078e000b */
[----:B------:R-:W-:Y:S02]  /*12dcd0*/  IMAD.MOV.U32 R5, RZ, RZ, R10 ;  /* 0x000000ffff057224 */ /* 0x000fe400078e000a */
[----:B------:R-:W-:-:S02]  /*12dce0*/  IMAD.MOV.U32 R6, RZ, RZ, R9 ;  /* 0x000000ffff067224 */ /* 0x000fc400078e0009 */
[----:B------:R-:W-:Y:S02]  /*12dcf0*/  IMAD.MOV.U32 R7, RZ, RZ, R8 ;  /* 0x000000ffff077224 */ /* 0x000fe400078e0008 */
[----:B------:R-:W0:Y:S01]  /*12dd00*/  LDS.128 R8, [R0] ;  /* 0x0000000000087984 */ /* 0x000e220000000c00 */
[----:B------:R-:W-:Y:S06]  /*12dd10*/  BAR.SYNC.DEFER_BLOCKING 0x0 ;  /* 0x0000000000007b1d */ /* 0x000fec0000010000 */
[----:B--2---:R1:W-:Y:S04]  /*12dd20*/  STL.64 [R1+0x5348], R14 ;  /* 0x0053480e01007387 */ /* 0x0043e80000100a00 */
[----:B-1----:R-:W2:Y:S04]  /*12dd30*/  LDL.LU R14, [R1+0x2950] ;  /* 0x00295000010e7983 */ /* 0x002ea80000300800 */
[----:B------:R-:W2:Y:S04]  /*12dd40*/  LDL.LU R15, [R1+0x2930] ;  /* 0x00293000010f7983 */ /* 0x000ea80000300800 */
[----:B---3--:R1:W-:Y:S04]  /*12dd50*/  STL.64 [R1+0x55b8], R12 ;  /* 0x0055b80c01007387 */ /* 0x0083e80000100a00 */
[----:B-1----:R-:W3:Y:S04]  /*12dd60*/  LDL.LU R13, [R1+0x2954] ;  /* 0x00295400010d7983 */ /* 0x002ee80000300800 */
[----:B0-----:R4:W-:Y:S04]  /*12dd70*/  STL.64 [R1+0x52c8], R8 ;  /* 0x0052c80801007387 */ /* 0x0019e80000100a00 */
[----:B------:R-:W-:Y:S04]  /*12dd80*/  STSM.16.M88.4 [R2], R4 ;  /* 0x0000000402007844 */ /* 0x000fe80000000200 */
[----:B------:R0:W-:Y:S01]  /*12dd90*/  STL.64 [R1+0x52a0], R10 ;  /* 0x0052a00a01007387 */ /* 0x0001e20000100a00 */
[----:B------:R-:W-:Y:S01]  /*12dda0*/  BAR.SYNC.DEFER_BLOCKING 0x0 ;  /* 0x0000000000007b1d */ /* 0x000fe20000010000 */
[----:B----4-:R-:W-:-:S02]  /*12ddb0*/  LOP3.LUT R9, R18, 0xffff, RZ, 0xc0, !PT ;  /* 0x0000ffff12097812 */ /* 0x010fc400078ec0ff */
[----:B0-----:R-:W-:Y:S02]  /*12ddc0*/  LOP3.LUT R10, R17, 0xffff, RZ, 0xc0, !PT ;  /* 0x0000ffff110a7812 */ /* 0x001fe400078ec0ff */
[----:B------:R-:W-:Y:S02]  /*12ddd0*/  LOP3.LUT R5, R16, 0xffff, RZ, 0xc0, !PT ;  /* 0x0000ffff10057812 */ /* 0x000fe400078ec0ff */
[----:B------:R-:W-:Y:S02]  /*12dde0*/  LOP3.LUT R4, R19, 0xffff, RZ, 0xc0, !PT ;  /* 0x0000ffff13047812 */ /* 0x000fe400078ec0ff */
[----:B------:R-:W-:Y:S02]  /*12ddf0*/  PRMT R11, R28, 0x4210, R5 ;  /* 0x000042101c0b7816 */ /* 0x000fe40000000005 */
[----:B--2---:R-:W-:Y:S02]  /*12de00*/  LOP3.LUT R7, R14, 0xffff, RZ, 0xc0, !PT ;  /* 0x0000ffff0e077812 */ /* 0x004fe400078ec0ff */
[----:B------:R-:W-:-:S02]  /*12de10*/  LOP3.LUT R6, R15, 0xffff, RZ, 0xc0, !PT ;  /* 0x0000ffff0f067812 */ /* 0x000fc400078ec0ff */
[----:B---3--:R-:W-:-:S05]  /*12de20*/  LOP3.LUT R8, R13, 0xffff, RZ, 0xc0, !PT ;  /* 0x0000ffff0d087812 */ /* 0x008fca00078ec0ff */
[----:B------:R-:W-:Y:S04]  /*12de30*/  STL [R1+0x2d0], R8 ;  /* 0x0002d00801007387 */ /* 0x000fe80000100800 */
[----:B------:R-:W-:Y:S04]  /*12de40*/  STL [R1+0x2d4], R7 ;  /* 0x0002d40701007387 */ /* 0x000fe80000100800 */
[----:B------:R-:W-:Y:S04]  /*12de50*/  STL [R1+0x2d8], R6 ;  /* 0x0002d80601007387 */ /* 0x000fe80000100800 */
[----:B------:R-:W-:Y:S04]  /*12de60*/  STL [R1+0x2dc], R5 ;  /* 0x0002dc0501007387 */ /* 0x000fe80000100800 */
[----:B------:R0:W-:Y:S04]  /*12de70*/  STL [R1+0x298], R10 ;  /* 0x0002980a01007387 */ /* 0x0001e80000100800 */
[----:B------:R1:W-:Y:S04]  /*12de80*/  STL [R1+0x29c], R9 ;  /* 0x00029c0901007387 */ /* 0x0003e80000100800 */
[----:B------:R-:W-:Y:S04]  /*12de90*/  STL [R1+0x310], R4 ;  /* 0x0003100401007387 */ /* 0x000fe80000100800 */
[----:B------:R-:W2:Y:S01]  /*12dea0*/  LDL.LU R28, [R1+0x5644] ;  /* 0x00564400011c7983 */ /* 0x000ea20000300800 */
[----:B------:R-:W-:-:S02]  /*12deb0*/  PRMT R13, R24, 0x4210, R10 ;  /* 0x00004210180d7816 */ /* 0x000fc4000000000a */
[----:B------:R-:W-:Y:S02]  /*12dec0*/  PRMT R14, R23, 0x4210, R9 ;  /* 0x00004210170e7816 */ /* 0x000fe40000000009 */
[----:B------:R-:W-:Y:S02]  /*12ded0*/  PRMT R15, R29, 0x4210, R4 ;  /* 0x000042101d0f7816 */ /* 0x000fe40000000004 */
[----:B0-----:R-:W-:Y:S02]  /*12dee0*/  PRMT R10, R27, 0x4210, R6 ;  /* 0x000042101b0a7816 */ /* 0x001fe40000000006 */
[----:B-1----:R-:W-:Y:S02]  /*12def0*/  PRMT R9, R26, 0x4210, R7 ;  /* 0x000042101a097816 */ /* 0x002fe40000000007 */
[----:B------:R-:W0:Y:S01]  /*12df00*/  LDS.128 R4, [R0] ;  /* 0x0000000000047984 */ /* 0x000e220000000c00 */
[----:B------:R-:W-:Y:S01]  /*12df10*/  BAR.SYNC.DEFER_BLOCKING 0x0 ;  /* 0x0000000000007b1d */ /* 0x000fe20000010000 */
[----:B------:R-:W-:-:S05]  /*12df20*/  PRMT R8, R25, 0x4210, R8 ;  /* 0x0000421019087816 */ /* 0x000fca0000000008 */
[----:B------:R-:W-:Y:S02]  /*12df30*/  STSM.16.M88.4 [R2], R8 ;  /* 0x0000000802007844 */ /* 0x000fe40000000200 */
[----:B------:R-:W-:Y:S06]  /*12df40*/  BAR.SYNC.DEFER_BLOCKING 0x0 ;  /* 0x0000000000007b1d */ /* 0x000fec0000010000 */
[----:B------:R-:W1:Y:S02]  /*12df50*/  LDS.128 R16, [R0] ;  /* 0x0000000000107984 */ /* 0x000e640000000c00 */
[----:B------:R-:W-:Y:S06]  /*12df60*/  BAR.SYNC.DEFER_BLOCKING 0x0 ;  /* 0x0000000000007b1d */ /* 0x000fec0000010000 */
[----:B0-----:R0:W-:Y:S04]  /*12df70*/  STL.64 [R1+0x52d0], R4 ;  /* 0x0052d00401007387 */ /* 0x0011e80000100a00 */
[----:B------:R3:W-:Y:S01]  /*12df80*/  STL.64 [R1+0x5288], R6 ;  /* 0x0052880601007387 */ /* 0x0007e20000100a00 */
[----:B------:R-:W-:-:S04]  /*12df90*/  LOP3.LUT R3, R3, 0xffff, RZ, 0xc0, !PT ;  /* 0x0000ffff03037812 */ /* 0x000fc800078ec0ff */
[----:B------:R-:W-:Y:S01]  /*12dfa0*/  PRMT R12, R22, 0x4210, R3 ;  /* 0x00004210160c7816 */ /* 0x000fe20000000003 */
[----:B0-----:R-:W4:Y:S04]  /*12dfb0*/  LDL.LU R5, [R1+0x2b8] ;  /* 0x0002b80001057983 */ /* 0x001f280000300800 */
[----:B---3--:R-:W3:Y:S04]  /*12dfc0*/  LDL.LU R6, [R1+0x2b4] ;  /* 0x0002b40001067983 */ /* 0x008ee80000300800 */
[----:B------:R-:W3:Y:S04]  /*12dfd0*/  LDL.LU R8, [R1+0x2b0] ;  /* 0x0002b00001087983 */ /* 0x000ee80000300800 */
[----:B------:R-:W3:Y:S04]  /*12dfe0*/  LDL.LU R9, [R1+0x2ac] ;  /* 0x0002ac0001097983 */ /* 0x000ee80000300800 */
[----:B------:R-:W3:Y:S04]  /*12dff0*/  LDL.LU R10, [R1+0x2a8] ;  /* 0x0002a800010a7983 */ /* 0x000ee80000300800 */
[----:B------:R-:W3:Y:S04]  /*12e000*/  LDL.LU R11, [R1+0xc] ;  /* 0x00000c00010b7983 */ /* 0x000ee80000300800 */
[----:B------:R-:W3:Y:S04]  /*12e010*/  LDL.LU R7, [R1+0x310] ;  /* 0x0003100001077983 */ /* 0x000ee80000300800 */
[----:B------:R-:W-:Y:S01]  /*12e020*/  STSM.16.M88.4 [R2], R12 ;  /* 0x0000000c02007844 */ /* 0x000fe20000000200 */
[----:B------:R-:W-:Y:S01]  /*12e030*/  BAR.SYNC.DEFER_BLOCKING 0x0 ;  /* 0x0000000000007b1d */ /* 0x000fe20000010000 */
[----:B-1----:R-:W-:-:S05]  /*12e040*/  IMAD.MOV.U32 R29, RZ, RZ, R16 ;  /* 0x000000ffff1d7224 */ /* 0x002fca00078e0010 */
[----:B------:R-:W-:Y:S04]  /*12e050*/  STL [R1+0x334], R17 ;  /* 0x0003341101007387 */ /* 0x000fe80000100800 */
[----:B------:R-:W-:Y:S04]  /*12e060*/  STL.64 [R1+0x338], R18 ;  /* 0x0003381201007387 */ /* 0x000fe80000100a00 */
[----:B--2---:R0:W-:Y:S04]  /*12e070*/  STL.64 [R1+0x52a8], R28 ;  /* 0x0052a81c01007387 */ /* 0x0041e80000100a00 */
[----:B0-----:R-:W2:Y:S04]  /*12e080*/  LDL.LU R28, [R1+0x2d8] ;  /* 0x0002d800011c7983 */ /* 0x001ea80000300800 */
[----:B------:R-:W2:Y:S04]  /*12e090*/  LDL.LU R29, [R1+0x2dc] ;  /* 0x0002dc00011d7983 */ /* 0x000ea80000300800 */
[----:B------:R-:W2:Y:S04]  /*12e0a0*/  LDL.LU R12, [R1+0x2974] ;  /* 0x00297400010c7983 */ /* 0x000ea80000300800 */
[----:B------:R-:W2:Y:S04]  /*12e0b0*/  LDL.LU R13, [R1+0x2970] ;  /* 0x00297000010d7983 */ /* 0x000ea80000300800 */
[----:B------:R-:W2:Y:S04]  /*12e0c0*/  LDL.LU R14, [R1+0x2940] ;  /* 0x00294000010e7983 */ /* 0x000ea80000300800 */
[----:B------:R-:W2:Y:S04]  /*12e0d0*/  LDL.LU R15, [R1+0x293c] ;  /* 0x00293c00010f7983 */ /* 0x000ea80000300800 */
[----:B--2---:R0:W-:Y:S04]  /*12e0e0*/  STL.64 [R1+0x5638], R14 ;  /* 0x0056380e01007387 */ /* 0x0041e80000100a00 */
[----:B0-----:R-:W2:Y:S04]  /*12e0f0*/  LDL.LU R14, [R1+0x2d0] ;  /* 0x0002d000010e7983 */ /* 0x001ea80000300800 */
[----:B------:R-:W4:Y:S04]  /*12e100*/  LDL.LU R15, [R1+0x2d4] ;  /* 0x0002d400010f7983 */ /* 0x000f280000300800 */
[----:B------:R0:W-:Y:S04]  /*12e110*/  STL.64 [R1+0x5630], R12 ;  /* 0x0056300c01007387 */ /* 0x0001e80000100a00 */
[----:B0-----:R-:W4:Y:S04]  /*12e120*/  LDL.LU R12, [R1+0x298] ;  /* 0x00029800010c7983 */ /* 0x001f280000300800 */
[----:B------:R-:W4:Y:S01]  /*12e130*/  LDL.LU R13, [R1+0x29c] ;  /* 0x00029c00010d7983 */ /* 0x000f220000300800 */
[----:B------:R-:W-:-:S03]  /*12e140*/  PRMT R4, R21, 0x5210, R3 ;  /* 0x0000521015047816 */ /* 0x000fc60000000003 */
        /* <DEDUP_REMOVED lines=12> */
[----:B---3--:R-:W-:-:S03]  /*12e210*/  PRMT R7, R20, 0x5210, R7 ;  /* 0x0000521014077816 */ /* 0x008fc60000000007 */
[----:B------:R-:W3:Y:S01]  /*12e220*/  LDL.LU R20, [R1+0x5640] ;  /* 0x0056400001147983 */ /* 0x000ee20000300800 */
[----:B--2---:R-:W-:Y:S02]  /*12e230*/  PRMT R8, R8, 0x5210, R14 ;  /* 0x0000521008087816 */ /* 0x004fe4000000000e */
[----:B----4-:R-:W-:Y:S02]  /*12e240*/  PRMT R9, R9, 0x5210, R15 ;  /* 0x0000521009097816 */ /* 0x010fe4000000000f */
[----:B------:R-:W-:Y:S02]  /*12e250*/  PRMT R5, R5, 0x5210, R12 ;  /* 0x0000521005057816 */ /* 0x000fe4000000000c */
[----:B------:R-:W-:Y:S02]  /*12e260*/  PRMT R6, R6, 0x5210, R13 ;  /* 0x0000521006067816 */ /* 0x000fe4000000000d */
[----:B------:R-:W0:Y:S01]  /*12e270*/  LDS.128 R12, [R0] ;  /* 0x00000000000c7984 */ /* 0x000e220000000c00 */
[----:B------:R-:W-:Y:S06]  /*12e280*/  BAR.SYNC.DEFER_BLOCKING 0x0 ;  /* 0x0000000000007b1d */ /* 0x000fec0000010000 */
[----:B0-----:R-:W-:Y:S04]  /*12e290*/  STL.64 [R1+0x270], R12 ;  /* 0x0002700c01007387 */ /* 0x001fe80000100a00 */
[----:B------:R0:W-:Y:S04]  /*12e2a0*/  STL.64 [R1+0x278], R14 ;  /* 0x0002780e01007387 */ /* 0x0001e80000100a00 */
[----:B0-----:R-:W2:Y:S04]  /*12e2b0*/  LDL.LU.64 R14, [R1+0x5638] ;  /* 0x00563800010e7983 */ /* 0x001ea80000300a00 */
[----:B------:R-:W4:Y:S01]  /*12e2c0*/  LDL.LU.64 R12, [R1+0x5630] ;  /* 0x00563000010c7983 */ /* 0x000f220000300a00 */
[----:B------:R-:W-:-:S02]  /*12e2d0*/  PRMT R10, R10, 0x5210, R28 ;  /* 0x000052100a0a7816 */ /* 0x000fc4000000001c */
[----:B------:R-:W-:-:S05]  /*12e2e0*/  PRMT R11, R11, 0x5210, R29 ;  /* 0x000052100b0b7816 */ /* 0x000fca000000001d */
[----:B------:R-:W-:Y:S01]  /*12e2f0*/  STSM.16.M88.4 [R2], R8 ;  /* 0x0000000802007844 */ /* 0x000fe20000000200 */
[----:B------:R-:W-:Y:S06]  /*12e300*/  BAR.SYNC.DEFER_BLOCKING 0x0 ;  /* 0x0000000000007b1d */ /* 0x000fec0000010000 */
[----:B------:R-:W0:Y:S02]  /*12e310*/  LDS.128 R8, [R0] ;  /* 0x0000000000087984 */ /* 0x000e240000000c00 */
[----:B------:R-:W-:Y:S06]  /*12e320*/  BAR.SYNC.DEFER_BLOCKING 0x0 ;  /* 0x0000000000007b1d */ /* 0x000fec0000010000 */
[----:B------:R1:W-:Y:S02]  /*12e330*/  STSM.16.M88.4 [R2], R4 ;  /* 0x0000000402007844 */ /* 0x0003e40000000200 */
[----:B------:R-:W-:Y:S06]  /*12e340*/  BAR.SYNC.DEFER_BLOCKING 0x0 ;  /* 0x0000000000007b1d */ /* 0x000fec0000010000 */
[----:B0-----:R0:W-:Y:S01]  /*12e350*/  STL.64 [R1+0x2d0], R8 ;  /* 0x0002d00801007387 */ /* 0x0011e20000100a00 */
[----:B-1----:R-:W-:-:S03]  /*12e360*/  LOP3.LUT R6, R17, 0xffff, RZ, 0xc0, !PT ;  /* 0x0000ffff11067812 */ /* 0x002fc600078ec0ff */
[----:B------:R-:W-:Y:S01]  /*12e370*/  STL.64 [R1+0x2d8], R10 ;  /* 0x0002d80a01007387 */ /* 0x000fe20000100a00 */
[----:B------:R-:W-:Y:S02]  /*12e380*/  LOP3.LUT R7, R18, 0xffff, RZ, 0xc0, !PT ;  /* 0x0000ffff12077812 */ /* 0x000fe400078ec0ff */
[----:B------:R-:W-:Y:S02]  /*12e390*/  PRMT R18, R24, 0x4210, R6 ;  /* 0x0000421018127816 */ /* 0x000fe40000000006 */
[----:B0-----:R-:W-:Y:S02]  /*12e3a0*/  LOP3.LUT R8, R16, 0xffff, RZ, 0xc0, !PT ;  /* 0x0000ffff10087812 */ /* 0x001fe400078ec0ff */
[----:B----4-:R-:W-:Y:S02]  /*12e3b0*/  LOP3.LUT R5, R12, 0xffff, RZ, 0xc0, !PT ;  /* 0x0000ffff0c057812 */ /* 0x010fe400078ec0ff */
[----:B------:R-:W-:-:S03]  /*12e3c0*/  LOP3.LUT R4, R13, 0xffff, RZ, 0xc0, !PT ;  /* 0x0000ffff0d047812 */ /* 0x000fc600078ec0ff */
[----:B------:R0:W-:Y:S04]  /*12e3d0*/  STL [R1+0x2b0], R5 ;  /* 0x0002b00501007387 */ /* 0x0001e80000100800 */
[----:B------:R-:W-:Y:S04]  /*12e3e0*/  STL [R1+0x2b4], R4 ;  /* 0x0002b40401007387 */ /* 0x000fe80000100800 */
[----:B------:R-:W-:Y:S04]  /*12e3f0*/  STL [R1+0x2a8], R8 ;  /* 0x0002a80801007387 */ /* 0x000fe80000100800 */
[----:B------:R1:W-:Y:S01]  /*12e400*/  STL [R1+0x2ac], R6 ;  /* 0x0002ac0601007387 */ /* 0x0003e20000100800 */
[----:B------:R-:W-:-:S03]  /*12e410*/  PRMT R24, R21, 0x4210, R5 ;  /* 0x0000421015187816 */ /* 0x000fc60000000005 */
[----:B0-----:R-:W4:Y:S04]  /*12e420*/  LDL.LU R5, [R1+0x2cc] ;  /* 0x0002cc0001057983 */ /* 0x001f280000300800 */
[----:B-1----:R-:W4:Y:S01]  /*12e430*/  LDL.LU R6, [R1+0x2c8] ;  /* 0x0002c80001067983 */ /* 0x002f220000300800 */
[----:B------:R-:W-:-:S03]  /*12e440*/  PRMT R17, R22, 0x4210, R8 ;  /* 0x0000421016117816 */ /* 0x000fc60000000008 */
[----:B------:R-:W0:Y:S01]  /*12e450*/  LDS.128 R8, [R0] ;  /* 0x0000000000087984 */ /* 0x000e220000000c00 */
[----:B------:R-:W-:Y:S01]  /*12e460*/  BAR.SYNC.DEFER_BLOCKING 0x0 ;  /* 0x0000000000007b1d */ /* 0x000fe20000010000 */
[----:B--2---:R-:W-:Y:S02]  /*12e470*/  LOP3.LUT R29, R14, 0xffff, RZ, 0xc0, !PT ;  /* 0x0000ffff0e1d7812 */ /* 0x004fe400078ec0ff */
[----:B------:R-:W-:Y:S02]  /*12e480*/  LOP3.LUT R28, R15, 0xffff, RZ, 0xc0, !PT ;  /* 0x0000ffff0f1c7812 */ /* 0x000fe400078ec0ff */
[----:B------:R-:W-:Y:S02]  /*12e490*/  PRMT R25, R25, 0x4210, R4 ;  /* 0x0000421019197816 */ /* 0x000fe40000000004 */
[----:B------:R-:W-:Y:S02]  /*12e4a0*/  PRMT R26, R26, 0x4210, R29 ;  /* 0x000042101a1a7816 */ /* 0x000fe4000000001d */
[----:B------:R-:W-:-:S05]  /*12e4b0*/  PRMT R27, R27, 0x4210, R28 ;  /* 0x000042101b1b7816 */ /* 0x000fca000000001c */
[----:B------:R-:W-:Y:S01]  /*12e4c0*/  STSM.16.M88.4 [R2], R24 ;  /* 0x0000001802007844 */ /* 0x000fe20000000200 */
[----:B------:R-:W-:Y:S06]  /*12e4d0*/  BAR.SYNC.DEFER_BLOCKING 0x0 ;  /* 0x0000000000007b1d */ /* 0x000fec0000010000 */
[----:B------:R-:W1:Y:S04]  /*12e4e0*/  LDS.128 R24, [R0] ;  /* 0x0000000000187984 */ /* 0x000e680000000c00 */
[----:B0-----:R-:W-:Y:S04]  /*12e4f0*/  STL.64 [R1+0x340], R8 ;  /* 0x0003400801007387 */ /* 0x001fe80000100a00 */
[----:B------:R-:W-:Y:S01]  /*12e500*/  STL.64 [R1+0x348], R10 ;  /* 0x0003480a01007387 */ /* 0x000fe20000100a00 */
[----:B------:R-:W-:Y:S01]  /*12e510*/  LOP3.LUT R3, R3, 0xffff, RZ, 0xc0, !PT ;  /* 0x0000ffff03037812 */ /* 0x000fe200078ec0ff */
[----:B------:R-:W-:Y:S03]  /*12e520*/  BAR.SYNC.DEFER_BLOCKING 0x0 ;  /* 0x0000000000007b1d */ /* 0x000fe60000010000 */
[----:B------:R-:W-:-:S02]  /*12e530*/  PRMT R16, R19, 0x4210, R3 ;  /* 0x0000421013107816 */ /* 0x000fc40000000003 */
[----:B---3--:R-:W-:Y:S01]  /*12e540*/  PRMT R4, R20, 0x5210, R3 ;  /* 0x0000521014047816 */ /* 0x008fe20000000003 */
[----:B----4-:R0:W-:Y:S04]  /*12e550*/  STL [R1+0x5628], R6 ;  /* 0x0056280601007387 */ /* 0x0101e80000100800 */
[----:B0-----:R-:W2:Y:S04]  /*12e560*/  LDL.LU R6, [R1+0x2a8] ;  /* 0x0002a80001067983 */ /* 0x001ea80000300800 */
[----:B------:R-:W3:Y:S04]  /*12e570*/  LDL.LU R8, [R1+0x2c4] ;  /* 0x0002c40001087983 */ /* 0x000ee80000300800 */
[----:B------:R-:W4:Y:S04]  /*12e580*/  LDL.LU R9, [R1+0x2c0] ;  /* 0x0002c00001097983 */ /* 0x000f280000300800 */
[----:B------:R-:W2:Y:S04]  /*12e590*/  LDL.LU R10, [R1+0x2e4] ;  /* 0x0002e400010a7983 */ /* 0x000ea80000300800 */
[----:B------:R-:W2:Y:S04]  /*12e5a0*/  LDL.LU R11, [R1+0x2a4] ;  /* 0x0002a400010b7983 */ /* 0x000ea80000300800 */
[----:B------:R-:W2:Y:S04]  /*12e5b0*/  LDL.LU R12, [R1+0x2a0] ;  /* 0x0002a000010c7983 */ /* 0x000ea80000300800 */
[----:B-1----:R-:W-:Y:S04]  /*12e5c0*/  STL.64 [R1+0x3d0], R24 ;  /* 0x0003d01801007387 */ /* 0x002fe80000100a00 */
[----:B------:R-:W-:Y:S04]  /*12e5d0*/  STL.64 [R1+0x3d8], R26 ;  /* 0x0003d81a01007387 */ /* 0x000fe80000100a00 */
[----:B------:R-:W2:Y:S04]  /*12e5e0*/  LDL.LU R3, [R1+0x298c] ;  /* 0x00298c0001037983 */ /* 0x000ea80000300800 */
[----:B------:R-:W2:Y:S04]  /*12e5f0*/  LDL.LU R22, [R1+0x2988] ;  /* 0x0029880001167983 */ /* 0x000ea80000300800 */
[----:B------:R-:W2:Y:S04]  /*12e600*/  LDL.LU R13, [R1+0x2964] ;  /* 0x00296400010d7983 */ /* 0x000ea80000300800 */
[----:B------:R-:W2:Y:S04]  /*12e610*/  LDL.LU R14, [R1+0x2960] ;  /* 0x00296000010e7983 */ /* 0x000ea80000300800 */
[----:B------:R-:W2:Y:S01]  /*12e620*/  LDL.LU R15, [R1+0x1728] ;  /* 0x00172800010f7983 */ /* 0x000ea20000300800 */
[----:B------:R-:W-:-:S05]  /*12e630*/  PRMT R19, R23, 0x4210, R7 ;  /* 0x0000421017137816 */ /* 0x000fca0000000007 */
[----:B------:R-:W-:Y:S01]  /*12e640*/  STSM.16.M88.4 [R2], R16 ;  /* 0x0000001002007844 */ /* 0x000fe20000000200 */
[----:B------:R-:W-:Y:S06]  /*12e650*/  BAR.SYNC.DEFER_BLOCKING 0x0 ;  /* 0x0000000000007b1d */ /* 0x000fec0000010000 */
[----:B--2---:R0:W-:Y:S04]  /*12e660*/  STL.64 [R1+0x5620], R14 ;  /* 0x0056200e01007387 */ /* 0x0041e80000100a00 */
[----:B0-----:R-:W3:Y:S04]  /*12e670*/  LDL.LU R14, [R1+0x2b0] ;  /* 0x0002b000010e7983 */ /* 0x001ee80000300800 */
[----:B------:R-:W4:Y:S04]  /*12e680*/  LDL.LU R15, [R1+0x2b4] ;  /* 0x0002b400010f7983 */ /* 0x000f280000300800 */
[----:B------:R0:W-:Y:S04]  /*12e690*/  STL [R1+0x561c], R13 ;  /* 0x00561c0d01007387 */ /* 0x0001e80000100800 */
        /* <DEDUP_REMOVED lines=13> */
[----:B------:R-:W2:Y:S01]  /*12e770*/  LDL.LU R6, [R1+0x5628] ;  /* 0x0056280001067983 */ /* 0x000ea20000300800 */
[----:B------:R-:W-:Y:S02]  /*12e780*/  PRMT R7, R12, 0x5210, R7 ;  /* 0x000052100c077816 */ /* 0x000fe40000000007 */
[----:B------:R-:W-:Y:S02]  /*12e790*/  PRMT R10, R10, 0x5210, R29 ;  /* 0x000052100a0a7816 */ /* 0x000fe4000000001d */
[----:B------:R-:W-:Y:S02]  /*12e7a0*/  PRMT R11, R11, 0x5210, R28 ;  /* 0x000052100b0b7816 */ /* 0x000fe4000000001c */
[----:B---3--:R-:W-:Y:S02]  /*12e7b0*/  PRMT R8, R8, 0x5210, R14 ;  /* 0x0000521008087816 */ /* 0x008fe4000000000e */
[----:B----4-:R-:W-:Y:S02]  /*12e7c0*/  PRMT R9, R9, 0x5210, R15 ;  /* 0x0000521009097816 */ /* 0x010fe4000000000f */
[----:B--2---:R-:W-:-:S02]  /*12e7d0*/  PRMT R6, R6, 0x5210, R13 ;  /* 0x0000521006067816 */ /* 0x004fc4000000000d */
[----:B------:R-:W0:Y:S01]  /*12e7e0*/  LDS.128 R12, [R0] ;  /* 0x00000000000c7984 */ /* 0x000e220000000c00 */
[----:B------:R-:W-:Y:S06]  /*12e7f0*/  BAR.SYNC.DEFER_BLOCKING 0x0 ;  /* 0x0000000000007b1d */ /* 0x000fec0000010000 */
[----:B0-----:R-:W-:Y:S04]  /*12e800*/  STL.64 [R1+0x2c0], R12 ;  /* 0x0002c00c01007387 */ /* 0x001fe80000100a00 */
[----:B------:R0:W-:Y:S04]  /*12e810*/  STL.64 [R1+0x2c8], R14 ;  /* 0x0002c80e01007387 */ /* 0x0001e80000100a00 */
[----:B0-----:R-:W2:Y:S04]  /*12e820*/  LDL.LU.64 R14, [R1+0x5620] ;  /* 0x00562000010e7983 */ /* 0x001ea80000300a00 */
[----:B------:R-:W3:Y:S04]  /*12e830*/  LDL.LU R13, [R1+0x561c] ;  /* 0x00561c00010d7983 */ /* 0x000ee80000300800 */
[----:B------:R-:W-:Y:S01]  /*12e840*/  STSM.16.M88.4 [R2], R8 ;  /* 0x0000000802007844 */ /* 0x000fe20000000200 */
[----:B------:R-:W-:Y:S06]  /*12e850*/  BAR.SYNC.DEFER_BLOCKING 0x0 ;  /* 0x0000000000007b1d */ /* 0x000fec0000010000 */
[----:B------:R-:W0:Y:S02]  /*12e860*/  LDS.128 R8, [R0] ;  /* 0x0000000000087984 */ /* 0x000e240000000c00 */
[----:B------:R-:W-:Y:S06]  /*12e870*/  BAR.SYNC.DEFER_BLOCKING 0x0 ;  /* 0x0000000000007b1d */ /* 0x000fec0000010000 */
[----:B------:R1:W-:Y:S02]  /*12e880*/  STSM.16.M88.4 [R2], R4 ;  /* 0x0000000402007844 */ /* 0x0003e40000000200 */
[----:B------:R-:W-:Y:S01]  /*12e890*/  BAR.SYNC.DEFER_BLOCKING 0x0 ;  /* 0x0000000000007b1d */ /* 0x000fe20000010000 */
[----:B-1----:R-:W-:-:S02]  /*12e8a0*/  LOP3.LUT R5, R16, 0xffff, RZ, 0xc0, !PT ;  /* 0x0000ffff10057812 */ /* 0x002fc400078ec0ff */
[----:B------:R-:W-:Y:S02]  /*12e8b0*/  LOP3.LUT R7, R18, 0xffff, RZ, 0xc0, !PT ;  /* 0x0000ffff12077812 */ /* 0x000fe400078ec0ff */
[----:B------:R-:W-:Y:S02]  /*12e8c0*/  LOP3.LUT R3, R3, 0xffff, RZ, 0xc0, !PT ;  /* 0x0000ffff03037812 */ /* 0x000fe400078ec0ff */
[----:B------:R-:W-:Y:S02]  /*12e8d0*/  LOP3.LUT R22, R22, 0xffff, RZ, 0xc0, !PT ;  /* 0x0000ffff16167812 */ /* 0x000fe400078ec0ff */
[----:B------:R-:W-:Y:S02]  /*12e8e0*/  LOP3.LUT R4, R17, 0xffff, RZ, 0xc0, !PT ;  /* 0x0000ffff11047812 */ /* 0x000fe400078ec0ff */
[----:B------:R-:W-:Y:S02]  /*12e8f0*/  PRMT R16, R21, 0x4210, R3 ;  /* 0x0000421015107816 */ /* 0x000fe40000000003 */
[----:B------:R-:W-:Y:S01]  /*12e900*/  PRMT R17, R23, 0x4210, R22 ;  /* 0x0000421017117816 */ /* 0x000fe20000000016 */
[----:B0-----:R-:W-:Y:S04]  /*12e910*/  STL.64 [R1+0x320], R8 ;  /* 0x0003200801007387 */ /* 0x001fe80000100a00 */
[----:B------:R-:W-:Y:S04]  /*12e920*/  STL.64 [R1+0x328], R10 ;  /* 0x0003280a01007387 */ /* 0x000fe80000100a00 */
[----:B------:R-:W-:Y:S01]  /*12e930*/  STL [R1+0x2a8], R3 ;  /* 0x0002a80301007387 */ /* 0x000fe20000100800 */
[----:B--2---:R-:W-:-:S02]  /*12e940*/  LOP3.LUT R6, R15, 0xffff, RZ, 0xc0, !PT ;  /* 0x0000ffff0f067812 */ /* 0x004fc400078ec0ff */
[----:B---3--:R-:W-:Y:S02]  /*12e950*/  LOP3.LUT R29, R13, 0xffff, RZ, 0xc0, !PT ;  /* 0x0000ffff0d1d7812 */ /* 0x008fe400078ec0ff */
[----:B------:R-:W-:Y:S02]  /*12e960*/  LOP3.LUT R28, R14, 0xffff, RZ, 0xc0, !PT ;  /* 0x0000ffff0e1c7812 */ /* 0x000fe400078ec0ff */
[----:B------:R-:W-:Y:S02]  /*12e970*/  PRMT R13, R24, 0x4210, R5 ;  /* 0x00004210180d7816 */ /* 0x000fe40000000005 */
[----:B------:R-:W-:Y:S02]  /*12e980*/  PRMT R12, R19, 0x4210, R6 ;  /* 0x00004210130c7816 */ /* 0x000fe40000000006 */
[----:B------:R-:W-:Y:S02]  /*12e990*/  PRMT R18, R25, 0x4210, R29 ;  /* 0x0000421019127816 */ /* 0x000fe4000000001d */
[----:B------:R-:W-:-:S02]  /*12e9a0*/  PRMT R19, R26, 0x4210, R28 ;  /* 0x000042101a137816 */ /* 0x000fc4000000001c */
[----:B------:R-:W-:Y:S02]  /*12e9b0*/  PRMT R15, R27, 0x4210, R7 ;  /* 0x000042101b0f7816 */ /* 0x000fe40000000007 */
[----:B------:R-:W0:Y:S01]  /*12e9c0*/  LDS.128 R24, [R0] ;  /* 0x0000000000187984 */ /* 0x000e220000000c00 */
[----:B------:R-:W-:Y:S06]  /*12e9d0*/  BAR.SYNC.DEFER_BLOCKING 0x0 ;  /* 0x0000000000007b1d */ /* 0x000fec0000010000 */
[----:B------:R-:W-:Y:S02]  /*12e9e0*/  STSM.16.M88.4 [R2], R16 ;  /* 0x0000001002007844 */ /* 0x000fe40000000200 */
[----:B------:R-:W-:Y:S06]  /*12e9f0*/  BAR.SYNC.DEFER_BLOCKING 0x0 ;  /* 0x0000000000007b1d */ /* 0x000fec0000010000 */
[----:B------:R-:W1:Y:S02]  /*12ea00*/  LDS.128 R16, [R0] ;  /* 0x0000000000107984 */ /* 0x000e640000000c00 */
[----:B------:R-:W-:Y:S06]  /*12ea10*/  BAR.SYNC.DEFER_BLOCKING 0x0 ;  /* 0x0000000000007b1d */ /* 0x000fec0000010000 */
[----:B------:R-:W-:Y:S04]  /*12ea20*/  STL [R1+0xc], R6 ;  /* 0x00000c0601007387 */ /* 0x000fe80000100800 */
[----:B------:R-:W-:Y:S04]  /*12ea30*/  STL [R1+0x2a0], R5 ;  /* 0x0002a00501007387 */ /* 0x000fe80000100800 */
[----:B------:R2:W-:Y:S01]  /*12ea40*/  STL [R1+0x2a4], R4 ;  /* 0x0002a40401007387 */ /* 0x0005e20000100800 */
[----:B------:R-:W-:-:S03]  /*12ea50*/  PRMT R14, R20, 0x4210, R4 ;  /* 0x00004210140e7816 */ /* 0x000fc60000000004 */
[----:B--2---:R-:W2:Y:S04]  /*12ea60*/  LDL.LU R4, [R1+0x304] ;  /* 0x0003040001047983 */ /* 0x004ea80000300800 */
[----:B------:R-:W3:Y:S04]  /*12ea70*/  LDL.LU R5, [R1+0x300] ;  /* 0x0003000001057983 */ /* 0x000ee80000300800 */
[----:B------:R-:W4:Y:S04]  /*12ea80*/  LDL.LU R6, [R1+0x2fc] ;  /* 0x0002fc0001067983 */ /* 0x000f280000300800 */
[----:B------:R-:W2:Y:S04]  /*12ea90*/  LDL.LU R8, [R1+0x2f8] ;  /* 0x0002f80001087983 */ /* 0x000ea80000300800 */
[----:B------:R-:W2:Y:S04]  /*12eaa0*/  LDL.LU R9, [R1+0x2f4] ;  /* 0x0002f40001097983 */ /* 0x000ea80000300800 */
[----:B------:R-:W2:Y:S04]  /*12eab0*/  LDL.LU R10, [R1+0x2f0] ;  /* 0x0002f000010a7983 */ /* 0x000ea80000300800 */
[----:B------:R-:W2:Y:S04]  /*12eac0*/  LDL.LU R11, [R1+0x2ec] ;  /* 0x0002ec00010b7983 */ /* 0x000ea80000300800 */
[----:B0-----:R0:W-:Y:S04]  /*12ead0*/  STL.64 [R1+0x3c0], R24 ;  /* 0x0003c01801007387 */ /* 0x0011e80000100a00 */
[----:B------:R-:W-:Y:S04]  /*12eae0*/  STL.64 [R1+0x3c8], R26 ;  /* 0x0003c81a01007387 */ /* 0x000fe80000100a00 */
[----:B------:R1:W-:Y:S01]  /*12eaf0*/  STSM.16.M88.4 [R2], R12 ;  /* 0x0000000c02007844 */ /* 0x0003e20000000200 */
[----:B------:R-:W-:Y:S06]  /*12eb00*/  BAR.SYNC.DEFER_BLOCKING 0x0 ;  /* 0x0000000000007b1d */ /* 0x000fec0000010000 */
[----:B0-----:R-:W2:Y:S04]  /*12eb10*/  LDL.LU R24, [R1+0x5618] ;  /* 0x0056180001187983 */ /* 0x001ea80000300800 */
[----:B-1----:R-:W-:Y:S04]  /*12eb20*/  STL.64 [R1+0x3b0], R16 ;  /* 0x0003b01001007387 */ /* 0x002fe80000100a00 */
[----:B------:R-:W-:Y:S04]  /*12eb30*/  STL.64 [R1+0x3b8], R18 ;  /* 0x0003b81201007387 */ /* 0x000fe80000100a00 */
[----:B------:R-:W2:Y:S04]  /*12eb40*/  LDL.LU R12, [R1+0x29a4] ;  /* 0x0029a400010c7983 */ /* 0x000ea80000300800 */
[----:B------:R-:W2:Y:S04]  /*12eb50*/  LDL.LU R3, [R1+0x29a0] ;  /* 0x0029a00001037983 */ /* 0x000ea80000300800 */
[----:B------:R-:W2:Y:S04]  /*12eb60*/  LDL.LU R13, [R1+0x2980] ;  /* 0x00298000010d7983 */ /* 0x000ea80000300800 */
[----:B------:R-:W2:Y:S04]  /*12eb70*/  LDL.LU R14, [R1+0x297c] ;  /* 0x00297c00010e7983 */ /* 0x000ea80000300800 */
[----:B------:R-:W2:Y:S04]  /*12eb80*/  LDL.LU R15, [R1+0x1738] ;  /* 0x00173800010f7983 */ /* 0x000ea80000300800 */
[----:B--2---:R0:W-:Y:S04]  /*12eb90*/  STL.64 [R1+0x5608], R14 ;  /* 0x0056080e01007387 */ /* 0x0041e80000100a00 */
[----:B0-----:R-:W4:Y:S04]  /*12eba0*/  LDL.LU R14, [R1+0x2a4] ;  /* 0x0002a400010e7983 */ /* 0x001f280000300800 */
[----:B------:R-:W2:Y:S04]  /*12ebb0*/  LDL.LU R15, [R1+0x2a8] ;  /* 0x0002a800010f7983 */ /* 0x000ea80000300800 */
        /* <DEDUP_REMOVED lines=13> */
[----:B------:R-:W-:-:S02]  /*12ec90*/  PRMT R9, R9, 0x5210, R22 ;  /* 0x0000521009097816 */ /* 0x000fc40000000016 */
[----:B------:R-:W-:Y:S01]  /*12eca0*/  PRMT R7, R24, 0x5210, R7 ;  /* 0x0000521018077816 */ /* 0x000fe20000000007 */
[----:B------:R-:W3:Y:S04]  /*12ecb0*/  LDL.LU R22, [R1+0x5614] ;  /* 0x0056140001167983 */ /* 0x000ee80000300800 */
[----:B------:R-:W3:Y:S01]  /*12ecc0*/  LDL.LU R24, [R1+0x5610] ;  /* 0x0056100001187983 */ /* 0x000ee20000300800 */
[----:B------:R-:W-:Y:S02]  /*12ecd0*/  PRMT R10, R10, 0x5210, R29 ;  /* 0x000052100a0a7816 */ /* 0x000fe4000000001d */
[----:B------:R-:W-:Y:S02]  /*12ece0*/  PRMT R11, R11, 0x5210, R28 ;  /* 0x000052100b0b7816 */ /* 0x000fe4000000001c */
[----:B----4-:R-:W-:-:S02]  /*12ecf0*/  PRMT R6, R6, 0x5210, R14 ;  /* 0x0000521006067816 */ /* 0x010fc4000000000e */
[----:B--2---:R-:W-:Y:S02]  /*12ed00*/  PRMT R8, R8, 0x5210, R15 ;  /* 0x0000521008087816 */ /* 0x004fe4000000000f */
[----:B---3--:R-:W-:Y:S02]  /*12ed10*/  PRMT R4, R4, 0x5210, R12 ;  /* 0x0000521004047816 */ /* 0x008fe4000000000c */
[----:B------:R-:W-:Y:S02]  /*12ed20*/  PRMT R5, R5, 0x5210, R13 ;  /* 0x0000521005057816 */ /* 0x000fe4000000000d */
[----:B------:R-:W0:Y:S01]  /*12ed30*/  LDS.128 R12, [R0] ;  /* 0x00000000000c7984 */ /* 0x000e220000000c00 */
[----:B------:R-:W-:Y:S06]  /*12ed40*/  BAR.SYNC.DEFER_BLOCKING 0x0 ;  /* 0x0000000000007b1d */ /* 0x000fec0000010000 */
[----:B0-----:R-:W-:Y:S04]  /*12ed50*/  STL.64 [R1+0x2b0], R12 ;  /* 0x0002b00c01007387 */ /* 0x001fe80000100a00 */
[----:B------:R0:W-:Y:S04]  /*12ed60*/  STL.64 [R1+0x2b8], R14 ;  /* 0x0002b80e01007387 */ /* 0x0001e80000100a00 */
[----:B0-----:R-:W2:Y:S04]  /*12ed70*/  LDL.LU.64 R14, [R1+0x5608] ;  /* 0x00560800010e7983 */ /* 0x001ea80000300a00 */
[----:B------:R-:W3:Y:S04]  /*12ed80*/  LDL.LU.64 R12, [R1+0x5600] ;  /* 0x00560000010c7983 */ /* 0x000ee80000300a00 */
[----:B------:R-:W-:Y:S01]  /*12ed90*/  STSM.16.M88.4 [R2], R8 ;  /* 0x0000000802007844 */ /* 0x000fe20000000200 */
[----:B------:R-:W-:Y:S06]  /*12eda0*/  BAR.SYNC.DEFER_BLOCKING 0x0 ;  /* 0x0000000000007b1d */ /* 0x000fec0000010000 */
[----:B------:R-:W0:Y:S02]  /*12edb0*/  LDS.128 R8, [R0] ;  /* 0x0000000000087984 */ /* 0x000e240000000c00 */
[----:B------:R-:W-:Y:S01]  /*12edc0*/  BAR.SYNC.DEFER_BLOCKING 0x0 ;  /* 0x0000000000007b1d */ /* 0x000fe20000010000 */
[----:B------:R-:W-:-:S05]  /*12edd0*/  LOP3.LUT R3, R3, 0xffff, RZ, 0xc0, !PT ;  /* 0x0000ffff03037812 */ /* 0x000fca00078ec0ff */
[----:B------:R1:W-:Y:S02]  /*12ede0*/  STSM.16.M88.4 [R2], R4 ;  /* 0x0000000402007844 */ /* 0x0003e40000000200 */
[----:B------:R-:W-:Y:S06]  /*12edf0*/  BAR.SYNC.DEFER_BLOCKING 0x0 ;  /* 0x0000000000007b1d */ /* 0x000fec0000010000 */
[----:B0-----:R0:W-:Y:S04]  /*12ee00*/  STL.64 [R1+0x310], R8 ;  /* 0x0003100801007387 */ /* 0x0011e80000100a00 */
[----:B------:R4:W-:Y:S01]  /*12ee10*/  STL.64 [R1+0x318], R10 ;  /* 0x0003180a01007387 */ /* 0x0009e20000100a00 */
[----:B-1----:R-:W-:-:S02]  /*12ee20*/  LOP3.LUT R7, R18, 0xffff, RZ, 0xc0, !PT ;  /* 0x0000ffff12077812 */ /* 0x002fc400078ec0ff */
[----:B------:R-:W-:Y:S02]  /*12ee30*/  LOP3.LUT R5, R17, 0xffff, RZ, 0xc0, !PT ;  /* 0x0000ffff11057812 */ /* 0x000fe400078ec0ff */
[----:B------:R-:W-:Y:S02]  /*12ee40*/  PRMT R17, R25, 0x4210, R3 ;  /* 0x0000421019117816 */ /* 0x000fe40000000003 */
[----:B0-----:R-:W-:Y:S02]  /*12ee50*/  PRMT R9, R24, 0x4210, R7 ;  /* 0x0000421018097816 */ /* 0x001fe40000000007 */
[----:B------:R-:W-:Y:S02]  /*12ee60*/  LOP3.LUT R6, R16, 0xffff, RZ, 0xc0, !PT ;  /* 0x0000ffff10067812 */ /* 0x000fe400078ec0ff */
[----:B--2---:R-:W-:Y:S02]  /*12ee70*/  LOP3.LUT R8, R15, 0xffff, RZ, 0xc0, !PT ;  /* 0x0000ffff0f087812 */ /* 0x004fe400078ec0ff */
[----:B---3--:R-:W-:-:S02]  /*12ee80*/  LOP3.LUT R28, R13, 0xffff, RZ, 0xc0, !PT ;  /* 0x0000ffff0d1c7812 */ /* 0x008fc400078ec0ff */
[----:B----4-:R-:W-:Y:S02]  /*12ee90*/  LOP3.LUT R10, R14, 0xffff, RZ, 0xc0, !PT ;  /* 0x0000ffff0e0a7812 */ /* 0x010fe400078ec0ff */
[----:B------:R-:W-:Y:S02]  /*12eea0*/  PRMT R14, R19, 0x4210, R8 ;  /* 0x00004210130e7816 */ /* 0x000fe40000000008 */
[----:B------:R-:W-:Y:S02]  /*12eeb0*/  PRMT R18, R26, 0x4210, R28 ;  /* 0x000042101a127816 */ /* 0x000fe4000000001c */
[----:B------:R-:W-:Y:S02]  /*12eec0*/  PRMT R19, R27, 0x4210, R10 ;  /* 0x000042101b137816 */ /* 0x000fe4000000000a */
[----:B------:R-:W0:Y:S01]  /*12eed0*/  LDS.128 R24, [R0] ;  /* 0x0000000000187984 */ /* 0x000e220000000c00 */
[----:B------:R-:W-:Y:S02]  /*12eee0*/  LOP3.LUT R4, R12, 0xffff, RZ, 0xc0, !PT ;  /* 0x0000ffff0c047812 */ /* 0x000fe400078ec0ff */
[----:B------:R-:W-:-:S02]  /*12eef0*/  PRMT R12, R21, 0x4210, R5 ;  /* 0x00004210150c7816 */ /* 0x000fc40000000005 */
[----:B------:R-:W-:Y:S01]  /*12ef00*/  PRMT R13, R20, 0x4210, R6 ;  /* 0x00004210140d7816 */ /* 0x000fe20000000006 */
[----:B------:R1:W-:Y:S04]  /*12ef10*/  STL [R1+0x2a8], R4 ;  /* 0x0002a80401007387 */ /* 0x0003e80000100800 */
[----:B------:R-:W-:Y:S04]  /*12ef20*/  STL [R1+0xc], R8 ;  /* 0x00000c0801007387 */ /* 0x000fe80000100800 */
[----:B------:R-:W-:Y:S04]  /*12ef30*/  STL [R1+0x2a0], R6 ;  /* 0x0002a00601007387 */ /* 0x000fe80000100800 */
[----:B------:R2:W-:Y:S01]  /*12ef40*/  STL [R1+0x2a4], R5 ;  /* 0x0002a40501007387 */ /* 0x0005e20000100800 */
[----:B------:R-:W-:Y:S01]  /*12ef50*/  PRMT R16, R23, 0x4210, R4 ;  /* 0x0000421017107816 */ /* 0x000fe20000000004 */
[----:B------:R-:W-:Y:S06]  /*12ef60*/  BAR.SYNC.DEFER_BLOCKING 0x0 ;  /* 0x0000000000007b1d */ /* 0x000fec0000010000 */
[----:B-1----:R-:W3:Y:S04]  /*12ef70*/  LDL.LU R4, [R1+0x36c] ;  /* 0x00036c0001047983 */ /* 0x002ee80000300800 */
[----:B--2---:R-:W2:Y:S04]  /*12ef80*/  LDL.LU R5, [R1+0x368] ;  /* 0x0003680001057983 */ /* 0x004ea80000300800 */
[----:B------:R-:W4:Y:S04]  /*12ef90*/  LDL.LU R6, [R1+0x364] ;  /* 0x0003640001067983 */ /* 0x000f280000300800 */
[----:B------:R-:W2:Y:S04]  /*12efa0*/  LDL.LU R29, [R1+0x35c] ;  /* 0x00035c00011d7983 */ /* 0x000ea80000300800 */
[----:B------:R-:W2:Y:S04]  /*12efb0*/  LDL.LU R11, [R1+0x358] ;  /* 0x00035800010b7983 */ /* 0x000ea80000300800 */
[----:B------:R-:W2:Y:S04]  /*12efc0*/  LDL.LU R8, [R1+0x30c] ;  /* 0x00030c0001087983 */ /* 0x000ea80000300800 */
[----:B0-----:R-:W-:Y:S04]  /*12efd0*/  STL.64 [R1+0x3a0], R24 ;  /* 0x0003a01801007387 */ /* 0x001fe80000100a00 */
[----:B------:R0:W-:Y:S04]  /*12efe0*/  STL.64 [R1+0x3a8], R26 ;  /* 0x0003a81a01007387 */ /* 0x0001e80000100a00 */
[----:B0-----:R-:W2:Y:S04]  /*12eff0*/  LDL.LU.64 R26, [R1+0x55f8] ;  /* 0x0055f800011a7983 */ /* 0x001ea80000300a00 */
[----:B------:R-:W3:Y:S04]  /*12f000*/  LDL.LU R25, [R1+0x55f0] ;  /* 0x0055f00001197983 */ /* 0x000ee80000300800 */
[----:B------:R-:W3:Y:S04]  /*12f010*/  LDL.LU R24, [R1+0x29c0] ;  /* 0x0029c00001187983 */ /* 0x000ee80000300800 */
[----:B------:R-:W-:Y:S01]  /*12f020*/  STSM.16.M88.4 [R2], R16 ;  /* 0x0000001002007844 */ /* 0x000fe20000000200 */
[----:B------:R-:W-:Y:S06]  /*12f030*/  BAR.SYNC.DEFER_BLOCKING 0x0 ;  /* 0x0000000000007b1d */ /* 0x000fec0000010000 */
[----:B------:R-:W0:Y:S02]  /*12f040*/  LDS.128 R16, [R0] ;  /* 0x0000000000107984 */ /* 0x000e240000000c00 */
[----:B------:R-:W-:Y:S06]  /*12f050*/  BAR.SYNC.DEFER_BLOCKING 0x0 ;  /* 0x0000000000007b1d */ /* 0x000fec0000010000 */
[----:B--2---:R1:W-:Y:S04]  /*12f060*/  STL.64 [R1+0x55c8], R26 ;  /* 0x0055c81a01007387 */ /* 0x0043e80000100a00 */
[----:B0-----:R-:W-:Y:S04]  /*12f070*/  STL.64 [R1+0x390], R16 ;  /* 0x0003901001007387 */ /* 0x001fe80000100a00 */
[----:B------:R-:W-:Y:S04]  /*12f080*/  STL.64 [R1+0x398], R18 ;  /* 0x0003981201007387 */ /* 0x000fe80000100a00 */
[----:B-1----:R-:W2:Y:S04]  /*12f090*/  LDL.LU R26, [R1+0x2a8] ;  /* 0x0002a800011a7983 */ /* 0x002ea80000300800 */
[----:B------:R-:W2:Y:S04]  /*12f0a0*/  LDL.LU R27, [R1+0x360] ;  /* 0x00036000011b7983 */ /* 0x000ea80000300800 */
[----:B---3--:R0:W-:Y:S04]  /*12f0b0*/  STL.64 [R1+0x55c0], R24 ;  /* 0x0055c01801007387 */ /* 0x0081e80000100a00 */
[----:B0-----:R-:W3:Y:S04]  /*12f0c0*/  LDL.LU R24, [R1+0x2a0] ;  /* 0x0002a00001187983 */ /* 0x001ee80000300800 */
[----:B------:R-:W3:Y:S04]  /*12f0d0*/  LDL.LU R25, [R1+0x2a4] ;  /* 0x0002a40001197983 */ /* 0x000ee80000300800 */
[----:B--2---:R0:W-:Y:S02]  /*12f0e0*/  STL.64 [R1+0x55e8], R26 ;  /* 0x0055e81a01007387 */ /* 0x0041e40000100a00 */
[----:B0-----:R-:W-:-:S02]  /*12f0f0*/  IMAD.MOV.U32 R27, RZ, RZ, R9 ;  /* 0x000000ffff1b7224 */ /* 0x001fc400078e0009 */
[----:B---3--:R0:W-:Y:S04]  /*12f100*/  STL.64 [R1+0x55e0], R24 ;  /* 0x0055e01801007387 */ /* 0x0081e80000100a00 */
[----:B------:R-:W2:Y:S01]  /*12f110*/  LDL.LU R9, [R1+0x29bc] ;  /* 0x0029bc0001097983 */ /* 0x000ea20000300800 */
[----:B------:R-:W-:Y:S02]  /*12f120*/  IMAD.MOV.U32 R26, RZ, RZ, R12 ;  /* 0x000000ffff1a7224 */ /* 0x000fe400078e000c */
[----:B0-----:R-:W-:Y:S02]  /*12f130*/  IMAD.MOV.U32 R25, RZ, RZ, R13 ;  /* 0x000000ffff197224 */ /* 0x001fe400078e000d */
[----:B------:R-:W-:-:S05]  /*12f140*/  IMAD.MOV.U32 R24, RZ, RZ, R14 ;  /* 0x000000ffff187224 */ /* 0x000fca00078e000e */
[----:B------:R-:W-:Y:S01]  /*12f150*/  STSM.16.M88.4 [R2], R24 ;  /* 0x0000001802007844 */ /* 0x000fe20000000200 */
[----:B------:R-:W-:Y:S06]  /*12f160*/  BAR.SYNC.DEFER_BLOCKING 0x0 ;  /* 0x0000000000007b1d */ /* 0x000fec0000010000 */
[----:B--2---:R0:W-:Y:S04]  /*12f170*/  STL [R1+0x55d0], R9 ;  /* 0x0055d00901007387 */ /* 0x0041e80000100800 */
[----:B0-----:R-:W2:Y:S04]  /*12f180*/  LDL.LU R9, [R1+0xc] ;  /* 0x00000c0001097983 */ /* 0x001ea80000300800 */
        /* <DEDUP_REMOVED lines=11> */
[----:B------:R-:W3:Y:S04]  /*12f240*/  LDL.LU.64 R26, [R1+0x55e8] ;  /* 0x0055e800011a7983 */ /* 0x000ee80000300a00 */
[----:B------:R-:W3:Y:S01]  /*12f250*/  LDL.LU.64 R24, [R1+0x55e0] ;  /* 0x0055e00001187983 */ /* 0x000ee20000300a00 */
[----:B------:R-:W-:-:S02]  /*12f260*/  PRMT R7, R22, 0x5210, R7 ;  /* 0x0000521016077816 */ /* 0x000fc40000000007 */
[----:B--2---:R-:W-:Y:S02]  /*12f270*/  PRMT R4, R4, 0x5210, R9 ;  /* 0x0000521004047816 */ /* 0x004fe40000000009 */
[----:B---3--:R-:W-:Y:S02]  /*12f280*/  PRMT R5, R5, 0x5210, R24 ;  /* 0x0000521005057816 */ /* 0x008fe40000000018 */
[----:B------:R-:W-:Y:S02]  /*12f290*/  PRMT R24, R27, 0x5210, R26 ;  /* 0x000052101b187816 */ /* 0x000fe4000000001a */
[----:B------:R-:W-:Y:S02]  /*12f2a0*/  PRMT R26, R11, 0x5210, R28 ;  /* 0x000052100b1a7816 */ /* 0x000fe4000000001c */
[----:B------:R-:W-:Y:S02]  /*12f2b0*/  PRMT R27, R8, 0x5210, R10 ;  /* 0x00005210081b7816 */ /* 0x000fe4000000000a */
[----:B------:R-:W0:Y:S01]  /*12f2c0*/  LDS.128 R8, [R0] ;  /* 0x0000000000087984 */ /* 0x000e220000000c00 */
[----:B------:R-:W-:Y:S01]  /*12f2d0*/  BAR.SYNC.DEFER_BLOCKING 0x0 ;  /* 0x0000000000007b1d */ /* 0x000fe20000010000 */
[----:B----4-:R-:W-:-:S02]  /*12f2e0*/  PRMT R6, R6, 0x5210, R25 ;  /* 0x0000521006067816 */ /* 0x010fc40000000019 */
[----:B------:R-:W-:-:S03]  /*12f2f0*/  PRMT R25, R29, 0x5210, R3 ;  /* 0x000052101d197816 */ /* 0x000fc60000000003 */
[----:B------:R-:W2:Y:S04]  /*12f300*/  LDL.LU R3, [R1+0x55d8] ;  /* 0x0055d80001037983 */ /* 0x000ea80000300800 */
[----:B------:R-:W3:Y:S04]  /*12f310*/  LDL.LU R22, [R1+0x55d4] ;  /* 0x0055d40001167983 */ /* 0x000ee80000300800 */
[----:B------:R-:W-:Y:S01]  /*12f320*/  STSM.16.M88.4 [R2], R24 ;  /* 0x0000001802007844 */ /* 0x000fe20000000200 */
[----:B------:R-:W-:Y:S06]  /*12f330*/  BAR.SYNC.DEFER_BLOCKING 0x0 ;  /* 0x0000000000007b1d */ /* 0x000fec0000010000 */
[----:B------:R-:W1:Y:S04]  /*12f340*/  LDS.128 R24, [R0] ;  /* 0x0000000000187984 */ /* 0x000e680000000c00 */
[----:B0-----:R0:W-:Y:S04]  /*12f350*/  STL.64 [R1+0x2a0], R8 ;  /* 0x0002a00801007387 */ /* 0x0011e80000100a00 */
[----:B------:R-:W-:Y:S01]  /*12f360*/  STL.64 [R1+0x2a8], R10 ;  /* 0x0002a80a01007387 */ /* 0x000fe20000100a00 */
[----:B------:R-:W-:Y:S06]  /*12f370*/  BAR.SYNC.DEFER_BLOCKING 0x0 ;  /* 0x0000000000007b1d */ /* 0x000fec0000010000 */
[----:B0-----:R-:W4:Y:S04]  /*12f380*/  LDL.LU R9, [R1+0x55d0] ;  /* 0x0055d00001097983 */ /* 0x001f280000300800 */
[----:B-1----:R-:W-:Y:S04]  /*12f390*/  STL.64 [R1+0x300], R24 ;  /* 0x0003001801007387 */ /* 0x002fe80000100a00 */
[----:B------:R0:W-:Y:S04]  /*12f3a0*/  STL.64 [R1+0x308], R26 ;  /* 0x0003081a01007387 */ /* 0x0001e80000100a00 */
[----:B0-----:R-:W2:Y:S04]  /*12f3b0*/  LDL.LU.64 R26, [R1+0x55c8] ;  /* 0x0055c800011a7983 */ /* 0x001ea80000300a00 */
[----:B------:R-:W2:Y:S04]  /*12f3c0*/  LDL.LU.64 R24, [R1+0x55c0] ;  /* 0x0055c00001187983 */ /* 0x000ea80000300a00 */
[----:B------:R0:W-:Y:S01]  /*12f3d0*/  STSM.16.M88.4 [R2], R4 ;  /* 0x0000000402007844 */ /* 0x0001e20000000200 */
[----:B------:R-:W-:Y:S01]  /*12f3e0*/  BAR.SYNC.DEFER_BLOCKING 0x0 ;  /* 0x0000000000007b1d */ /* 0x000fe20000010000 */
[----:B------:R-:W-:-:S02]  /*12f3f0*/  LOP3.LUT R28, R12, 0xffff, RZ, 0xc0, !PT ;  /* 0x0000ffff0c1c7812 */ /* 0x000fc400078ec0ff */
[----:B------:R-:W-:Y:S02]  /*12f400*/  LOP3.LUT R11, R13, 0xffff, RZ, 0xc0, !PT ;  /* 0x0000ffff0d0b7812 */ /* 0x000fe400078ec0ff */
[----:B0-----:R-:W-:Y:S02]  /*12f410*/  LOP3.LUT R4, R14, 0xffff, RZ, 0xc0, !PT ;  /* 0x0000ffff0e047812 */ /* 0x001fe400078ec0ff */
[----:B------:R-:W-:Y:S02]  /*12f420*/  LOP3.LUT R5, R15, 0xffff, RZ, 0xc0, !PT ;  /* 0x0000ffff0f057812 */ /* 0x000fe400078ec0ff */
[----:B------:R-:W0:Y:S01]  /*12f430*/  LDS.128 R12, [R0] ;  /* 0x00000000000c7984 */ /* 0x000e220000000c00 */
[----:B------:R-:W-:Y:S01]  /*12f440*/  BAR.SYNC.DEFER_BLOCKING 0x0 ;  /* 0x0000000000007b1d */ /* 0x000fe20000010000 */
[----:B------:R-:W-:Y:S02]  /*12f450*/  LOP3.LUT R6, R16, 0xffff, RZ, 0xc0, !PT ;  /* 0x0000ffff10067812 */ /* 0x000fe400078ec0ff */
[----:B------:R-:W-:-:S02]  /*12f460*/  PRMT R16, R18, 0x4210, R4 ;  /* 0x0000421012107816 */ /* 0x000fc40000000004 */
[----:B------:R-:W-:Y:S02]  /*12f470*/  PRMT R18, R20, 0x4210, R6 ;  /* 0x0000421014127816 */ /* 0x000fe40000000006 */
[----:B---3--:R-:W-:Y:S02]  /*12f480*/  PRMT R22, R22, 0x4210, R28 ;  /* 0x0000421016167816 */ /* 0x008fe4000000001c */
[----:B----4-:R-:W-:Y:S02]  /*12f490*/  LOP3.LUT R8, R9, 0xffff, RZ, 0xc0, !PT ;  /* 0x0000ffff09087812 */ /* 0x010fe400078ec0ff */
[----:B--2---:R-:W-:-:S04]  /*12f4a0*/  LOP3.LUT R24, R24, 0xffff, RZ, 0xc0, !PT ;  /* 0x0000ffff18187812 */ /* 0x004fc800078ec0ff */
[----:B------:R-:W-:Y:S02]  /*12f4b0*/  PRMT R20, R21, 0x4210, R24 ;  /* 0x0000421015147816 */ /* 0x000fe40000000018 */
[----:B------:R-:W-:Y:S02]  /*12f4c0*/  PRMT R21, R23, 0x4210, R8 ;  /* 0x0000421017157816 */ /* 0x000fe40000000008 */
[----:B------:R-:W-:-:S05]  /*12f4d0*/  PRMT R23, R27, 0x4210, R11 ;  /* 0x000042101b177816 */ /* 0x000fca000000000b */
[----:B------:R-:W-:Y:S01]  /*12f4e0*/  STSM.16.M88.4 [R2], R20 ;  /* 0x0000001402007844 */ /* 0x000fe20000000200 */
[----:B------:R-:W-:Y:S06]  /*12f4f0*/  BAR.SYNC.DEFER_BLOCKING 0x0 ;  /* 0x0000000000007b1d */ /* 0x000fec0000010000 */
[----:B------:R-:W1:Y:S04]  /*12f500*/  LDS.128 R20, [R0] ;  /* 0x0000000000147984 */ /* 0x000e680000000c00 */
[----:B------:R-:W-:Y:S04]  /*12f510*/  STL [R1+0x2f0], R8 ;  /* 0x0002f00801007387 */ /* 0x000fe80000100800 */
[----:B0-----:R0:W-:Y:S04]  /*12f520*/  STL.64 [R1+0x380], R12 ;  /* 0x0003800c01007387 */ /* 0x0011e80000100a00 */
[----:B------:R-:W-:Y:S01]  /*12f530*/  STL.64 [R1+0x388], R14 ;  /* 0x0003880e01007387 */ /* 0x000fe20000100a00 */
[----:B------:R-:W-:Y:S06]  /*12f540*/  BAR.SYNC.DEFER_BLOCKING 0x0 ;  /* 0x0000000000007b1d */ /* 0x000fec0000010000 */
[----:B0-----:R-:W2:Y:S04]  /*12f550*/  LDL.LU.64 R12, [R1+0x55b8] ;  /* 0x0055b800010c7983 */ /* 0x001ea80000300a00 */
[----:B------:R-:W3:Y:S04]  /*12f560*/  LDL.LU R29, [R1+0x3e4] ;  /* 0x0003e400011d7983 */ /* 0x000ee80000300800 */
[----:B------:R-:W4:Y:S04]  /*12f570*/  LDL.LU R10, [R1+0x15dc] ;  /* 0x0015dc00010a7983 */ /* 0x000f280000300800 */
[----:B-1----:R-:W-:Y:S04]  /*12f580*/  STL.64 [R1+0x370], R20 ;  /* 0x0003701401007387 */ /* 0x002fe80000100a00 */
[----:B------:R0:W-:Y:S04]  /*12f590*/  STL.64 [R1+0x378], R22 ;  /* 0x0003781601007387 */ /* 0x0001e80000100a00 */
[----:B0-----:R-:W2:Y:S04]  /*12f5a0*/  LDL.LU R23, [R1+0x55b0] ;  /* 0x0055b00001177983 */ /* 0x001ea80000300800 */
[----:B------:R-:W2:Y:S04]  /*12f5b0*/  LDL.LU.64 R20, [R1+0x55a8] ;  /* 0x0055a80001147983 */ /* 0x000ea80000300a00 */
[----:B------:R-:W2:Y:S04]  /*12f5c0*/  LDL.LU R8, [R1+0x29c8] ;  /* 0x0029c80001087983 */ /* 0x000ea80000300800 */
[----:B------:R-:W2:Y:S01]  /*12f5d0*/  LDL.LU R9, [R1+0x29c4] ;  /* 0x0029c40001097983 */ /* 0x000ea20000300800 */
[----:B------:R-:W-:-:S02]  /*12f5e0*/  LOP3.LUT R7, R17, 0xffff, RZ, 0xc0, !PT ;  /* 0x0000ffff11077812 */ /* 0x000fc400078ec0ff */
[----:B------:R-:W-:Y:S02]  /*12f5f0*/  PRMT R17, R19, 0x4210, R5 ;  /* 0x0000421013117816 */ /* 0x000fe40000000005 */
[----:B------:R-:W-:-:S05]  /*12f600*/  PRMT R19, R26, 0x4210, R7 ;  /* 0x000042101a137816 */ /* 0x000fca0000000007 */
[----:B------:R-:W-:Y:S01]  /*12f610*/  STSM.16.M88.4 [R2], R16 ;  /* 0x0000001002007844 */ /* 0x000fe20000000200 */
[----:B------:R-:W-:Y:S06]  /*12f620*/  BAR.SYNC.DEFER_BLOCKING 0x0 ;  /* 0x0000000000007b1d */ /* 0x000fec0000010000 */
[----:B--2---:R0:W-:Y:S04]  /*12f630*/  STL.64 [R1+0x5588], R8 ;  /* 0x0055880801007387 */ /* 0x0041e80000100a00 */
[----:B0-----:R-:W3:Y:S04]  /*12f640*/  LDL.LU R9, [R1+0x2f0] ;  /* 0x0002f00001097983 */ /* 0x001ee80000300800 */
[----:B------:R-:W2:Y:S04]  /*12f650*/  LDL.LU R14, [R1+0x29b0] ;  /* 0x0029b000010e7983 */ /* 0x000ea80000300800 */
[----:B------:R-:W2:Y:S01]  /*12f660*/  LDL.LU R15, [R1+0x29ac] ;  /* 0x0029ac00010f7983 */ /* 0x000ea20000300800 */
[----:B------:R-:W-:-:S02]  /*12f670*/  PRMT R7, R12, 0x5210, R7 ;  /* 0x000052100c077816 */ /* 0x000fc40000000007 */
[----:B------:R-:W-:Y:S02]  /*12f680*/  PRMT R8, R23, 0x5210, R24 ;  /* 0x0000521017087816 */ /* 0x000fe40000000018 */
[----:B----4-:R-:W-:Y:S02]  /*12f690*/  PRMT R10, R10, 0x5210, R28 ;  /* 0x000052100a0a7816 */ /* 0x010fe4000000001c */
[----:B------:R-:W-:Y:S02]  /*12f6a0*/  PRMT R11, R3, 0x5210, R11 ;  /* 0x00005210030b7816 */ /* 0x000fe4000000000b */
[----:B------:R-:W-:Y:S02]  /*12f6b0*/  PRMT R4, R21, 0x5210, R4 ;  /* 0x0000521015047816 */ /* 0x000fe40000000004 */
[----:B------:R-:W-:Y:S02]  /*12f6c0*/  PRMT R5, R20, 0x5210, R5 ;  /* 0x0000521014057816 */ /* 0x000fe40000000005 */
[----:B------:R-:W-:Y:S01]  /*12f6d0*/  PRMT R6, R25, 0x5210, R6 ;  /* 0x0000521019067816 */ /* 0x000fe20000000006 */
[----:B--2---:R-:W-:Y:S04]  /*12f6e0*/  STL.64 [R1+0x5598], R14 ;  /* 0x0055980e01007387 */ /* 0x004fe80000100a00 */
[----:B------:R-:W-:Y:S04]  /*12f6f0*/  STL [R1+0x5590], R13 ;  /* 0x0055900d01007387 */ /* 0x000fe80000100800 */
[----:B------:R-:W0:Y:S01]  /*12f700*/  LDS.128 R12, [R0] ;  /* 0x00000000000c7984 */ /* 0x000e220000000c00 */
[----:B------:R-:W-:Y:S01]  /*12f710*/  BAR.SYNC.DEFER_BLOCKING 0x0 ;  /* 0x0000000000007b1d */ /* 0x000fe20000010000 */
[----:B---3--:R-:W-:-:S05]  /*12f720*/  PRMT R9, R29, 0x5210, R9 ;  /* 0x000052101d097816 */ /* 0x008fca0000000009 */
[----:B------:R-:W2:Y:S04]  /*12f730*/  LDL.LU R16, [R1+0x1750] ;  /* 0x0017500001107983 */ /* 0x000ea80000300800 */
        /* <DEDUP_REMOVED lines=12> */
[----:B------:R-:W-:Y:S01]  /*12f800*/  STSM.16.M88.4 [R2], R8 ;  /* 0x0000000802007844 */ /* 0x000fe20000000200 */
[----:B------:R-:W-:Y:S06]  /*12f810*/  BAR.SYNC.DEFER_BLOCKING 0x0 ;  /* 0x0000000000007b1d */ /* 0x000fec0000010000 */
[----:B------:R-:W1:Y:S04]  /*12f820*/  LDS.128 R8, [R0] ;  /* 0x0000000000087984 */ /* 0x000e680000000c00 */
[----:B0-----:R-:W-:Y:S04]  /*12f830*/  STL.64 [R1+0x290], R12 ;  /* 0x0002900c01007387 */ /* 0x001fe80000100a00 */
[----:B------:R0:W-:Y:S01]  /*12f840*/  STL.64 [R1+0x298], R14 ;  /* 0x0002980e01007387 */ /* 0x0001e20000100a00 */
[----:B------:R-:W-:Y:S06]  /*12f850*/  BAR.SYNC.DEFER_BLOCKING 0x0 ;  /* 0x0000000000007b1d */ /* 0x000fec0000010000 */
[----:B0-----:R-:W3:Y:S04]  /*12f860*/  LDL.LU.64 R14, [R1+0x5598] ;  /* 0x00559800010e7983 */ /* 0x001ee80000300a00 */
[----:B------:R-:W3:Y:S04]  /*12f870*/  LDL.LU R13, [R1+0x5590] ;  /* 0x00559000010d7983 */ /* 0x000ee80000300800 */
[----:B-1----:R0:W-:Y:S04]  /*12f880*/  STL.64 [R1+0x2f0], R8 ;  /* 0x0002f00801007387 */ /* 0x0021e80000100a00 */
[----:B------:R-:W-:Y:S04]  /*12f890*/  STL.64 [R1+0x2f8], R10 ;  /* 0x0002f80a01007387 */ /* 0x000fe80000100a00 */
[----:B0-----:R-:W3:Y:S04]  /*12f8a0*/  LDL.LU.64 R8, [R1+0x5588] ;  /* 0x0055880001087983 */ /* 0x001ee80000300a00 */
[----:B------:R4:W-:Y:S01]  /*12f8b0*/  STSM.16.M88.4 [R2], R4 ;  /* 0x0000000402007844 */ /* 0x0009e20000000200 */
[----:B------:R-:W-:Y:S06]  /*12f8c0*/  BAR.SYNC.DEFER_BLOCKING 0x0 ;  /* 0x0000000000007b1d */ /* 0x000fec0000010000 */
[----:B------:R-:W3:Y:S01]  /*12f8d0*/  LDL R12, [R1+0x1cb8] ;  /* 0x001cb800010c7983 */ /* 0x000ee20000100800 */
[----:B----4-:R-:W-:-:S02]  /*12f8e0*/  LOP3.LUT R6, R18, 0xffff, RZ, 0xc0, !PT ;  /* 0x0000ffff12067812 */ /* 0x010fc400078ec0ff */
[----:B--2---:R-:W-:Y:S02]  /*12f8f0*/  LOP3.LUT R10, R16, 0xffff, RZ, 0xc0, !PT ;  /* 0x0000ffff100a7812 */ /* 0x004fe400078ec0ff */
[----:B---3--:R-:W-:Y:S02]  /*12f900*/  LOP3.LUT R7, R17, 0xffff, RZ, 0xc0, !PT ;  /* 0x0000ffff11077812 */ /* 0x008fe400078ec0ff */
[----:B------:R-:W-:Y:S02]  /*12f910*/  LOP3.LUT R5, R22, 0xffff, RZ, 0xc0, !PT ;  /* 0x0000ffff16057812 */ /* 0x000fe400078ec0ff */
[----:B------:R-:W2:Y:S01]  /*12f920*/  LDL.LU R22, [R1+0x260] ;  /* 0x0002600001167983 */ /* 0x000ea20000300800 */
[----:B------:R-:W-:Y:S02]  /*12f930*/  LOP3.LUT R4, R15, 0xffff, RZ, 0xc0, !PT ;  /* 0x0000ffff0f047812 */ /* 0x000fe400078ec0ff */
[----:B------:R-:W-:Y:S02]  /*12f940*/  PRMT R15, R19, 0x4210, R6 ;  /* 0x00004210130f7816 */ /* 0x000fe40000000006 */
[----:B------:R-:W-:-:S02]  /*12f950*/  PRMT R19, R25, 0x4210, R4 ;  /* 0x0000421019137816 */ /* 0x000fc40000000004 */
[----:B------:R-:W-:Y:S02]  /*12f960*/  LOP3.LUT R11, R8, 0xffff, RZ, 0xc0, !PT ;  /* 0x0000ffff080b7812 */ /* 0x000fe400078ec0ff */
[----:B------:R-:W-:Y:S02]  /*12f970*/  LOP3.LUT R9, R9, 0xffff, RZ, 0xc0, !PT ;  /* 0x0000ffff09097812 */ /* 0x000fe400078ec0ff */
[----:B------:R-:W-:Y:S02]  /*12f980*/  LOP3.LUT R8, R14, 0xffff, RZ, 0xc0, !PT ;  /* 0x0000ffff0e087812 */ /* 0x000fe400078ec0ff */
[----:B------:R-:W-:Y:S02]  /*12f990*/  PRMT R16, R26, 0x4210, R11 ;  /* 0x000042101a107816 */ /* 0x000fe4000000000b */
[----:B------:R-:W-:Y:S02]  /*12f9a0*/  PRMT R17, R27, 0x4210, R9 ;  /* 0x000042101b117816 */ /* 0x000fe40000000009 */
[----:B------:R-:W-:-:S02]  /*12f9b0*/  PRMT R18, R24, 0x4210, R8 ;  /* 0x0000421018127816 */ /* 0x000fc40000000008 */
[----:B------:R-:W0:Y:S01]  /*12f9c0*/  LDS.128 R24, [R0] ;  /* 0x0000000000187984 */ /* 0x000e220000000c00 */
[----:B------:R-:W-:Y:S06]  /*12f9d0*/  BAR.SYNC.DEFER_BLOCKING 0x0 ;  /* 0x0000000000007b1d */ /* 0x000fec0000010000 */
[----:B0-----:R0:W-:Y:S04]  /*12f9e0*/  STL.64 [R1+0x360], R24 ;  /* 0x0003601801007387 */ /* 0x0011e80000100a00 */
[----:B------:R-:W-:Y:S04]  /*12f9f0*/  STL.64 [R1+0x368], R26 ;  /* 0x0003681a01007387 */ /* 0x000fe80000100a00 */
[----:B0-----:R-:W3:Y:S04]  /*12fa00*/  LDL.LU.64 R24, [R1+0x2108] ;  /* 0x0021080001187983 */ /* 0x001ee80000300a00 */
[----:B------:R-:W-:Y:S01]  /*12fa10*/  STSM.16.M88.4 [R2], R16 ;  /* 0x0000001002007844 */ /* 0x000fe20000000200 */
[----:B------:R-:W-:Y:S06]  /*12fa20*/  BAR.SYNC.DEFER_BLOCKING 0x0 ;  /* 0x0000000000007b1d */ /* 0x000fec0000010000 */
[----:B------:R-:W0:Y:S02]  /*12fa30*/  LDS.128 R16, [R0] ;  /* 0x0000000000107984 */ /* 0x000e240000000c00 */
[----:B------:R-:W-:Y:S01]  /*12fa40*/  BAR.SYNC.DEFER_BLOCKING 0x0 ;  /* 0x0000000000007b1d */ /* 0x000fe20000010000 */
[----:B------:R-:W-:-:S02]  /*12fa50*/  PRMT R21, R21, 0x4210, R10 ;  /* 0x0000421015157816 */ /* 0x000fc4000000000a */
[----:B------:R-:W-:Y:S02]  /*12fa60*/  PRMT R20, R20, 0x4210, R7 ;  /* 0x0000421014147816 */ /* 0x000fe40000000007 */
[----:B------:R-:W-:Y:S01]  /*12fa70*/  PRMT R14, R23, 0x4210, R5 ;  /* 0x00004210170e7816 */ /* 0x000fe20000000005 */
[----:B---3--:R-:W-:Y:S04]  /*12fa80*/  STL.64 [R1+0x5560], R24 ;  /* 0x0055601801007387 */ /* 0x008fe80000100a00 */
[----:B0-----:R-:W-:Y:S04]  /*12fa90*/  STL.64 [R1+0x350], R16 ;  /* 0x0003501001007387 */ /* 0x001fe80000100a00 */
[----:B------:R0:W-:Y:S04]  /*12faa0*/  STL.64 [R1+0x358], R18 ;  /* 0x0003581201007387 */ /* 0x0001e80000100a00 */
[----:B0-----:R-:W3:Y:S04]  /*12fab0*/  LDL.LU.64 R18, [R1+0x5580] ;  /* 0x0055800001127983 */ /* 0x001ee80000300a00 */
[----:B------:R-:W4:Y:S01]  /*12fac0*/  LDL.LU.64 R16, [R1+0x5578] ;  /* 0x0055780001107983 */ /* 0x000f220000300a00 */
[----:B------:R-:W-:-:S02]  /*12fad0*/  IMAD.MOV.U32 R24, RZ, RZ, R21 ;  /* 0x000000ffff187224 */ /* 0x000fc400078e0015 */
[----:B------:R-:W-:Y:S02]  /*12fae0*/  IMAD.MOV.U32 R25, RZ, RZ, R20 ;  /* 0x000000ffff197224 */ /* 0x000fe400078e0014 */
[----:B------:R-:W-:Y:S02]  /*12faf0*/  IMAD.MOV.U32 R26, RZ, RZ, R15 ;  /* 0x000000ffff1a7224 */ /* 0x000fe400078e000f */
[----:B------:R-:W-:Y:S01]  /*12fb00*/  IMAD.MOV.U32 R27, RZ, RZ, R14 ;  /* 0x000000ffff1b7224 */ /* 0x000fe200078e000e */
[----:B------:R-:W2:Y:S04]  /*12fb10*/  LDL R21, [R1+0x202c] ;  /* 0x00202c0001157983 */ /* 0x000ea80000100800 */
[----:B------:R3:W-:Y:S01]  /*12fb20*/  STSM.16.M88.4 [R2], R24 ;  /* 0x0000001802007844 */ /* 0x0007e20000000200 */
[----:B------:R-:W-:Y:S01]  /*12fb30*/  BAR.SYNC.DEFER_BLOCKING 0x0 ;  /* 0x0000000000007b1d */ /* 0x000fe20000010000 */
[----:B---3--:R-:W-:-:S02]  /*12fb40*/  PRMT R24, R19, 0x5210, R11 ;  /* 0x0000521013187816 */ /* 0x008fc4000000000b */
[----:B------:R-:W-:Y:S02]  /*12fb50*/  PRMT R25, R18, 0x5210, R9 ;  /* 0x0000521012197816 */ /* 0x000fe40000000009 */
[----:B----4-:R-:W-:Y:S02]  /*12fb60*/  PRMT R26, R17, 0x5210, R8 ;  /* 0x00005210111a7816 */ /* 0x010fe40000000008 */
[----:B------:R-:W-:Y:S02]  /*12fb70*/  PRMT R27, R16, 0x5210, R4 ;  /* 0x00005210101b7816 */ /* 0x000fe40000000004 */
[----:B------:R-:W0:Y:S01]  /*12fb80*/  LDS.128 R16, [R0] ;  /* 0x0000000000107984 */ /* 0x000e220000000c00 */
[----:B------:R-:W-:Y:S06]  /*12fb90*/  BAR.SYNC.DEFER_BLOCKING 0x0 ;  /* 0x0000000000007b1d */ /* 0x000fec0000010000 */
[----:B0-----:R-:W-:Y:S04]  /*12fba0*/  STL.64 [R1+0x280], R16 ;  /* 0x0002801001007387 */ /* 0x001fe80000100a00 */
[----:B------:R0:W-:Y:S04]  /*12fbb0*/  STL.64 [R1+0x288], R18 ;  /* 0x0002881201007387 */ /* 0x0001e80000100a00 */
[----:B0-----:R-:W3:Y:S04]  /*12fbc0*/  LDL.LU R18, [R1+0x5570] ;  /* 0x0055700001127983 */ /* 0x001ee80000300800 */
[----:B------:R-:W4:Y:S04]  /*12fbd0*/  LDL.LU.64 R16, [R1+0x5568] ;  /* 0x0055680001107983 */ /* 0x000f280000300a00 */
[----:B------:R-:W-:Y:S01]  /*12fbe0*/  STSM.16.M88.4 [R2], R24 ;  /* 0x0000001802007844 */ /* 0x000fe20000000200 */
[----:B------:R-:W-:Y:S06]  /*12fbf0*/  BAR.SYNC.DEFER_BLOCKING 0x0 ;  /* 0x0000000000007b1d */ /* 0x000fec0000010000 */
[----:B------:R-:W2:Y:S04]  /*12fc00*/  LDL.LU.64 R8, [R1+0x2218] ;  /* 0x0022180001087983 */ /* 0x000ea80000300a00 */
[----:B------:R-:W2:Y:S04]  /*12fc10*/  LDL R4, [R1+0x2028] ;  /* 0x0020280001047983 */ /* 0x000ea80000100800 */
[----:B------:R-:W0:Y:S01]  /*12fc20*/  LDS.128 R24, [R0] ;  /* 0x0000000000187984 */ /* 0x000e220000000c00 */
[----:B------:R-:W-:Y:S01]  /*12fc30*/  BAR.SYNC.DEFER_BLOCKING 0x0 ;  /* 0x0000000000007b1d */ /* 0x000fe20000010000 */
[----:B------:R-:W-:-:S05]  /*12fc40*/  PRMT R19, R13, 0x5210, R5 ;  /* 0x000052100d137816 */ /* 0x000fca0000000005 */
[----:B0-----:R0:W-:Y:S04]  /*12fc50*/  STL.64 [R1+0x2e0], R24 ;  /* 0x0002e01801007387 */ /* 0x0011e80000100a00 */
[----:B------:R-:W-:Y:S04]  /*12fc60*/  STL.64 [R1+0x2e8], R26 ;  /* 0x0002e81a01007387 */ /* 0x000fe80000100a00 */
[----:B0-----:R-:W2:Y:S01]  /*12fc70*/  LDL.LU.64 R24, [R1+0x5560] ;  /* 0x0055600001187983 */ /* 0x001ea20000300a00 */
[----:B---3--:R-:W-:Y:S02]  /*12fc80*/  PRMT R18, R18, 0x5210, R6 ;  /* 0x0000521012127816 */ /* 0x008fe40000000006 */
[----:B----4-:R-:W-:-:S02]  /*12fc90*/  PRMT R16, R16, 0x5210, R10 ;  /* 0x0000521010107816 */ /* 0x010fc4000000000a */
[----:B------:R-:W-:Y:S01]  /*12fca0*/  PRMT R17, R17, 0x5210, R7 ;  /* 0x0000521011117816 */ /* 0x000fe20000000007 */
[----:B------:R-:W3:Y:S04]  /*12fcb0*/  LDL.LU.64 R10, [R1+0x2210] ;  /* 0x00221000010a7983 */ /* 0x000ee80000300a00 */
[----:B------:R-:W4:Y:S04]  /*12fcc0*/  LDL R7, [R1+0x2024] ;  /* 0x0020240001077983 */ /* 0x000f280000100800 */
[----:B------:R0:W-:Y:S01]  /*12fcd0*/  STSM.16.M88.4 [R2], R16 ;  /* 0x0000001002007844 */ /* 0x0001e20000000200 */
[----:B------:R-:W-:Y:S06]  /*12fce0*/  BAR.SYNC.DEFER_BLOCKING 0x0 ;  /* 0x0000000000007b1d */ /* 0x000fec0000010000 */
[----:B0-----:R-:W3:Y:S04]  /*12fcf0*/  LDL.LU R2, [R1+0x555c] ;  /* 0x00555c0001027983 */ /* 0x001ee80000300800 */
[----:B------:R-:W3:Y:S04]  /*12fd00*/  LDL.LU R18, [R1+0x5558] ;  /* 0x0055580001127983 */ /* 0x000ee80000300800 */
[----:B------:R-:W3:Y:S01]  /*12fd10*/  LDL.LU.64 R16, [R1+0x5550] ;  /* 0x0055500001107983 */ /* 0x000ee20000300a00 */
[----:B------:R-:W-:-:S02]  /*12fd20*/  ISETP.LT.AND P5, PT, R12, UR5, !P5 ;  /* 0x000000050c007c0c */ /* 0x000fc4000efa1270 */
[----:B--2---:R-:W-:Y:S01]  /*12fd30*/  PRMT R5, R22, 0x7770, RZ ;  /* 0x0000777016057816 */ /* 0x004fe200000000ff */
[----:B------:R-:W2:Y:S01]  /*12fd40*/  LDL R14, [R1+0x2020] ;  /* 0x00202000010e7983 */ /* 0x000ea20000100800 */
[----:B------:R-:W0:Y:S09]  /*12fd50*/  LDCU UR5, c[0x0][0x398] ;  /* 0x00007300ff0577ac */ /* 0x000e320008000800 */
[----:B------:R1:W-:Y:S01]  /*12fd60*/  @P5 STG.E.U8 desc[UR38][R24.64], R5 ;  /* 0x0000000518005986 */ /* 0x0003e2000c101126 */
[----:B------:R-:W-:-:S02]  /*12fd70*/  ISETP.LT.AND P5, PT, R12, UR31, !P0 ;  /* 0x0000001f0c007c0c */ /* 0x000fc4000c7a1270 */
[----:B-1----:R-:W-:Y:S01]  /*12fd80*/  PRMT R5, R22, 0x7771, RZ ;  /* 0x0000777116057816 */ /* 0x002fe200000000ff */
[----:B------:R-:W2:Y:S04]  /*12fd90*/  LDL.LU.64 R24, [R1+0x2200] ;  /* 0x0022000001187983 */ /* 0x000ea80000300a00 */
[----:B------:R-:W2:Y:S04]  /*12fda0*/  LDL.LU R23, [R1+0x250] ;  /* 0x0002500001177983 */ /* 0x000ea80000300800 */
[----:B------:R-:W2:Y:S04]  /*12fdb0*/  LDL R26, [R1+0x201c] ;  /* 0x00201c00011a7983 */ /* 0x000ea80000100800 */
[----:B------:R-:W2:Y:S04]  /*12fdc0*/  LDL R15, [R1+0x2018] ;  /* 0x00201800010f7983 */ /* 0x000ea80000100800 */
[----:B------:R-:W-:Y:S01]  /*12fdd0*/  @P5 STG.E.U8 desc[UR38][R8.64], R5 ;  /* 0x0000000508005986 */ /* 0x000fe2000c101126 */
[----:B------:R-:W-:-:S04]  /*12fde0*/  ISETP.GE.AND P5, PT, R12, UR35, PT ;  /* 0x000000230c007c0c */ /* 0x000fc8000bfa6270 */
[----:B------:R-:W-:Y:S01]  /*12fdf0*/  ISETP.LT.AND P6, PT, R21, UR8, !P5 ;  /* 0x0000000815007c0c */ /* 0x000fe2000efc1270 */
[----:B------:R-:W1:Y:S01]  /*12fe00*/  LDCU UR8, c[0x0][0x39c] ;  /* 0x00007380ff0877ac */ /* 0x000e620008000800 */
[----:B---3--:R-:W-:Y:S02]  /*12fe10*/  LOP3.LUT P0, RZ, R16, 0x100, RZ, 0xc0, !PT ;  /* 0x0000010010ff7812 */ /* 0x008fe4000780c0ff */
[----:B------:R-:W-:-:S11]  /*12fe20*/  LOP3.LUT R2, R2, 0xdfffffff, RZ, 0xc0, !PT ;  /* 0xdfffffff02027812 */ /* 0x000fd600078ec0ff */
[----:B------:R-:W-:Y:S02]  /*12fe30*/  @P0 LOP3.LUT R2, R2, 0x20000000, RZ, 0xfc, !PT ;  /* 0x2000000002020812 */ /* 0x000fe400078efcff */
[----:B------:R-:W-:-:S03]  /*12fe40*/  LOP3.LUT P0, RZ, R16, 0x2, RZ, 0xc0, !PT ;  /* 0x0000000210ff7812 */ /* 0x000fc6000780c0ff */
[----:B------:R3:W-:Y:S04]  /*12fe50*/  STL.64 [R1+0x54b0], R2 ;  /* 0x0054b00201007387 */ /* 0x0007e80000100a00 */
[----:B------:R0:W-:Y:S01]  /*12fe60*/  STL.64 [R1+0x54d0], R16 ;  /* 0x0054d01001007387 */ /* 0x0001e20000100a00 */
[----:B---3--:R-:W-:-:S03]  /*12fe70*/  PRMT R2, R22, 0x7772, RZ ;  /* 0x0000777216027816 */ /* 0x008fc600000000ff */
[----:B0-----:R-:W3:Y:S04]  /*12fe80*/  LDL.LU.64 R16, [R1+0x21f8] ;  /* 0x0021f80001107983 */ /* 0x001ee80000300a00 */
[----:B------:R-:W2:Y:S04]  /*12fe90*/  LDL.LU.64 R28, [R1+0x21f0] ;  /* 0x0021f000011c7983 */ /* 0x000ea80000300a00 */
[----:B------:R-:W2:Y:S04]  /*12fea0*/  LDL.LU.64 R8, [R1+0x2100] ;  /* 0x0021000001087983 */ /* 0x000ea80000300a00 */
[----:B------:R-:W2:Y:S04]  /*12feb0*/  LDL.LU R13, [R1+0x240] ;  /* 0x00024000010d7983 */ /* 0x000ea80000300800 */
[----:B------:R-:W2:Y:S04]  /*12fec0*/  LDL R20, [R1+0x2010] ;  /* 0x0020100001147983 */ /* 0x000ea80000100800 */
[----:B------:R-:W2:Y:S04]  /*12fed0*/  LDL R19, [R1+0x2014] ;  /* 0x0020140001137983 */ /* 0x000ea80000100800 */
[----:B------:R0:W-:Y:S01]  /*12fee0*/  @P6 STG.E.U8 desc[UR38][R10.64], R2 ;  /* 0x000000020a006986 */ /* 0x0001e2000c101126 */
[----:B------:R-:W-:Y:S01]  /*12fef0*/  ISETP.LT.AND P6, PT, R4, UR16, !P5 ;  /* 0x0000001004007c0c */ /* 0x000fe2000efc1270 */
[----:B------:R-:W-:Y:S01]  /*12ff00*/  VIADD R3, R12, 0x1 ;  /* 0x000000010c037836 */ /* 0x000fe20000000000 */
[----:B------:R-:W1:Y:S01]  /*12ff10*/  LDCU UR16, c[0x0][0x39c] ;  /* 0x00007380ff1077ac */ /* 0x000e620008000800 */
[----:B0-----:R-:W2:Y:S04]  /*12ff20*/  LDL.LU.64 R10, [R1+0x21e8] ;  /* 0x0021e800010a7983 */ /* 0x001ea80000300a00 */
[----:B------:R0:W-:Y:S04]  /*12ff30*/  STL [R1+0x5548], R4 ;  /* 0x0055480401007387 */ /* 0x0001e80000100800 */
[----:B0-----:R-:W2:Y:S01]  /*12ff40*/  LDL.LU.64 R4, [R1+0x2208] ;  /* 0x0022080001047983 */ /* 0x001ea20000300a00 */
[----:B------:R-:W-:-:S05]  /*12ff50*/  PRMT R2, R22, 0x7773, RZ ;  /* 0x0000777316027816 */ /* 0x000fca00000000ff */
[----:B--2---:R0:W-:Y:S04]  /*12ff60*/  @P6 STG.E.U8 desc[UR38][R4.64], R2 ;  /* 0x0000000204006986 */ /* 0x0041e8000c101126 */
[----:B0-----:R-:W2:Y:S01]  /*12ff70*/  LDL.LU.64 R4, [R1+0x21e0] ;  /* 0x0021e00001047983 */ /* 0x001ea20000300a00 */
[----:B----4-:R-:W-:Y:S02]  /*12ff80*/  ISETP.LT.AND P6, PT, R7, UR6, !P5 ;  /* 0x0000000607007c0c */ /* 0x010fe4000efc1270 */
[C---:B------:R-:W-:Y:S01]  /*12ff90*/  PRMT R2, R23.reuse, 0x7770, RZ ;  /* 0x0000777017027816 */ /* 0x040fe200000000ff */
[----:B------:R-:W0:Y:S10]  /*12ffa0*/  LDCU UR6, c[0x0][0x39c] ;  /* 0x00007380ff0677ac */ /* 0x000e340008000800 */
[----:B------:R4:W-:Y:S01]  /*12ffb0*/  @P6 STG.E.U8 desc[UR38][R24.64], R2 ;  /* 0x0000000218006986 */ /* 0x0009e2000c101126 */
[----:B------:R-:W-:Y:S01]  /*12ffc0*/  ISETP.LT.AND P6, PT, R14, UR10, !P5 ;  /* 0x0000000a0e007c0c */ /* 0x000fe2000efc1270 */
[----:B------:R-:W0:Y:S01]  /*12ffd0*/  LDCU UR10, c[0x0][0x39c] ;  /* 0x00007380ff0a77ac */ /* 0x000e220008000800 */
[----:B----4-:R-:W-:Y:S01]  /*12ffe0*/  PRMT R2, R23, 0x7771, RZ ;  /* 0x0000777117027816 */ /* 0x010fe200000000ff */
[----:B------:R-:W4:Y:S04]  /*12fff0*/  LDL.LU.64 R24, [R1+0x21d8] ;  /* 0x0021d80001187983 */ /* 0x000f280000300a00 */
[----:B------:R-:W4:Y:S06]  /*130000*/  LDL.LU R22, [R1+0x230] ;  /* 0x0002300001167983 */ /* 0x000f2c0000300800 */
[----:B---3--:R3:W-:Y:S01]  /*130010*/  @P6 STG.E.U8 desc[UR38][R16.64], R2 ;  /* 0x0000000210006986 */ /* 0x0087e2000c101126 */
[----:B------:R-:W-:-:S02]  /*130020*/  ISETP.LT.AND P6, PT, R26, UR28, !P5 ;  /* 0x0000001c1a007c0c */ /* 0x000fc4000efc1270 */
[----:B------:R-:W-:Y:S02]  /*130030*/  ISETP.LT.AND P5, PT, R15, UR24, !P5 ;  /* 0x000000180f007c0c */ /* 0x000fe4000efa1270 */
[----:B---3--:R-:W-:-:S09]  /*130040*/  PRMT R2, R23, 0x7772, RZ ;  /* 0x0000777217027816 */ /* 0x008fd200000000ff */
[----:B------:R3:W-:Y:S02]  /*130050*/  @P6 STG.E.U8 desc[UR38][R28.64], R2 ;  /* 0x000000021c006986 */ /* 0x0007e4000c101126 */
[----:B---3--:R-:W-:Y:S02]  /*130060*/  PRMT R2, R23, 0x7773, RZ ;  /* 0x0000777317027816 */ /* 0x008fe400000000ff */
[----:B------:R-:W3:Y:S04]  /*130070*/  LDL.LU.64 R28, [R1+0x21c8] ;  /* 0x0021c800011c7983 */ /* 0x000ee80000300a00 */
[----:B------:R-:W3:Y:S04]  /*130080*/  LDL.LU.64 R16, [R1+0x21c0] ;  /* 0x0021c00001107983 */ /* 0x000ee80000300a00 */
[----:B------:R0:W-:Y:S01]  /*130090*/  @P5 STG.E.U8 desc[UR38][R8.64], R2 ;  /* 0x0000000208005986 */ /* 0x0001e2000c101126 */
[----:B------:R-:W-:-:S04]  /*1300a0*/  ISETP.GE.AND P5, PT, R3, UR33, PT ;  /* 0x0000002103007c0c */ /* 0x000fc8000bfa6270 */
[----:B------:R-:W-:Y:S02]  /*1300b0*/  ISETP.LT.AND P6, PT, R20, UR14, !P5 ;  /* 0x0000000e14007c0c */ /* 0x000fe4000efc1270 */
[----:B0-----:R-:W-:Y:S01]  /*1300c0*/  PRMT R2, R13, 0x7770, RZ ;  /* 0x000077700d027816 */ /* 0x001fe200000000ff */
[----:B------:R-:W3:Y:S01]  /*1300d0*/  LDL.LU.64 R8, [R1+0x21b8] ;  /* 0x0021b80001087983 */ /* 0x000ee20000300a00 */
[----:B------:R-:W-:Y:S01]  /*1300e0*/  VIADD R3, R12, 0x2 ;  /* 0x000000020c037836 */ /* 0x000fe20000000000 */
[----:B------:R-:W0:Y:S08]  /*1300f0*/  LDCU UR14, c[0x0][0x39c] ;  /* 0x00007380ff0e77ac */ /* 0x000e300008000800 */
[----:B------:R1:W-:Y:S01]  /*130100*/  @P6 STG.E.U8 desc[UR38][R10.64], R2 ;  /* 0x000000020a006986 */ /* 0x0003e2000c101126 */
[----:B------:R-:W-:Y:S01]  /*130110*/  ISETP.LT.AND P6, PT, R19, UR18, !P5 ;  /* 0x0000001213007c0c */ /* 0x000fe2000efc1270 */
[----:B------:R-:W0:Y:S01]  /*130120*/  LDCU UR18, c[0x0][0x39c] ;  /* 0x00007380ff1277ac */ /* 0x000e220008000800 */
[----:B-1----:R-:W-:Y:S01]  /*130130*/  PRMT R2, R13, 0x7771, RZ ;  /* 0x000077710d027816 */ /* 0x002fe200000000ff */
[----:B------:R-:W3:Y:S04]  /*130140*/  LDL.LU.64 R10, [R1+0x20f0] ;  /* 0x0020f000010a7983 */ /* 0x000ee80000300a00 */
[----:B------:R-:W3:Y:S06]  /*130150*/  LDL.LU R23, [R1+0x264] ;  /* 0x0002640001177983 */ /* 0x000eec0000300800 */
[----:B--2---:R1:W-:Y:S04]  /*130160*/  @P6 STG.E.U8 desc[UR38][R4.64], R2 ;  /* 0x0000000204006986 */ /* 0x0043e8000c101126 */
[----:B-1----:R-:W2:Y:S01]  /*130170*/  LDL.LU R4, [R1+0x5548] ;  /* 0x0055480001047983 */ /* 0x002ea20000300800 */
[----:B------:R-:W-:-:S02]  /*130180*/  ISETP.LT.AND P6, PT, R21, UR20, !P5 ;  /* 0x0000001415007c0c */ /* 0x000fc4000efc1270 */
[----:B------:R-:W-:Y:S01]  /*130190*/  PRMT R2, R13, 0x7772, RZ ;  /* 0x000077720d027816 */ /* 0x000fe200000000ff */
[----:B------:R-:W1:Y:S10]  /*1301a0*/  LDCU UR20, c[0x0][0x39c] ;  /* 0x00007380ff1477ac */ /* 0x000e740008000800 */
[----:B----4-:R4:W-:Y:S04]  /*1301b0*/  @P6 STG.E.U8 desc[UR38][R24.64], R2 ;  /* 0x0000000218006986 */ /* 0x0109e8000c101126 */
[----:B----4-:R-:W4:Y:S01]  /*1301c0*/  LDL.LU.64 R24, [R1+0x21b0] ;  /* 0x0021b00001187983 */ /* 0x010f220000300a00 */
[----:B--2---:R-:W-:-:S03]  /*1301d0*/  ISETP.LT.AND P6, PT, R4, UR22, !P5 ;  /* 0x0000001604007c0c */ /* 0x004fc6000efc1270 */
[----:B------:R2:W-:Y:S04]  /*1301e0*/  STL [R1+0x5544], R4 ;  /* 0x0055440401007387 */ /* 0x0005e80000100800 */
[----:B--2---:R-:W2:Y:S01]  /*1301f0*/  LDL.LU.64 R4, [R1+0x21d0] ;  /* 0x0021d00001047983 */ /* 0x004ea20000300a00 */
[----:B------:R-:W-:-:S05]  /*130200*/  PRMT R2, R13, 0x7773, RZ ;  /* 0x000077730d027816 */ /* 0x000fca00000000ff */
[----:B--2---:R2:W-:Y:S04]  /*130210*/  @P6 STG.E.U8 desc[UR38][R4.64], R2 ;  /* 0x0000000204006986 */ /* 0x0045e8000c101126 */
[----:B--2---:R-:W2:Y:S01]  /*130220*/  LDL.LU.64 R4, [R1+0x21a8] ;  /* 0x0021a80001047983 */ /* 0x004ea20000300a00 */
[----:B------:R-:W-:Y:S02]  /*130230*/  ISETP.LT.AND P6, PT, R7, UR26, !P5 ;  /* 0x0000001a07007c0c */ /* 0x000fe4000efc1270 */
[----:B------:R-:W-:-:S11]  /*130240*/  PRMT R2, R22, 0x7770, RZ ;  /* 0x0000777016027816 */ /* 0x000fd600000000ff */
[----:B---3--:R3:W-:Y:S01]  /*130250*/  @P6 STG.E.U8 desc[UR38][R28.64], R2 ;  /* 0x000000021c006986 */ /* 0x0087e2000c101126 */
[----:B------:R-:W-:Y:S01]  /*130260*/  ISETP.LT.AND P6, PT, R14, UR30, !P5 ;  /* 0x0000001e0e007c0c */ /* 0x000fe2000efc1270 */
[----:B------:R-:W0:Y:S01]  /*130270*/  LDCU.64 UR30, c[0x0][0x398] ;  /* 0x00007300ff1e77ac */ /* 0x000e220008000a00 */
[----:B---3--:R-:W-:Y:S01]  /*130280*/  PRMT R2, R22, 0x7771, RZ ;  /* 0x0000777116027816 */ /* 0x008fe200000000ff */
[----:B------:R-:W3:Y:S04]  /*130290*/  LDL.LU.64 R28, [R1+0x21a0] ;  /* 0x0021a000011c7983 */ /* 0x000ee80000300a00 */
[----:B------:R-:W3:Y:S06]  /*1302a0*/  LDL.LU R13, [R1+0x254] ;  /* 0x00025400010d7983 */ /* 0x000eec0000300800 */
[----:B------:R0:W-:Y:S01]  /*1302b0*/  @P6 STG.E.U8 desc[UR38][R16.64], R2 ;  /* 0x0000000210006986 */ /* 0x0001e2000c101126 */
[----:B------:R-:W-:Y:S01]  /*1302c0*/  ISETP.LT.AND P6, PT, R26, UR5, !P5 ;  /* 0x000000051a007c0c */ /* 0x000fe2000efc1270 */
[----:B------:R-:W1:Y:S01]  /*1302d0*/  LDCU UR5, c[0x0][0x398] ;  /* 0x00007300ff0577ac */ /* 0x000e620008000800 */
[----:B0-----:R-:W-:-:S02]  /*1302e0*/  PRMT R2, R22, 0x7772, RZ ;  /* 0x0000777216027816 */ /* 0x001fc400000000ff */
[----:B-1----:R-:W-:Y:S01]  /*1302f0*/  ISETP.LT.AND P5, PT, R15, UR5, !P5 ;  /* 0x000000050f007c0c */ /* 0x002fe2000efa1270 */
[----:B------:R-:W0:Y:S08]  /*130300*/  LDCU UR5, c[0x0][0x398] ;  /* 0x00007300ff0577ac */ /* 0x000e300008000800 */
[----:B------:R1:W-:Y:S02]  /*130310*/  @P6 STG.E.U8 desc[UR38][R8.64], R2 ;  /* 0x0000000208006986 */ /* 0x0003e4000c101126 */
[----:B-1----:R-:W-:-:S02]  /*130320*/  PRMT R2, R22, 0x7773, RZ ;  /* 0x0000777316027816 */ /* 0x002fc400000000ff */
[----:B------:R-:W3:Y:S04]  /*130330*/  LDL.LU.64 R8, [R1+0x2190] ;  /* 0x0021900001087983 */ /* 0x000ee80000300a00 */
[----:B------:R-:W3:Y:S04]  /*130340*/  LDL.LU.64 R16, [R1+0x2188] ;  /* 0x0021880001107983 */ /* 0x000ee80000300a00 */
[----:B------:R1:W-:Y:S01]  /*130350*/  @P5 STG.E.U8 desc[UR38][R10.64], R2 ;  /* 0x000000020a005986 */ /* 0x0003e2000c101126 */
[----:B------:R-:W-:-:S04]  /*130360*/  ISETP.GE.AND P5, PT, R3, UR31, PT ;  /* 0x0000001f03007c0c */ /* 0x000fc8000bfa6270 */
[----:B0-----:R-:W-:Y:S01]  /*130370*/  ISETP.LT.AND P6, PT, R20, UR5, !P5 ;  /* 0x0000000514007c0c */ /* 0x001fe2000efc1270 */
[----:B------:R-:W0:Y:S01]  /*130380*/  LDCU UR5, c[0x0][0x398] ;  /* 0x00007300ff0577ac */ /* 0x000e220008000800 */
[----:B-1----:R-:W-:Y:S01]  /*130390*/  PRMT R2, R23, 0x7770, RZ ;  /* 0x0000777017027816 */ /* 0x002fe200000000ff */
[----:B------:R-:W3:Y:S10]  /*1303a0*/  LDL.LU.64 R10, [R1+0x2180] ;  /* 0x00218000010a7983 */ /* 0x000ef40000300a00 */
[----:B----4-:R1:W-:Y:S01]  /*1303b0*/  @P6 STG.E.U8 desc[UR38][R24.64], R2 ;  /* 0x0000000218006986 */ /* 0x0103e2000c101126 */
[----:B0-----:R-:W-:Y:S01]  /*1303c0*/  ISETP.LT.AND P6, PT, R19, UR5, !P5 ;  /* 0x0000000513007c0c */ /* 0x001fe2000efc1270 */
[----:B------:R-:W0:Y:S01]  /*1303d0*/  LDCU UR5, c[0x0][0x398] ;  /* 0x00007300ff0577ac */ /* 0x000e220008000800 */
[----:B-1----:R-:W-:Y:S01]  /*1303e0*/  PRMT R2, R23, 0x7771, RZ ;  /* 0x0000777117027816 */ /* 0x002fe200000000ff */
[----:B------:R-:W4:Y:S04]  /*1303f0*/  LDL.LU.64 R24, [R1+0x2098] ;  /* 0x0020980001187983 */ /* 0x000f280000300a00 */
[----:B------:R-:W4:Y:S06]  /*130400*/  LDL.LU R22, [R1+0x244] ;  /* 0x0002440001167983 */ /* 0x000f2c0000300800 */
[----:B--2---:R1:W-:Y:S04]  /*130410*/  @P6 STG.E.U8 desc[UR38][R4.64], R2 ;  /* 0x0000000204006986 */ /* 0x0043e8000c101126 */
[----:B-1----:R-:W2:Y:S01]  /*130420*/  LDL.LU R4, [R1+0x5544] ;  /* 0x0055440001047983 */ /* 0x002ea20000300800 */
[----:B0-----:R-:W-:-:S02]  /*130430*/  ISETP.LT.AND P6, PT, R21, UR5, !P5 ;  /* 0x0000000515007c0c */ /* 0x001fc4000efc1270 */
[----:B------:R-:W-:Y:S01]  /*130440*/  PRMT R2, R23, 0x7772, RZ ;  /* 0x0000777217027816 */ /* 0x000fe200000000ff */
[----:B------:R-:W0:Y:S10]  /*130450*/  LDCU UR5, c[0x0][0x398] ;  /* 0x00007300ff0577ac */ /* 0x000e340008000800 */
[----:B---3--:R1:W-:Y:S04]  /*130460*/  @P6 STG.E.U8 desc[UR38][R28.64], R2 ;  /* 0x000000021c006986 */ /* 0x0083e8000c101126 */
[----:B-1----:R-:W3:Y:S01]  /*130470*/  LDL.LU.64 R28, [R1+0x2178] ;  /* 0x00217800011c7983 */ /* 0x002ee20000300a00 */
[----:B--2---:R-:W-:-:S03]  /*130480*/  ISETP.LT.AND P6, PT, R4, UR34, !P5 ;  /* 0x0000002204007c0c */ /* 0x004fc6000efc1270 */
[----:B------:R1:W-:Y:S01]  /*130490*/  STL [R1+0x5540], R4 ;  /* 0x0055400401007387 */ /* 0x0003e20000100800 */
[----:B------:R-:W-:Y:S01]  /*1304a0*/  PRMT R2, R23, 0x7773, RZ ;  /* 0x0000777317027816 */ /* 0x000fe200000000ff */
[----:B------:R-:W2:Y:S02]  /*1304b0*/  LDCU.64 UR34, c[0x0][0x398] ;  /* 0x00007300ff2277ac */ /* 0x000ea40008000a00 */
[----:B-1----:R-:W2:Y:S01]  /*1304c0*/  LDL.LU.64 R4, [R1+0x2198] ;  /* 0x0021980001047983 */ /* 0x002ea20000300a00 */
[----:B------:R-:W-:-:S05]  /*1304d0*/  VIADD R3, R12, 0x3 ;  /* 0x000000030c037836 */ /* 0x000fca0000000000 */
[----:B--2---:R1:W-:Y:S04]  /*1304e0*/  @P6 STG.E.U8 desc[UR38][R4.64], R2 ;  /* 0x0000000204006986 */ /* 0x0043e8000c101126 */
[----:B-1----:R-:W2:Y:S01]  /*1304f0*/  LDL.LU.64 R4, [R1+0x2170] ;  /* 0x0021700001047983 */ /* 0x002ea20000300a00 */
[----:B0-----:R-:W-:Y:S01]  /*130500*/  ISETP.LT.AND P6, PT, R7, UR5, !P5 ;  /* 0x0000000507007c0c */ /* 0x001fe2000efc1270 */
[----:B------:R-:W0:Y:S01]  /*130510*/  LDCU UR5, c[0x0][0x398] ;  /* 0x00007300ff0577ac */ /* 0x000e220008000800 */
[----:B------:R-:W-:-:S11]  /*130520*/  PRMT R2, R13, 0x7770, RZ ;  /* 0x000077700d027816 */ /* 0x000fd600000000ff */
[----:B------:R1:W-:Y:S01]  /*130530*/  @P6 STG.E.U8 desc[UR38][R8.64], R2 ;  /* 0x0000000208006986 */ /* 0x0003e2000c101126 */
[----:B0-----:R-:W-:Y:S01]  /*130540*/  ISETP.LT.AND P6, PT, R14, UR5, !P5 ;  /* 0x000000050e007c0c */ /* 0x001fe2000efc1270 */
[----:B------:R-:W0:Y:S01]  /*130550*/  LDCU UR5, c[0x0][0x398] ;  /* 0x00007300ff0577ac */ /* 0x000e220008000800 */
[C---:B-1----:R-:W-:Y:S01]  /*130560*/  PRMT R2, R13.reuse, 0x7771, RZ ;  /* 0x000077710d027816 */ /* 0x042fe200000000ff */
[----:B------:R-:W2:Y:S04]  /*130570*/  LDL.LU.64 R8, [R1+0x2168] ;  /* 0x0021680001087983 */ /* 0x000ea80000300a00 */
[----:B------:R-:W2:Y:S06]  /*130580*/  LDL.LU R23, [R1+0x234] ;  /* 0x0002340001177983 */ /* 0x000eac0000300800 */
[----:B------:R1:W-:Y:S01]  /*130590*/  @P6 STG.E.U8 desc[UR38][R16.64], R2 ;  /* 0x0000000210006986 */ /* 0x0003e2000c101126 */
[----:B0-----:R-:W-:Y:S01]  /*1305a0*/  ISETP.LT.AND P6, PT, R26, UR5, !P5 ;  /* 0x000000051a007c0c */ /* 0x001fe2000efc1270 */
[----:B------:R-:W0:Y:S01]  /*1305b0*/  LDCU UR5, c[0x0][0x398] ;  /* 0x00007300ff0577ac */ /* 0x000e220008000800 */
[----:B-1----:R-:W-:-:S02]  /*1305c0*/  PRMT R2, R13, 0x7772, RZ ;  /* 0x000077720d027816 */ /* 0x002fc400000000ff */
[----:B0-----:R-:W-:Y:S01]  /*1305d0*/  ISETP.LT.AND P5, PT, R15, UR5, !P5 ;  /* 0x000000050f007c0c */ /* 0x001fe2000efa1270 */
[----:B------:R-:W0:Y:S08]  /*1305e0*/  LDCU UR5, c[0x0][0x398] ;  /* 0x00007300ff0577ac */ /* 0x000e300008000800 */
[----:B------:R1:W-:Y:S02]  /*1305f0*/  @P6 STG.E.U8 desc[UR38][R10.64], R2 ;  /* 0x000000020a006986 */ /* 0x0003e4000c101126 */
[----:B-1----:R-:W-:-:S02]  /*130600*/  PRMT R2, R13, 0x7773, RZ ;  /* 0x000077730d027816 */ /* 0x002fc400000000ff */
[----:B------:R-:W2:Y:S04]  /*130610*/  LDL.LU.64 R10, [R1+0x2158] ;  /* 0x00215800010a7983 */ /* 0x000ea80000300a00 */
[----:B------:R-:W2:Y:S04]  /*130620*/  LDL.LU.64 R16, [R1+0x2150] ;  /* 0x0021500001107983 */ /* 0x000ea80000300a00 */
[----:B----4-:R1:W-:Y:S01]  /*130630*/  @P5 STG.E.U8 desc[UR38][R24.64], R2 ;  /* 0x0000000218005986 */ /* 0x0103e2000c101126 */
[----:B------:R-:W-:-:S04]  /*130640*/  ISETP.GE.AND P5, PT, R3, UR35, PT ;  /* 0x0000002303007c0c */ /* 0x000fc8000bfa6270 */
[----:B0-----:R-:W-:Y:S01]  /*130650*/  ISETP.LT.AND P6, PT, R20, UR5, !P5 ;  /* 0x0000000514007c0c */ /* 0x001fe2000efc1270 */
[----:B------:R-:W0:Y:S01]  /*130660*/  LDCU UR5, c[0x0][0x398] ;  /* 0x00007300ff0577ac */ /* 0x000e220008000800 */
[C---:B-1----:R-:W-:Y:S01]  /*130670*/  PRMT R2, R22.reuse, 0x7770, RZ ;  /* 0x0000777016027816 */ /* 0x042fe200000000ff */
[----:B------:R-:W4:Y:S10]  /*130680*/  LDL.LU.64 R24, [R1+0x2148] ;  /* 0x0021480001187983 */ /* 0x000f340000300a00 */
[----:B---3--:R1:W-:Y:S01]  /*130690*/  @P6 STG.E.U8 desc[UR38][R28.64], R2 ;  /* 0x000000021c006986 */ /* 0x0083e2000c101126 */
[----:B0-----:R-:W-:Y:S01]  /*1306a0*/  ISETP.LT.AND P6, PT, R19, UR5, !P5 ;  /* 0x0000000513007c0c */ /* 0x001fe2000efc1270 */
[----:B------:R-:W0:Y:S01]  /*1306b0*/  LDCU UR5, c[0x0][0x398] ;  /* 0x00007300ff0577ac */ /* 0x000e220008000800 */
[----:B-1----:R-:W-:Y:S01]  /*1306c0*/  PRMT R2, R22, 0x7771, RZ ;  /* 0x0000777116027816 */ /* 0x002fe200000000ff */
[----:B------:R-:W3:Y:S04]  /*1306d0*/  LDL.LU.64 R28, [R1+0x2070] ;  /* 0x00207000011c7983 */ /* 0x000ee80000300a00 */
[----:B------:R-:W3:Y:S06]  /*1306e0*/  LDL.LU R13, [R1+0x268] ;  /* 0x00026800010d7983 */ /* 0x000eec0000300800 */
[----:B--2---:R1:W-:Y:S04]  /*1306f0*/  @P6 STG.E.U8 desc[UR38][R4.64], R2 ;  /* 0x0000000204006986 */ /* 0x0043e8000c101126 */
[----:B-1----:R-:W2:Y:S01]  /*130700*/  LDL.LU R4, [R1+0x5540] ;  /* 0x0055400001047983 */ /* 0x002ea20000300800 */
[----:B0-----:R-:W-:-:S02]  /*130710*/  ISETP.LT.AND P6, PT, R21, UR5, !P5 ;  /* 0x0000000515007c0c */ /* 0x001fc4000efc1270 */
[----:B------:R-:W-:Y:S01]  /*130720*/  PRMT R2, R22, 0x7772, RZ ;  /* 0x0000777216027816 */ /* 0x000fe200000000ff */
[----:B------:R-:W0:Y:S10]  /*130730*/  LDCU UR5, c[0x0][0x398] ;  /* 0x00007300ff0577ac */ /* 0x000e340008000800 */
[----:B------:R1:W-:Y:S04]  /*130740*/  @P6 STG.E.U8 desc[UR38][R8.64], R2 ;  /* 0x0000000208006986 */ /* 0x0003e8000c101126 */
        /* <DEDUP_REMOVED lines=24> */
[----:B----4-:R1:W-:Y:S02]  /*1308d0*/  @P6 STG.E.U8 desc[UR38][R24.64], R2 ;  /* 0x0000000218006986 */ /* 0x0103e4000c101126 */
[----:B-1----:R-:W-:-:S02]  /*1308e0*/  PRMT R2, R23, 0x7773, RZ ;  /* 0x0000777317027816 */ /* 0x002fc400000000ff */
[----:B------:R-:W4:Y:S04]  /*1308f0*/  LDL.LU.64 R24, [R1+0x2120] ;  /* 0x0021200001187983 */ /* 0x000f280000300a00 */
[----:B------:R-:W4:Y:S04]  /*130900*/  LDL.LU.64 R16, [R1+0x20e0] ;  /* 0x0020e00001107983 */ /* 0x000f280000300a00 */
[----:B---3--:R1:W-:Y:S01]  /*130910*/  @P5 STG.E.U8 desc[UR38][R28.64], R2 ;  /* 0x000000021c005986 */ /* 0x0083e2000c101126 */
[----:B------:R-:W-:-:S04]  /*130920*/  ISETP.GE.AND P5, PT, R3, UR33, PT ;  /* 0x0000002103007c0c */ /* 0x000fc8000bfa6270 */
[----:B0-----:R-:W-:Y:S01]  /*130930*/  ISETP.LT.AND P6, PT, R20, UR5, !P5 ;  /* 0x0000000514007c0c */ /* 0x001fe2000efc1270 */
[----:B------:R-:W0:Y:S01]  /*130940*/  LDCU UR5, c[0x0][0x398] ;  /* 0x00007300ff0577ac */ /* 0x000e220008000800 */
[----:B-1----:R-:W-:Y:S01]  /*130950*/  PRMT R2, R13, 0x7770, RZ ;  /* 0x000077700d027816 */ /* 0x002fe200000000ff */
[----:B------:R-:W3:Y:S10]  /*130960*/  LDL.LU.64 R28, [R1+0x20d0] ;  /* 0x0020d000011c7983 */ /* 0x000ef40000300a00 */
[----:B------:R1:W-:Y:S01]  /*130970*/  @P6 STG.E.U8 desc[UR38][R8.64], R2 ;  /* 0x0000000208006986 */ /* 0x0003e2000c101126 */
        /* <DEDUP_REMOVED lines=23> */
[----:B----4-:R1:W-:Y:S01]  /*130af0*/  @P6 STG.E.U8 desc[UR38][R24.64], R2 ;  /* 0x0000000218006986 */ /* 0x0103e2000c101126 */
[----:B0-----:R-:W-:Y:S01]  /*130b00*/  ISETP.LT.AND P6, PT, R14, UR5, !P5 ;  /* 0x000000050e007c0c */ /* 0x001fe2000efc1270 */
[----:B------:R-:W0:Y:S01]  /*130b10*/  LDCU UR5, c[0x0][0x398] ;  /* 0x00007300ff0577ac */ /* 0x000e220008000800 */
[----:B-1----:R-:W-:Y:S01]  /*130b20*/  PRMT R2, R22, 0x7771, RZ ;  /* 0x0000777116027816 */ /* 0x002fe200000000ff */
[----:B------:R-:W4:Y:S04]  /*130b30*/  LDL.LU.64 R24, [R1+0x20b8] ;  /* 0x0020b80001187983 */ /* 0x000f280000300a00 */
[----:B------:R-:W4:Y:S06]  /*130b40*/  LDL.LU R13, [R1+0x238] ;  /* 0x00023800010d7983 */ /* 0x000f2c0000300800 */
[----:B------:R1:W-:Y:S01]  /*130b50*/  @P6 STG.E.U8 desc[UR38][R16.64], R2 ;  /* 0x0000000210006986 */ /* 0x0003e2000c101126 */
[----:B0-----:R-:W-:Y:S01]  /*130b60*/  ISETP.LT.AND P6, PT, R26, UR5, !P5 ;  /* 0x000000051a007c0c */ /* 0x001fe2000efc1270 */
[----:B------:R-:W0:Y:S01]  /*130b70*/  LDCU UR5, c[0x0][0x398] ;  /* 0x00007300ff0577ac */ /* 0x000e220008000800 */
[----:B-1----:R-:W-:-:S02]  /*130b80*/  PRMT R2, R22, 0x7772, RZ ;  /* 0x0000777216027816 */ /* 0x002fc400000000ff */
[----:B0-----:R-:W-:Y:S01]  /*130b90*/  ISETP.LT.AND P5, PT, R15, UR5, !P5 ;  /* 0x000000050f007c0c */ /* 0x001fe2000efa1270 */
[----:B------:R-:W0:Y:S08]  /*130ba0*/  LDCU UR5, c[0x0][0x398] ;  /* 0x00007300ff0577ac */ /* 0x000e300008000800 */
[----:B---3--:R1:W-:Y:S02]  /*130bb0*/  @P6 STG.E.U8 desc[UR38][R28.64], R2 ;  /* 0x000000021c006986 */ /* 0x0083e4000c101126 */
        /* <DEDUP_REMOVED lines=20> */
[----:B----4-:R1:W-:Y:S04]  /*130d00*/  @P6 STG.E.U8 desc[UR38][R24.64], R2 ;  /* 0x0000000218006986 */ /* 0x0103e8000c101126 */
[----:B-1----:R-:W4:Y:S01]  /*130d10*/  LDL.LU.64 R24, [R1+0x2050] ;  /* 0x0020500001187983 */ /* 0x002f220000300a00 */
        /* <DEDUP_REMOVED lines=11> */
[----:B---3--:R1:W-:Y:S01]  /*130dd0*/  @P6 STG.E.U8 desc[UR38][R28.64], R2 ;  /* 0x000000021c006986 */ /* 0x0083e2000c101126 */
[----:B0-----:R-:W-:Y:S01]  /*130de0*/  ISETP.LT.AND P6, PT, R14, UR5, !P5 ;  /* 0x000000050e007c0c */ /* 0x001fe2000efc1270 */
[----:B------:R-:W0:Y:S01]  /*130df0*/  LDCU UR5, c[0x0][0x398] ;  /* 0x00007300ff0577ac */ /* 0x000e220008000800 */
[C---:B-1----:R-:W-:Y:S01]  /*130e00*/  PRMT R2, R13.reuse, 0x7771, RZ ;  /* 0x000077710d027816 */ /* 0x042fe200000000ff */
[----:B------:R-:W3:Y:S04]  /*130e10*/  LDL.LU.64 R28, [R1+0x2040] ;  /* 0x00204000011c7983 */ /* 0x000ee80000300a00 */
[----:B------:R-:W3:Y:S06]  /*130e20*/  LDL.LU R23, [R1+0x25c] ;  /* 0x00025c0001177983 */ /* 0x000eec0000300800 */
        /* <DEDUP_REMOVED lines=14> */
[C---:B-1----:R-:W-:Y:S01]  /*130f10*/  PRMT R2, R22.reuse, 0x7770, RZ ;  /* 0x0000777016027816 */ /* 0x042fe200000000ff */
        /* <DEDUP_REMOVED lines=45> */
[----:B-1----:R-:W-:Y:S01]  /*1311f0*/  PRMT R2, R13, 0x7770, RZ ;  /* 0x000077700d027816 */ /* 0x002fe200000000ff */
        /* <DEDUP_REMOVED lines=28> */
[----:B-1----:R-:W-:Y:S01]  /*1313c0*/  PRMT R2, R22, 0x7771, RZ ;  /* 0x0000777116027816 */ /* 0x002fe200000000ff */
        /* <DEDUP_REMOVED lines=45> */
[C---:B-1----:R-:W-:Y:S01]  /*1316a0*/  PRMT R2, R13.reuse, 0x7771, RZ ;  /* 0x000077710d027816 */ /* 0x042fe200000000ff */
        /* <DEDUP_REMOVED lines=229> */
[----:B-1----:R-:W-:Y:S01]  /*132500*/  PRMT R2, R22, 0x7771, RZ ;  /* 0x0000777116027816 */ /* 0x002fe200000000ff */
        /* <DEDUP_REMOVED lines=511> */
[----:B-1----:R-:W-:Y:S01]  /*134500*/  PRMT R2, R23, 0x7772, RZ ;  /* 0x0000777217027816 */ /* 0x002fe200000000ff */
[----:B------:R-:W4:Y:S01]  /*134510*/  LDL.LU.64 R16, [R1+0x1978] ;  /* 0x0019780001107983 */ /* 0x000f220000300a00 */
[----:B0-----:R-:W-:Y:S01]  /*134520*/  ISETP.LT.AND P5, PT, R15, UR5, !P5 ;  /* 0x000000050f007c0c */ /* 0x001fe2000efa1270 */
[----:B------:R-:W0:Y:S08]  /*134530*/  LDCU UR5, c[0x0][0x398] ;  /* 0x00007300ff0577ac */ /* 0x000e300008000800 */
[----:B---3--:R1:W-:Y:S02]  /*134540*/  @P6 STG.E.U8 desc[UR38][R28.64], R2 ;  /* 0x000000021c006986 */ /* 0x0083e4000c101126 */
[----:B-1----:R-:W-:-:S05]  /*134550*/  PRMT R2, R23, 0x7773, RZ ;  /* 0x0000777317027816 */ /* 0x002fca00000000ff */
[----:B------:R1:W-:Y:S01]  /*134560*/  @P5 STG.E.U8 desc[UR38][R8.64], R2 ;  /* 0x0000000208005986 */ /* 0x0003e2000c101126 */
[----:B------:R-:W-:-:S04]  /*134570*/  ISETP.GE.AND P5, PT, R3, UR33, PT ;  /* 0x0000002103007c0c */ /* 0x000fc8000bfa6270 */
[----:B0-----:R-:W-:Y:S01]  /*134580*/  ISETP.LT.AND P6, PT, R20, UR5, !P5 ;  /* 0x0000000514007c0c */ /* 0x001fe2000efc1270 */
[----:B------:R-:W0:Y:S01]  /*134590*/  LDCU UR5, c[0x0][0x398] ;  /* 0x00007300ff0577ac */ /* 0x000e220008000800 */
[----:B-1----:R-:W-:Y:S01]  /*1345a0*/  PRMT R2, R13, 0x7770, RZ ;  /* 0x000077700d027816 */ /* 0x002fe200000000ff */
[----:B------:R-:W3:Y:S04]  /*1345b0*/  LDL.LU.64 R8, [R1+0x1970] ;  /* 0x0019700001087983 */ /* 0x000ee80000300a00 */
[----:B------:R-:W3:Y:S06]  /*1345c0*/  LDL.LU.64 R28, [R1+0x1968] ;  /* 0x00196800011c7983 */ /* 0x000eec0000300a00 */
        /* <DEDUP_REMOVED lines=17> */
[----:B-1----:R-:W2:Y:S04]  /*1346e0*/  LDL.LU.64 R4, [R1+0x1980] ;  /* 0x0019800001047983 */ /* 0x002ea80000300a00 */
[----:B------:R1:W-:Y:S01]  /*1346f0*/  STL [R1+0x54e4], R7 ;  /* 0x0054e40701007387 */ /* 0x0003e20000100800 */
[----:B------:R-:W-:-:S03]  /*134700*/  VIADD R3, R12, 0x1a ;  /* 0x0000001a0c037836 */ /* 0x000fc60000000000 */
[----:B--2---:R2:W-:Y:S01]  /*134710*/  @P6 STG.E.U8 desc[UR38][R4.64], R2 ;  /* 0x0000000204006986 */ /* 0x0045e2000c101126 */
[----:B0-----:R-:W-:-:S03]  /*134720*/  ISETP.LT.AND P6, PT, R7, UR5, !P5 ;  /* 0x0000000507007c0c */ /* 0x001fc6000efc1270 */
[----:B-1----:R-:W4:Y:S01]  /*134730*/  LDL.LU.64 R6, [R1+0x1948] ;  /* 0x0019480001067983 */ /* 0x002f220000300a00 */
[----:B------:R-:W0:Y:S03]  /*134740*/  LDCU UR5, c[0x0][0x398] ;  /* 0x00007300ff0577ac */ /* 0x000e260008000800 */
[----:B--2---:R-:W2:Y:S01]  /*134750*/  LDL.LU.64 R4, [R1+0x1938] ;  /* 0x0019380001047983 */ /* 0x004ea20000300a00 */
[----:B------:R-:W-:-:S05]  /*134760*/  PRMT R2, R22, 0x7770, RZ ;  /* 0x0000777016027816 */ /* 0x000fca00000000ff */
[----:B------:R1:W-:Y:S01]  /*134770*/  @P6 STG.E.U8 desc[UR38][R16.64], R2 ;  /* 0x0000000210006986 */ /* 0x0003e2000c101126 */
[----:B0-----:R-:W-:Y:S01]  /*134780*/  ISETP.LT.AND P6, PT, R14, UR5, !P5 ;  /* 0x000000050e007c0c */ /* 0x001fe2000efc1270 */
[----:B------:R-:W0:Y:S01]  /*134790*/  LDCU UR5, c[0x0][0x398] ;  /* 0x00007300ff0577ac */ /* 0x000e220008000800 */
[----:B-1----:R-:W-:-:S11]  /*1347a0*/  PRMT R2, R22, 0x7771, RZ ;  /* 0x0000777116027816 */ /* 0x002fd600000000ff */
[----:B---3--:R1:W-:Y:S01]  /*1347b0*/  @P6 STG.E.U8 desc[UR38][R8.64], R2 ;  /* 0x0000000208006986 */ /* 0x0083e2000c101126 */
[----:B0-----:R-:W-:Y:S01]  /*1347c0*/  ISETP.LT.AND P6, PT, R26, UR5, !P5 ;  /* 0x000000051a007c0c */ /* 0x001fe2000efc1270 */
[----:B------:R-:W0:Y:S01]  /*1347d0*/  LDCU UR5, c[0x0][0x398] ;  /* 0x00007300ff0577ac */ /* 0x000e220008000800 */
[C---:B-1----:R-:W-:Y:S01]  /*1347e0*/  PRMT R2, R22.reuse, 0x7772, RZ ;  /* 0x0000777216027816 */ /* 0x042fe200000000ff */
[----:B------:R-:W3:Y:S04]  /*1347f0*/  LDL.LU.64 R8, [R1+0x1930] ;  /* 0x0019300001087983 */ /* 0x000ee80000300a00 */
[----:B------:R-:W3:Y:S04]  /*134800*/  LDL.LU R13, [R1+0x194] ;  /* 0x00019400010d7983 */ /* 0x000ee80000300800 */
[----:B------:R-:W3:Y:S01]  /*134810*/  LDL.LU.64 R16, [R1+0x1920] ;  /* 0x0019200001107983 */ /* 0x000ee20000300a00 */
[----:B0-----:R-:W-:Y:S01]  /*134820*/  ISETP.LT.AND P5, PT, R15, UR5, !P5 ;  /* 0x000000050f007c0c */ /* 0x001fe2000efa1270 */
[----:B------:R-:W0:Y:S02]  /*134830*/  LDCU UR5, c[0x0][0x398] ;  /* 0x00007300ff0577ac */ /* 0x000e240008000800 */
[----:B------:R1:W-:Y:S02]  /*134840*/  @P6 STG.E.U8 desc[UR38][R28.64], R2 ;  /* 0x000000021c006986 */ /* 0x0003e4000c101126 */
[----:B-1----:R-:W-:-:S02]  /*134850*/  PRMT R2, R22, 0x7773, RZ ;  /* 0x0000777316027816 */ /* 0x002fc400000000ff */
[----:B------:R-:W3:Y:S06]  /*134860*/  LDL.LU.64 R28, [R1+0x1918] ;  /* 0x00191800011c7983 */ /* 0x000eec0000300a00 */
        /* <DEDUP_REMOVED lines=10> */
[----:B------:R-:W4:Y:S10]  /*134910*/  LDL.LU R25, [R1+0x184] ;  /* 0x0001840001197983 */ /* 0x000f340000300800 */
[----:B------:R1:W-:Y:S01]  /*134920*/  @P6 STG.E.U8 desc[UR38][R6.64], R2 ;  /* 0x0000000206006986 */ /* 0x0003e2000c101126 */
[----:B0-----:R-:W-:Y:S01]  /*134930*/  ISETP.LT.AND P6, PT, R21, UR5, !P5 ;  /* 0x0000000515007c0c */ /* 0x001fe2000efc1270 */
[----:B------:R-:W0:Y:S01]  /*134940*/  LDCU UR5, c[0x0][0x398] ;  /* 0x00007300ff0577ac */ /* 0x000e220008000800 */
[C---:B-1----:R-:W-:Y:S01]  /*134950*/  PRMT R2, R23.reuse, 0x7772, RZ ;  /* 0x0000777217027816 */ /* 0x042fe200000000ff */
[----:B------:R-:W0:Y:S10]  /*134960*/  LDL.LU R7, [R1+0x54e4] ;  /* 0x0054e40001077983 */ /* 0x000e340000300800 */
[----:B--2---:R1:W-:Y:S04]  /*134970*/  @P6 STG.E.U8 desc[UR38][R4.64], R2 ;  /* 0x0000000204006986 */ /* 0x0043e8000c101126 */
[----:B-1----:R-:W2:Y:S01]  /*134980*/  LDL.LU R4, [R1+0x54e0] ;  /* 0x0054e00001047983 */ /* 0x002ea20000300800 */
[----:B------:R-:W-:-:S03]  /*134990*/  PRMT R2, R23, 0x7773, RZ ;  /* 0x0000777317027816 */ /* 0x000fc600000000ff */
[----:B------:R-:W3:Y:S01]  /*1349a0*/  LDL.LU.64 R22, [R1+0x1900] ;  /* 0x0019000001167983 */ /* 0x000ee20000300a00 */
[----:B--2---:R-:W-:-:S03]  /*1349b0*/  ISETP.LT.AND P6, PT, R4, UR34, !P5 ;  /* 0x0000002204007c0c */ /* 0x004fc6000efc1270 */
[----:B------:R1:W-:Y:S01]  /*1349c0*/  STL [R1+0x54dc], R4 ;  /* 0x0054dc0401007387 */ /* 0x0003e20000100800 */
[----:B------:R-:W-:Y:S01]  /*1349d0*/  VIADD R3, R12, 0x1b ;  /* 0x0000001b0c037836 */ /* 0x000fe20000000000 */
[----:B------:R-:W2:Y:S02]  /*1349e0*/  LDCU.64 UR34, c[0x0][0x398] ;  /* 0x00007300ff2277ac */ /* 0x000ea40008000a00 */
[----:B-1----:R-:W2:Y:S06]  /*1349f0*/  LDL.LU.64 R4, [R1+0x1928] ;  /* 0x0019280001047983 */ /* 0x002eac0000300a00 */
[----:B---3--:R1:W-:Y:S01]  /*134a00*/  @P6 STG.E.U8 desc[UR38][R8.64], R2 ;  /* 0x0000000208006986 */ /* 0x0083e2000c101126 */
[----:B0-----:R-:W-:Y:S01]  /*134a10*/  ISETP.LT.AND P6, PT, R7, UR5, !P5 ;  /* 0x0000000507007c0c */ /* 0x001fe2000efc1270 */
[----:B------:R-:W0:Y:S02]  /*134a20*/  LDCU UR5, c[0x0][0x398] ;  /* 0x00007300ff0577ac */ /* 0x000e240008000800 */
[----:B-1----:R-:W3:Y:S01]  /*134a30*/  LDL.LU.64 R8, [R1+0x18f8] ;  /* 0x0018f80001087983 */ /* 0x002ee20000300a00 */
[----:B------:R-:W-:-:S09]  /*134a40*/  PRMT R2, R13, 0x7770, RZ ;  /* 0x000077700d027816 */ /* 0x000fd200000000ff */
        /* <DEDUP_REMOVED lines=10> */
[----:B------:R-:W2:Y:S01]  /*134af0*/  LDL.LU R6, [R1+0x174] ;  /* 0x0001740001067983 */ /* 0x000ea20000300800 */
[----:B0-----:R-:W-:Y:S01]  /*134b00*/  ISETP.LT.AND P5, PT, R15, UR5, !P5 ;  /* 0x000000050f007c0c */ /* 0x001fe2000efa1270 */
[----:B------:R-:W0:Y:S04]  /*134b10*/  LDCU UR5, c[0x0][0x398] ;  /* 0x00007300ff0577ac */ /* 0x000e280008000800 */
[----:B------:R1:W-:Y:S02]  /*134b20*/  @P6 STG.E.U8 desc[UR38][R28.64], R2 ;  /* 0x000000021c006986 */ /* 0x0003e4000c101126 */
[----:B-1----:R-:W-:-:S02]  /*134b30*/  PRMT R2, R13, 0x7773, RZ ;  /* 0x000077730d027816 */ /* 0x002fc400000000ff */
[----:B------:R-:W2:Y:S04]  /*134b40*/  LDL.LU.64 R28, [R1+0x18d0] ;  /* 0x0018d000011c7983 */ /* 0x000ea80000300a00 */
[----:B------:R4:W-:Y:S01]  /*134b50*/  @P5 STG.E.U8 desc[UR38][R10.64], R2 ;  /* 0x000000020a005986 */ /* 0x0009e2000c101126 */
[----:B------:R-:W-:-:S04]  /*134b60*/  ISETP.GE.AND P5, PT, R3, UR13, PT ;  /* 0x0000000d03007c0c */ /* 0x000fc8000bfa6270 */
[----:B0-----:R-:W-:Y:S01]  /*134b70*/  ISETP.LT.AND P6, PT, R20, UR5, !P5 ;  /* 0x0000000514007c0c */ /* 0x001fe2000efc1270 */
[----:B------:R-:W0:Y:S01]  /*134b80*/  LDCU UR5, c[0x0][0x398] ;  /* 0x00007300ff0577ac */ /* 0x000e220008000800 */
[----:B----4-:R-:W-:Y:S01]  /*134b90*/  PRMT R2, R25, 0x7770, RZ ;  /* 0x0000777019027816 */ /* 0x010fe200000000ff */
[----:B------:R-:W4:Y:S10]  /*134ba0*/  LDL.LU.64 R10, [R1+0x15c0] ;  /* 0x0015c000010a7983 */ /* 0x000f340000300a00 */
[----:B------:R1:W-:Y:S01]  /*134bb0*/  @P6 STG.E.U8 desc[UR38][R22.64], R2 ;  /* 0x0000000216006986 */ /* 0x0003e2000c101126 */
[----:B0-----:R-:W-:Y:S01]  /*134bc0*/  ISETP.LT.AND P6, PT, R19, UR5, !P5 ;  /* 0x0000000513007c0c */ /* 0x001fe2000efc1270 */
[----:B------:R-:W0:Y:S01]  /*134bd0*/  LDCU UR5, c[0x0][0x398] ;  /* 0x00007300ff0577ac */ /* 0x000e220008000800 */
[----:B-1----:R-:W-:Y:S01]  /*134be0*/  PRMT R2, R25, 0x7771, RZ ;  /* 0x0000777119027816 */ /* 0x002fe200000000ff */
[----:B------:R-:W4:Y:S10]  /*134bf0*/  LDL.LU.64 R22, [R1+0x14e8] ;  /* 0x0014e80001167983 */ /* 0x000f340000300a00 */
[----:B---3--:R1:W-:Y:S01]  /*134c00*/  @P6 STG.E.U8 desc[UR38][R8.64], R2 ;  /* 0x0000000208006986 */ /* 0x0083e2000c101126 */
[----:B0-----:R-:W-:Y:S01]  /*134c10*/  ISETP.LT.AND P6, PT, R21, UR5, !P5 ;  /* 0x0000000515007c0c */ /* 0x001fe2000efc1270 */
[----:B------:R-:W0:Y:S01]  /*134c20*/  LDCU UR5, c[0x0][0x398] ;  /* 0x00007300ff0577ac */ /* 0x000e220008000800 */
[C---:B-1----:R-:W-:Y:S01]  /*134c30*/  PRMT R2, R25.reuse, 0x7772, RZ ;  /* 0x0000777219027816 */ /* 0x042fe200000000ff */
[----:B------:R-:W3:Y:S04]  /*134c40*/  LDL.LU.64 R8, [R1+0x14d8] ;  /* 0x0014d80001087983 */ /* 0x000ee80000300a00 */
[----:B------:R-:W3:Y:S06]  /*134c50*/  LDL.LU R13, [R1+0x1a8] ;  /* 0x0001a800010d7983 */ /* 0x000eec0000300800 */
[----:B--2---:R1:W-:Y:S04]  /*134c60*/  @P6 STG.E.U8 desc[UR38][R4.64], R2 ;  /* 0x0000000204006986 */ /* 0x0043e8000c101126 */
[----:B-1----:R-:W2:Y:S01]  /*134c70*/  LDL.LU R4, [R1+0x54dc] ;  /* 0x0054dc0001047983 */ /* 0x002ea20000300800 */
[----:B------:R-:W-:-:S03]  /*134c80*/  PRMT R2, R25, 0x7773, RZ ;  /* 0x0000777319027816 */ /* 0x000fc600000000ff */
[----:B------:R-:W3:Y:S01]  /*134c90*/  LDL.LU.64 R24, [R1+0x14d0] ;  /* 0x0014d00001187983 */ /* 0x000ee20000300a00 */
[----:B------:R-:W-:Y:S01]  /*134ca0*/  VIADD R3, R12, 0x1c ;  /* 0x0000001c0c037836 */ /* 0x000fe20000000000 */
[----:B--2---:R-:W-:Y:S02]  /*134cb0*/  ISETP.LT.AND P6, PT, R4, UR32, !P5 ;  /* 0x0000002004007c0c */ /* 0x004fe4000efc1270 */
[----:B------:R1:W-:Y:S01]  /*134cc0*/  STL [R1+0x54d8], R4 ;  /* 0x0054d80401007387 */ /* 0x0003e20000100800 */
[----:B------:R-:W2:Y:S03]  /*134cd0*/  LDCU.64 UR32, c[0x0][0x398] ;  /* 0x00007300ff2077ac */ /* 0x000ea60008000a00 */
[----:B-1----:R-:W2:Y:S07]  /*134ce0*/  LDL.LU.64 R4, [R1+0x14c8] ;  /* 0x0014c80001047983 */ /* 0x002eae0000300a00 */
[----:B------:R1:W-:Y:S04]  /*134cf0*/  @P6 STG.E.U8 desc[UR38][R16.64], R2 ;  /* 0x0000000210006986 */ /* 0x0003e8000c101126 */
[----:B-1----:R-:W2:Y:S01]  /*134d00*/  LDL.LU.64 R16, [R1+0x14b0] ;  /* 0x0014b00001107983 */ /* 0x002ea20000300a00 */
[----:B0-----:R-:W-:Y:S01]  /*134d10*/  ISETP.LT.AND P6, PT, R7, UR5, !P5 ;  /* 0x0000000507007c0c */ /* 0x001fe2000efc1270 */
[----:B------:R-:W0:Y:S01]  /*134d20*/  LDCU UR5, c[0x0][0x398] ;  /* 0x00007300ff0577ac */ /* 0x000e220008000800 */
[----:B------:R-:W-:Y:S01]  /*134d30*/  PRMT R2, R6, 0x7770, RZ ;  /* 0x0000777006027816 */ /* 0x000fe200000000ff */
[----:B------:R-:W2:Y:S10]  /*134d40*/  LDL.LU R27, [R1+0x198] ;  /* 0x00019800011b7983 */ /* 0x000eb40000300800 */
[----:B------:R1:W-:Y:S01]  /*134d50*/  @P6 STG.E.U8 desc[UR38][R28.64], R2 ;  /* 0x000000021c006986 */ /* 0x0003e2000c101126 */
[----:B0-----:R-:W-:Y:S01]  /*134d60*/  ISETP.LT.AND P6, PT, R14, UR5, !P5 ;  /* 0x000000050e007c0c */ /* 0x001fe2000efc1270 */
[----:B------:R-:W0:Y:S01]  /*134d70*/  LDCU UR5, c[0x0][0x398] ;  /* 0x00007300ff0577ac */ /* 0x000e220008000800 */
[----:B-1----:R-:W-:Y:S01]  /*134d80*/  PRMT R2, R6, 0x7771, RZ ;  /* 0x0000777106027816 */ /* 0x002fe200000000ff */
[----:B------:R-:W2:Y:S10]  /*134d90*/  LDL.LU.64 R28, [R1+0x14a8] ;  /* 0x0014a800011c7983 */ /* 0x000eb40000300a00 */
[----:B----4-:R1:W-:Y:S01]  /*134da0*/  @P6 STG.E.U8 desc[UR38][R10.64], R2 ;  /* 0x000000020a006986 */ /* 0x0103e2000c101126 */
[----:B0-----:R-:W-:Y:S01]  /*134db0*/  ISETP.LT.AND P6, PT, R26, UR5, !P5 ;  /* 0x000000051a007c0c */ /* 0x001fe2000efc1270 */
[----:B------:R-:W0:Y:S01]  /*134dc0*/  LDCU UR5, c[0x0][0x398] ;  /* 0x00007300ff0577ac */ /* 0x000e220008000800 */
[C---:B-1----:R-:W-:Y:S01]  /*134dd0*/  PRMT R2, R6.reuse, 0x7772, RZ ;  /* 0x0000777206027816 */ /* 0x042fe200000000ff */
[----:B------:R-:W4:Y:S01]  /*134de0*/  LDL.LU.64 R10, [R1+0x14a0] ;  /* 0x0014a000010a7983 */ /* 0x000f220000300a00 */
[----:B0-----:R-:W-:Y:S01]  /*134df0*/  ISETP.LT.AND P5, PT, R15, UR5, !P5 ;  /* 0x000000050f007c0c */ /* 0x001fe2000efa1270 */
[----:B------:R-:W0:Y:S08]  /*134e00*/  LDCU UR5, c[0x0][0x398] ;  /* 0x00007300ff0577ac */ /* 0x000e300008000800 */
[----:B------:R1:W-:Y:S02]  /*134e10*/  @P6 STG.E.U8 desc[UR38][R22.64], R2 ;  /* 0x0000000216006986 */ /* 0x0003e4000c101126 */
[----:B-1----:R-:W-:-:S02]  /*134e20*/  PRMT R2, R6, 0x7773, RZ ;  /* 0x0000777306027816 */ /* 0x002fc400000000ff */
        /* <DEDUP_REMOVED lines=11> */
[----:B------:R-:W3:Y:S10]  /*134ee0*/  LDL.LU.64 R24, [R1+0x1480] ;  /* 0x0014800001187983 */ /* 0x000ef40000300a00 */
[----:B--2---:R1:W-:Y:S04]  /*134ef0*/  @P6 STG.E.U8 desc[UR38][R4.64], R2 ;  /* 0x0000000204006986 */ /* 0x0043e8000c101126 */
[----:B-1----:R-:W2:Y:S01]  /*134f00*/  LDL.LU R4, [R1+0x54d8] ;  /* 0x0054d80001047983 */ /* 0x002ea20000300800 */
[----:B0-----:R-:W-:-:S02]  /*134f10*/  ISETP.LT.AND P6, PT, R21, UR5, !P5 ;  /* 0x0000000515007c0c */ /* 0x001fc4000efc1270 */
[C---:B------:R-:W-:Y:S01]  /*134f20*/  PRMT R2, R13.reuse, 0x7772, RZ ;  /* 0x000077720d027816 */ /* 0x040fe200000000ff */
[----:B------:R-:W3:Y:S01]  /*134f30*/  LDL.LU R5, [R1+0x188] ;  /* 0x0001880001057983 */ /* 0x000ee20000300800 */
[----:B------:R-:W0:Y:S09]  /*134f40*/  LDCU UR5, c[0x0][0x398] ;  /* 0x00007300ff0577ac */ /* 0x000e320008000800 */
[----:B------:R1:W-:Y:S04]  /*134f50*/  @P6 STG.E.U8 desc[UR38][R16.64], R2 ;  /* 0x0000000210006986 */ /* 0x0003e8000c101126 */
[----:B-1----:R-:W3:Y:S01]  /*134f60*/  LDL.LU.64 R16, [R1+0x54d0] ;  /* 0x0054d00001107983 */ /* 0x002ee20000300a00 */
[----:B------:R-:W-:-:S03]  /*134f70*/  PRMT R2, R13, 0x7773, RZ ;  /* 0x000077730d027816 */ /* 0x000fc600000000ff */
[----:B------:R-:W3:Y:S01]  /*134f80*/  LDL.LU.64 R12, [R1+0x1478] ;  /* 0x00147800010c7983 */ /* 0x000ee20000300a00 */
[----:B--2---:R-:W-:Y:S01]  /*134f90*/  ISETP.LT.AND P6, PT, R4, UR30, !P5 ;  /* 0x0000001e04007c0c */ /* 0x004fe2000efc1270 */
[----:B------:R-:W1:-:S12]  /*134fa0*/  LDCU.64 UR30, c[0x0][0x398] ;  /* 0x00007300ff1e77ac */ /* 0x000e580008000a00 */
[----:B------:R2:W-:Y:S01]  /*134fb0*/  @P6 STG.E.U8 desc[UR38][R28.64], R2 ;  /* 0x000000021c006986 */ /* 0x0005e2000c101126 */
[----:B0-----:R-:W-:Y:S01]  /*134fc0*/  ISETP.LT.AND P6, PT, R7, UR5, !P5 ;  /* 0x0000000507007c0c */ /* 0x001fe2000efc1270 */
[----:B------:R-:W0:Y:S01]  /*134fd0*/  LDCU UR5, c[0x0][0x398] ;  /* 0x00007300ff0577ac */ /* 0x000e220008000800 */
[----:B--2---:R-:W-:-:S11]  /*134fe0*/  PRMT R2, R27, 0x7770, RZ ;  /* 0x000077701b027816 */ /* 0x004fd600000000ff */
[----:B----4-:R2:W-:Y:S01]  /*134ff0*/  @P6 STG.E.U8 desc[UR38][R10.64], R2 ;  /* 0x000000020a006986 */ /* 0x0105e2000c101126 */
[----:B0-----:R-:W-:Y:S01]  /*135000*/  ISETP.LT.AND P6, PT, R14, UR5, !P5 ;  /* 0x000000050e007c0c */ /* 0x001fe2000efc1270 */
[----:B------:R-:W0:Y:S01]  /*135010*/  LDCU UR5, c[0x0][0x398] ;  /* 0x00007300ff0577ac */ /* 0x000e220008000800 */
[----:B--2---:R-:W-:-:S11]  /*135020*/  PRMT R2, R27, 0x7771, RZ ;  /* 0x000077711b027816 */ /* 0x004fd600000000ff */
[----:B------:R2:W-:Y:S01]  /*135030*/  @P6 STG.E.U8 desc[UR38][R22.64], R2 ;  /* 0x0000000216006986 */ /* 0x0005e2000c101126 */
[----:B0-----:R-:W-:Y:S01]  /*135040*/  ISETP.LT.AND P6, PT, R26, UR5, !P5 ;  /* 0x000000051a007c0c */ /* 0x001fe2000efc1270 */
[----:B------:R-:W0:Y:S01]  /*135050*/  LDCU UR5, c[0x0][0x398] ;  /* 0x00007300ff0577ac */ /* 0x000e220008000800 */
[----:B--2---:R-:W-:Y:S01]  /*135060*/  PRMT R2, R27, 0x7772, RZ ;  /* 0x000077721b027816 */ /* 0x004fe200000000ff */
[----:B------:R-:W2:Y:S04]  /*135070*/  LDL.LU.64 R22, [R1+0x1470] ;  /* 0x0014700001167983 */ /* 0x000ea80000300a00 */
[----:B------:R-:W4:Y:S01]  /*135080*/  LDL.LU R26, [R1+0x178] ;  /* 0x00017800011a7983 */ /* 0x000f220000300800 */
[----:B0-----:R-:W-:-:S05]  /*135090*/  ISETP.LT.AND P5, PT, R15, UR5, !P5 ;  /* 0x000000050f007c0c */ /* 0x001fca000efa1270 */
[----:B---3--:R0:W-:Y:S01]  /*1350a0*/  @P6 STG.E.U8 desc[UR38][R8.64], R2 ;  /* 0x0000000208006986 */ /* 0x0081e2000c101126 */
[----:B------:R-:W-:-:S03]  /*1350b0*/  LOP3.LUT P6, RZ, R16, 0x80, RZ, 0xc0, !PT ;  /* 0x0000008010ff7812 */ /* 0x000fc600078cc0ff */
[----:B------:R3:W-:Y:S01]  /*1350c0*/  STL.64 [R1+0x54c8], R16 ;  /* 0x0054c81001007387 */ /* 0x0007e20000100a00 */
[----:B------:R-:W1:Y:S01]  /*1350d0*/  LDCU UR5, c[0x0][0x398] ;  /* 0x00007300ff0577ac */ /* 0x000e620008000800 */
[----:B0-----:R-:W-:Y:S02]  /*1350e0*/  PRMT R2, R27, 0x7773, RZ ;  /* 0x000077731b027816 */ /* 0x001fe400000000ff */
[----:B---3--:R-:W3:Y:S04]  /*1350f0*/  LDL.LU.64 R16, [R1+0x1460] ;  /* 0x0014600001107983 */ /* 0x008ee80000300a00 */
[----:B------:R0:W-:Y:S04]  /*135100*/  @P5 STG.E.U8 desc[UR38][R24.64], R2 ;  /* 0x0000000218005986 */ /* 0x0001e8000c101126 */
[----:B0-----:R-:W2:Y:S04]  /*135110*/  LDL.LU.64 R2, [R1+0x1448] ;  /* 0x0014480001027983 */ /* 0x001ea80000300a00 */
[----:B--2---:R0:W-:Y:S04]  /*135120*/  STL.64 [R1+0x54b8], R2 ;  /* 0x0054b80201007387 */ /* 0x0041e80000100a00 */
[----:B0-----:R-:W2:Y:S01]  /*135130*/  LDL.LU.64 R2, [R1+0x1450] ;  /* 0x0014500001027983 */ /* 0x001ea20000300a00 */
[----:B-1----:R-:W-:Y:S01]  /*135140*/  ISETP.LT.AND P5, PT, R20, UR5, !P4 ;  /* 0x0000000514007c0c */ /* 0x002fe2000e7a1270 */
[----:B------:R-:W0:Y:S01]  /*135150*/  LDCU UR5, c[0x0][0x398] ;  /* 0x00007300ff0577ac */ /* 0x000e220008000800 */
[----:B------:R-:W-:-:S11]  /*135160*/  PRMT R6, R5, 0x7770, RZ ;  /* 0x0000777005067816 */ /* 0x000fd600000000ff */
[----:B------:R-:W-:Y:S01]  /*135170*/  @P5 STG.E.U8 desc[UR38][R12.64], R6 ;  /* 0x000000060c005986 */ /* 0x000fe2000c101126 */
[----:B0-----:R-:W-:Y:S01]  /*135180*/  ISETP.LT.AND P5, PT, R19, UR5, !P4 ;  /* 0x0000000513007c0c */ /* 0x001fe2000e7a1270 */
[----:B------:R-:W0:Y:S02]  /*135190*/  LDCU UR5, c[0x0][0x398] ;  /* 0x00007300ff0577ac */ /* 0x000e240008000800 */
[----:B--2---:R1:W-:Y:S04]  /*1351a0*/  STL.64 [R1+0x54c0], R2 ;  /* 0x0054c00201007387 */ /* 0x0043e80000100a00 */
[----:B-1----:R-:W2:Y:S01]  /*1351b0*/  LDL.LU.64 R2, [R1+0x1458] ;  /* 0x0014580001027983 */ /* 0x002ea20000300a00 */
[----:B------:R-:W-:-:S03]  /*1351c0*/  PRMT R12, R5, 0x7771, RZ ;  /* 0x00007771050c7816 */ /* 0x000fc600000000ff */
[----:B------:R-:W4:Y:S04]  /*1351d0*/  LDL.LU.64 R28, [R1+0x1440] ;  /* 0x00144000011c7983 */ /* 0x000f280000300a00 */
[----:B------:R-:W4:Y:S04]  /*1351e0*/  LDL.LU.64 R6, [R1+0x1430] ;  /* 0x0014300001067983 */ /* 0x000f280000300a00 */
[----:B------:R-:W4:Y:S04]  /*1351f0*/  LDL.LU R27, [R1+0x1ac] ;  /* 0x0001ac00011b7983 */ /* 0x000f280000300800 */
[----:B------:R1:W-:Y:S01]  /*135200*/  @P5 STG.E.U8 desc[UR38][R22.64], R12 ;  /* 0x0000000c16005986 */ /* 0x0003e2000c101126 */
[----:B0-----:R-:W-:-:S02]  /*135210*/  ISETP.LT.AND P5, PT, R21, UR5, !P4 ;  /* 0x0000000515007c0c */ /* 0x001fc4000e7a1270 */
[----:B------:R-:W-:Y:S01]  /*135220*/  ISETP.LT.AND P4, PT, R4, UR12, !P4 ;  /* 0x0000000c04007c0c */ /* 0x000fe2000e781270 */
[----:B------:R-:W4:Y:S04]  /*135230*/  LDL.LU.64 R10, [R1+0x1428] ;  /* 0x00142800010a7983 */ /* 0x000f280000300a00 */
[----:B------:R-:W4:Y:S01]  /*135240*/  LDL.LU.64 R8, [R1+0x1420] ;  /* 0x0014200001087983 */ /* 0x000f220000300a00 */
[----:B------:R-:W-:-:S03]  /*135250*/  PRMT R20, R5, 0x7772, RZ ;  /* 0x0000777205147816 */ /* 0x000fc600000000ff */
[----:B------:R-:W4:Y:S04]  /*135260*/  LDL.LU R19, [R1+0x19c] ;  /* 0x00019c0001137983 */ /* 0x000f280000300800 */
[----:B------:R-:W4:Y:S01]  /*135270*/  LDL.LU.64 R14, [R1+0x1408] ;  /* 0x00140800010e7983 */ /* 0x000f220000300a00 */
[----:B------:R-:W-:-:S03]  /*135280*/  PRMT R4, R5, 0x7773, RZ ;  /* 0x0000777305047816 */ /* 0x000fc600000000ff */
[----:B------:R-:W4:Y:S04]  /*135290*/  LDL.LU.64 R24, [R1+0x1400] ;  /* 0x0014000001187983 */ /* 0x000f280000300a00 */
[----:B-1----:R-:W4:Y:S04]  /*1352a0*/  LDL.LU.64 R22, [R1+0x13f8] ;  /* 0x0013f80001167983 */ /* 0x002f280000300a00 */
[----:B------:R-:W4:Y:S01]  /*1352b0*/  LDL.LU.64 R12, [R1+0x13f0] ;  /* 0x0013f000010c7983 */ /* 0x000f220000300a00 */
[----:B------:R-:W0:Y:S01]  /*1352c0*/  LDCU.64 UR12, c[0x0][0x398] ;  /* 0x00007300ff0c77ac */ /* 0x000e220008000a00 */
[----:B------:R-:W1:Y:S02]  /*1352d0*/  LDCU UR5, c[0x0][0x39c] ;  /* 0x00007380ff0577ac */ /* 0x000e640008000800 */
[----:B---3--:R3:W-:Y:S04]  /*1352e0*/  @P5 STG.E.U8 desc[UR38][R16.64], R20 ;  /* 0x0000001410005986 */ /* 0x0087e8000c101126 */
[----:B---3--:R-:W3:Y:S04]  /*1352f0*/  LDL.LU.64 R16, [R1+0x54c8] ;  /* 0x0054c80001107983 */ /* 0x008ee80000300a00 */
[----:B------:R-:W3:Y:S04]  /*135300*/  LDL.LU.64 R20, [R1+0x1018] ;  /* 0x0010180001147983 */ /* 0x000ee80000300a00 */
[----:B--2---:R2:W-:Y:S04]  /*135310*/  @P4 STG.E.U8 desc[UR38][R2.64], R4 ;  /* 0x0000000402004986 */ /* 0x0045e8000c101126 */
[----:B--2---:R-:W2:Y:S01]  /*135320*/  LDL.LU.64 R2, [R1+0x54c0] ;  /* 0x0054c00001027983 */ /* 0x004ea20000300a00 */
[----:B----4-:R-:W-:-:S05]  /*135330*/  PRMT R4, R26, 0x7770, RZ ;  /* 0x000077701a047816 */ /* 0x010fca00000000ff */
[----:B--2---:R2:W-:Y:S04]  /*135340*/  @P3 STG.E.U8 desc[UR38][R2.64], R4 ;  /* 0x0000000402003986 */ /* 0x0045e8000c101126 */
[----:B--2---:R-:W2:Y:S01]  /*135350*/  LDL.LU.64 R2, [R1+0x54b8] ;  /* 0x0054b80001027983 */ /* 0x004ea20000300a00 */
[----:B------:R-:W-:Y:S02]  /*135360*/  PRMT R4, R26, 0x7771, RZ ;  /* 0x000077711a047816 */ /* 0x000fe400000000ff */
[C---:B---3--:R-:W-:Y:S02]  /*135370*/  LOP3.LUT P3, RZ, R16.reuse, 0x10, RZ, 0xc0, !PT ;  /* 0x0000001010ff7812 */ /* 0x048fe4000786c0ff */
[C---:B------:R-:W-:Y:S02]  /*135380*/  LOP3.LUT P4, RZ, R16.reuse, 0x20, RZ, 0xc0, !PT ;  /* 0x0000002010ff7812 */ /* 0x040fe4000788c0ff */
[----:B------:R-:W-:Y:S01]  /*135390*/  LOP3.LUT P5, RZ, R16, 0x40, RZ, 0xc0, !PT ;  /* 0x0000004010ff7812 */ /* 0x000fe200078ac0ff */
[----:B--2---:R2:W-:Y:S04]  /*1353a0*/  @P2 STG.E.U8 desc[UR38][R2.64], R4 ;  /* 0x0000000402002986 */ /* 0x0045e8000c101126 */
[----:B--2---:R-:W2:Y:S01]  /*1353b0*/  LDL.LU.64 R2, [R1+0x54b0] ;  /* 0x0054b00001027983 */ /* 0x004ea20000300a00 */
[----:B------:R-:W-:-:S05]  /*1353c0*/  PRMT R4, R26, 0x7772, RZ ;  /* 0x000077721a047816 */ /* 0x000fca00000000ff */
[----:B------:R3:W-:Y:S01]  /*1353d0*/  @P1 STG.E.U8 desc[UR38][R28.64], R4 ;  /* 0x000000041c001986 */ /* 0x0007e2000c101126 */
[C---:B------:R-:W-:Y:S02]  /*1353e0*/  LOP3.LUT P1, RZ, R16.reuse, 0x4, RZ, 0xc0, !PT ;  /* 0x0000000410ff7812 */ /* 0x040fe4000782c0ff */
[----:B------:R-:W-:Y:S02]  /*1353f0*/  LOP3.LUT P2, RZ, R16, 0x8, RZ, 0xc0, !PT ;  /* 0x0000000810ff7812 */ /* 0x000fe4000784c0ff */
[----:B---3--:R-:W-:-:S05]  /*135400*/  PRMT R4, R26, 0x7773, RZ ;  /* 0x000077731a047816 */ /* 0x008fca00000000ff */
[----:B------:R3:W-:Y:S02]  /*135410*/  @P0 STG.E.U8 desc[UR38][R6.64], R4 ;  /* 0x0000000406000986 */ /* 0x0007e4000c101126 */
        /* <DEDUP_REMOVED lines=12> */
[----:B---3--:R-:W-:Y:S02]  /*1354e0*/  PRMT R4, R19, 0x7772, RZ ;  /* 0x0000777213047816 */ /* 0x008fe400000000ff */
[----:B------:R-:W3:Y:S01]  /*1354f0*/  LDL.LU.64 R12, [R1+0x1008] ;  /* 0x00100800010c7983 */ /* 0x000ee20000300a00 */
[----:B--2---:R-:W-:-:S13]  /*135500*/  LOP3.LUT P0, RZ, R2, 0x20000000, RZ, 0xc0, !PT ;  /* 0x2000000002ff7812 */ /* 0x004fda000780c0ff */
[----:B------:R2:W-:Y:S04]  /*135510*/  @P0 STG.E.U8 desc[UR38][R20.64], R4 ;  /* 0x0000000414000986 */ /* 0x0005e8000c101126 */
[----:B--2---:R-:W2:Y:S04]  /*135520*/  LDL.LU.64 R20, [R1+0x1000] ;  /* 0x0010000001147983 */ /* 0x004ea80000300a00 */
[----:B------:R-:W4:Y:S04]  /*135530*/  LDL.LU.64 R8, [R1+0xff8] ;  /* 0x000ff80001087983 */ /* 0x000f280000300a00 */
[----:B------:R-:W2:Y:S04]  /*135540*/  LDL.LU.64 R26, [R1+0xfe0] ;  /* 0x000fe000011a7983 */ /* 0x000ea80000300a00 */
[----:B------:R-:W2:Y:S01]  /*135550*/  LDL.LU R25, [R1+0x18c] ;  /* 0x00018c0001197983 */ /* 0x000ea20000300800 */
[----:B------:R-:W-:-:S02]  /*135560*/  LOP3.LUT P4, RZ, R16, 0x800, RZ, 0xc0, !PT ;  /* 0x0000080010ff7812 */ /* 0x000fc4000788c0ff */
[----:B------:R-:W-:Y:S02]  /*135570*/  LOP3.LUT P5, RZ, R16, 0x1000, RZ, 0xc0, !PT ;  /* 0x0000100010ff7812 */ /* 0x000fe400078ac0ff */
[----:B------:R-:W-:Y:S01]  /*135580*/  PRMT R4, R19, 0x7773, RZ ;  /* 0x0000777313047816 */ /* 0x000fe200000000ff */
[----:B------:R-:W4:Y:S04]  /*135590*/  LDL.LU.64 R22, [R1+0xfd8] ;  /* 0x000fd80001167983 */ /* 0x000f280000300a00 */
[----:B------:R-:W4:Y:S04]  /*1355a0*/  LDL.LU R14, [R1+0x17c] ;  /* 0x00017c00010e7983 */ /* 0x000f280000300800 */
[----:B---3--:R3:W-:Y:S04]  /*1355b0*/  @P4 STG.E.U8 desc[UR38][R12.64], R4 ;  /* 0x000000040c004986 */ /* 0x0087e8000c101126 */
[----:B---3--:R-:W3:Y:S01]  /*1355c0*/  LDL.LU.64 R12, [R1+0xfd0] ;  /* 0x000fd000010c7983 */ /* 0x008ee20000300a00 */
[----:B--2---:R-:W-:-:S05]  /*1355d0*/  PRMT R4, R25, 0x7770, RZ ;  /* 0x0000777019047816 */ /* 0x004fca00000000ff */
[----:B------:R2:W-:Y:S04]  /*1355e0*/  @P5 STG.E.U8 desc[UR38][R20.64], R4 ;  /* 0x0000000414005986 */ /* 0x0005e8000c101126 */
[----:B--2---:R-:W2:Y:S04]  /*1355f0*/  LDL.LU.64 R20, [R1+0xfc8] ;  /* 0x000fc80001147983 */ /* 0x004ea80000300a00 */
[----:B------:R-:W2:Y:S04]  /*135600*/  LDL.LU R19, [R1+0x160] ;  /* 0x0001600001137983 */ /* 0x000ea80000300800 */
[----:B--2---:R2:W-:Y:S04]  /*135610*/  STL.64 [R1+0x54a0], R18 ;  /* 0x0054a01201007387 */ /* 0x0045e80000100a00 */
[----:B--2---:R-:W2:Y:S01]  /*135620*/  LDL.LU.64 R18, [R1+0xfb0] ;  /* 0x000fb00001127983 */ /* 0x004ea20000300a00 */
[----:B------:R-:W-:-:S02]  /*135630*/  LOP3.LUT P1, RZ, R16, 0x800000, RZ, 0xc0, !PT ;  /* 0x0080000010ff7812 */ /* 0x000fc4000782c0ff */
[----:B------:R-:W-:-:S11]  /*135640*/  LOP3.LUT R2, R2, 0xffdfffff, RZ, 0xc0, !PT ;  /* 0xffdfffff02027812 */ /* 0x000fd600078ec0ff */
[----:B------:R-:W-:Y:S02]  /*135650*/  @P1 LOP3.LUT R2, R2, 0x200000, RZ, 0xfc, !PT ;  /* 0x0020000002021812 */ /* 0x000fe400078efcff */
[----:B------:R-:W-:Y:S02]  /*135660*/  LOP3.LUT P1, RZ, R16, 0x400000, RZ, 0xc0, !PT ;  /* 0x0040000010ff7812 */ /* 0x000fe4000782c0ff */
        /* <DEDUP_REMOVED lines=12> */
[----:B------:R-:W-:Y:S01]  /*135730*/  LOP3.LUT R2, R2, 0xfbffffff, RZ, 0xc0, !PT ;  /* 0xfbffffff02027812 */ /* 0x000fe200078ec0ff */
[----:B--2---:R2:W-:Y:S04]  /*135740*/  STL.64 [R1+0x54a8], R18 ;  /* 0x0054a81201007387 */ /* 0x0045e80000100a00 */
[----:B--2---:R-:W2:Y:S04]  /*135750*/  LDL.LU.64 R18, [R1+0xfc0] ;  /* 0x000fc00001127983 */ /* 0x004ea80000300a00 */
[----:B------:R-:W2:Y:S02]  /*135760*/  LDL.LU.64 R28, [R1+0xfa0] ;  /* 0x000fa000011c7983 */ /* 0x000ea40000300a00 */
[----:B------:R-:W-:-:S02]  /*135770*/  @P1 LOP3.LUT R2, R2, 0x4000000, RZ, 0xfc, !PT ;  /* 0x0400000002021812 */ /* 0x000fc400078efcff */
[----:B------:R-:W-:Y:S02]  /*135780*/  LOP3.LUT P1, RZ, R16, 0x20000, RZ, 0xc0, !PT ;  /* 0x0002000010ff7812 */ /* 0x000fe4000782c0ff */
[----:B------:R-:W-:Y:S02]  /*135790*/  LOP3.LUT R2, R2, 0xf7ffffff, RZ, 0xc0, !PT ;  /* 0xf7ffffff02027812 */ /* 0x000fe400078ec0ff */
[----:B------:R-:W-:-:S09]  /*1357a0*/  LOP3.LUT P6, RZ, R16, 0x2000, RZ, 0xc0, !PT ;  /* 0x0000200010ff7812 */ /* 0x000fd200078cc0ff */
[----:B------:R-:W-:Y:S02]  /*1357b0*/  @P1 LOP3.LUT R2, R2, 0x8000000, RZ, 0xfc, !PT ;  /* 0x0800000002021812 */ /* 0x000fe400078efcff */
[C---:B------:R-:W-:Y:S02]  /*1357c0*/  LOP3.LUT P1, RZ, R16.reuse, 0x10000, RZ, 0xc0, !PT ;  /* 0x0001000010ff7812 */ /* 0x040fe4000782c0ff */
[----:B------:R-:W-:Y:S02]  /*1357d0*/  LOP3.LUT P0, RZ, R16, 0x4000, RZ, 0xc0, !PT ;  /* 0x0000400010ff7812 */ /* 0x000fe4000780c0ff */
[----:B------:R-:W-:Y:S02]  /*1357e0*/  PRMT R4, R25, 0x7771, RZ ;  /* 0x0000777119047816 */ /* 0x000fe400000000ff */
[----:B------:R-:W-:-:S03]  /*1357f0*/  LOP3.LUT R2, R2, 0xefffffff, RZ, 0xc0, !PT ;  /* 0xefffffff02027812 */ /* 0x000fc600078ec0ff */
[----:B----4-:R4:W-:Y:S04]  /*135800*/  @P6 STG.E.U8 desc[UR38][R8.64], R4 ;  /* 0x0000000408006986 */ /* 0x0109e8000c101126 */
[----:B------:R-:W-:Y:S02]  /*135810*/  @P1 LOP3.LUT R2, R2, 0x10000000, RZ, 0xfc, !PT ;  /* 0x1000000002021812 */ /* 0x000fe400078efcff */
[----:B------:R-:W-:Y:S02]  /*135820*/  LOP3.LUT P1, RZ, R16, 0x8000, RZ, 0xc0, !PT ;  /* 0x0000800010ff7812 */ /* 0x000fe4000782c0ff */
[----:B----4-:R-:W-:-:S05]  /*135830*/  PRMT R4, R25, 0x7772, RZ ;  /* 0x0000777219047816 */ /* 0x010fca00000000ff */
[----:B------:R4:W-:Y:S02]  /*135840*/  @P0 STG.E.U8 desc[UR38][R26.64], R4 ;  /* 0x000000041a000986 */ /* 0x0009e4000c101126 */
[----:B----4-:R-:W-:-:S05]  /*135850*/  PRMT R4, R25, 0x7773, RZ ;  /* 0x0000777319047816 */ /* 0x010fca00000000ff */
[----:B------:R4:W-:Y:S01]  /*135860*/  @P1 STG.E.U8 desc[UR38][R22.64], R4 ;  /* 0x0000000416001986 */ /* 0x0009e2000c101126 */
[----:B------:R-:W-:Y:S02]  /*135870*/  LOP3.LUT P1, RZ, R2, 0x10000000, RZ, 0xc0, !PT ;  /* 0x1000000002ff7812 */ /* 0x000fe4000782c0ff */
[----:B----4-:R-:W-:-:S11]  /*135880*/  PRMT R4, R14, 0x7770, RZ ;  /* 0x000077700e047816 */ /* 0x010fd600000000ff */
[----:B---3--:R3:W-:Y:S01]  /*135890*/  @P1 STG.E.U8 desc[UR38][R12.64], R4 ;  /* 0x000000040c001986 */ /* 0x0087e2000c101126 */
[----:B------:R-:W-:Y:S02]  /*1358a0*/  LOP3.LUT P1, RZ, R2, 0x8000000, RZ, 0xc0, !PT ;  /* 0x0800000002ff7812 */ /* 0x000fe4000782c0ff */
[----:B---3--:R-:W-:-:S11]  /*1358b0*/  PRMT R4, R14, 0x7771, RZ ;  /* 0x000077710e047816 */ /* 0x008fd600000000ff */
[----:B------:R3:W-:Y:S01]  /*1358c0*/  @P1 STG.E.U8 desc[UR38][R20.64], R4 ;  /* 0x0000000414001986 */ /* 0x0007e2000c101126 */
[----:B------:R-:W-:Y:S02]  /*1358d0*/  LOP3.LUT P1, RZ, R2, 0x4000000, RZ, 0xc0, !PT ;  /* 0x0400000002ff7812 */ /* 0x000fe4000782c0ff */
[----:B---3--:R-:W-:Y:S01]  /*1358e0*/  PRMT R4, R14, 0x7772, RZ ;  /* 0x000077720e047816 */ /* 0x008fe200000000ff */
[----:B--2---:R2:W-:Y:S10]  /*1358f0*/  STL.64 [R1+0x5498], R28 ;  /* 0x0054981c01007387 */ /* 0x0045f40000100a00 */
[----:B------:R3:W-:Y:S04]  /*135900*/  @P1 STG.E.U8 desc[UR38][R18.64], R4 ;  /* 0x0000000412001986 */ /* 0x0007e8000c101126 */
[----:B--2---:R-:W2:Y:S04]  /*135910*/  LDL.LU.64 R28, [R1+0xfa8] ;  /* 0x000fa800011c7983 */ /* 0x004ea80000300a00 */
[----:B------:R-:W4:Y:S04]  /*135920*/  LDL.LU.64 R6, [R1+0xf90] ;  /* 0x000f900001067983 */ /* 0x000f280000300a00 */
[----:B------:R-:W2:Y:S04]  /*135930*/  LDL.LU.64 R10, [R1+0xf88] ;  /* 0x000f8800010a7983 */ /* 0x000ea80000300a00 */
[----:B------:R-:W2:Y:S04]  /*135940*/  LDL.LU.64 R8, [R1+0xf80] ;  /* 0x000f800001087983 */ /* 0x000ea80000300a00 */
[----:B------:R-:W2:Y:S04]  /*135950*/  LDL.LU.64 R26, [R1+0xf78] ;  /* 0x000f7800011a7983 */ /* 0x000ea80000300a00 */
[----:B------:R-:W2:Y:S04]  /*135960*/  LDL.LU.64 R24, [R1+0xf70] ;  /* 0x000f700001187983 */ /* 0x000ea80000300a00 */
[----:B------:R-:W2:Y:S04]  /*135970*/  LDL.LU R15, [R1+0x140] ;  /* 0x00014000010f7983 */ /* 0x000ea80000300800 */
[----:B------:R-:W2:Y:S04]  /*135980*/  LDL.LU.64 R22, [R1+0xf60] ;  /* 0x000f600001167983 */ /* 0x000ea80000300a00 */
[----:B------:R-:W2:Y:S04]  /*135990*/  LDL.LU.64 R12, [R1+0xf58] ;  /* 0x000f5800010c7983 */ /* 0x000ea80000300a00 */
[----:B------:R-:W2:Y:S04]  /*1359a0*/  LDL.LU.64 R20, [R1+0xf50] ;  /* 0x000f500001147983 */ /* 0x000ea80000300a00 */
[----:B---3--:R-:W3:Y:S01]  /*1359b0*/  LDL.LU.64 R18, [R1+0x54a8] ;  /* 0x0054a80001127983 */ /* 0x008ee20000300a00 */
[----:B------:R-:W-:-:S02]  /*1359c0*/  LOP3.LUT P1, RZ, R2, 0x2000000, RZ, 0xc0, !PT ;  /* 0x0200000002ff7812 */ /* 0x000fc4000782c0ff */
[----:B------:R-:W-:-:S11]  /*1359d0*/  PRMT R4, R14, 0x7773, RZ ;  /* 0x000077730e047816 */ /* 0x000fd600000000ff */
[----:B---3--:R3:W-:Y:S04]  /*1359e0*/  @P1 STG.E.U8 desc[UR38][R18.64], R4 ;  /* 0x0000000412001986 */ /* 0x0087e8000c101126 */
[----:B---3--:R-:W3:Y:S01]  /*1359f0*/  LDL.LU.64 R18, [R1+0x54a0] ;  /* 0x0054a00001127983 */ /* 0x008ee20000300a00 */
[----:B------:R-:W-:Y:S02]  /*135a00*/  LOP3.LUT P1, RZ, R2, 0x1000000, RZ, 0xc0, !PT ;  /* 0x0100000002ff7812 */ /* 0x000fe4000782c0ff */
[----:B---3--:R-:W-:-:S11]  /*135a10*/  PRMT R4, R19, 0x7770, RZ ;  /* 0x0000777013047816 */ /* 0x008fd600000000ff */
[----:B--2---:R2:W-:Y:S04]  /*135a20*/  @P1 STG.E.U8 desc[UR38][R28.64], R4 ;  /* 0x000000041c001986 */ /* 0x0045e8000c101126 */
[----:B--2---:R-:W2:Y:S01]  /*135a30*/  LDL.LU.64 R28, [R1+0x5498] ;  /* 0x00549800011c7983 */ /* 0x004ea20000300a00 */
[----:B------:R-:W-:Y:S02]  /*135a40*/  LOP3.LUT P1, RZ, R2, 0x800000, RZ, 0xc0, !PT ;  /* 0x0080000002ff7812 */ /* 0x000fe4000782c0ff */
[----:B------:R-:W-:Y:S02]  /*135a50*/  PRMT R4, R19, 0x7771, RZ ;  /* 0x0000777113047816 */ /* 0x000fe400000000ff */
[C---:B------:R-:W-:Y:S02]  /*135a60*/  LOP3.LUT P2, RZ, R16.reuse, 0x1000000, RZ, 0xc0, !PT ;  /* 0x0100000010ff7812 */ /* 0x040fe4000784c0ff */
[----:B------:R-:W-:-:S02]  /*135a70*/  LOP3.LUT P3, RZ, R16, 0x2000000, RZ, 0xc0, !PT ;  /* 0x0200000010ff7812 */ /* 0x000fc4000786c0ff */
[C---:B------:R-:W-:Y:S02]  /*135a80*/  LOP3.LUT P4, RZ, R16.reuse, 0x4000000, RZ, 0xc0, !PT ;  /* 0x0400000010ff7812 */ /* 0x040fe4000788c0ff */
[C---:B------:R-:W-:Y:S02]  /*135a90*/  LOP3.LUT P5, RZ, R16.reuse, 0x8000000, RZ, 0xc0, !PT ;  /* 0x0800000010ff7812 */ /* 0x040fe400078ac0ff */
[C---:B------:R-:W-:Y:S02]  /*135aa0*/  LOP3.LUT P6, RZ, R16.reuse, 0x10000000, RZ, 0xc0, !PT ;  /* 0x1000000010ff7812 */ /* 0x040fe400078cc0ff */
[----:B------:R-:W-:Y:S01]  /*135ab0*/  LOP3.LUT P0, RZ, R16, 0x20000000, RZ, 0xc0, !PT ;  /* 0x2000000010ff7812 */ /* 0x000fe2000780c0ff */
[----:B--2---:R2:W-:Y:S01]  /*135ac0*/  @P1 STG.E.U8 desc[UR38][R28.64], R4 ;  /* 0x000000041c001986 */ /* 0x0045e2000c101126 */
[----:B------:R-:W-:Y:S02]  /*135ad0*/  LOP3.LUT P1, RZ, R2, 0x400000, RZ, 0xc0, !PT ;  /* 0x0040000002ff7812 */ /* 0x000fe4000782c0ff */
[----:B--2---:R-:W-:-:S11]  /*135ae0*/  PRMT R4, R19, 0x7772, RZ ;  /* 0x0000777213047816 */ /* 0x004fd600000000ff */
[----:B----4-:R2:W-:Y:S01]  /*135af0*/  @P1 STG.E.U8 desc[UR38][R6.64], R4 ;  /* 0x0000000406001986 */ /* 0x0105e2000c101126 */
[----:B------:R-:W-:Y:S02]  /*135b00*/  LOP3.LUT P1, RZ, R2, 0x200000, RZ, 0xc0, !PT ;  /* 0x0020000002ff7812 */ /* 0x000fe4000782c0ff */
[----:B--2---:R-:W-:-:S11]  /*135b10*/  PRMT R4, R19, 0x7773, RZ ;  /* 0x0000777313047816 */ /* 0x004fd600000000ff */
[----:B------:R2:W-:Y:S02]  /*135b20*/  @P1 STG.E.U8 desc[UR38][R10.64], R4 ;  /* 0x000000040a001986 */ /* 0x0005e4000c101126 */
[----:B--2---:R-:W-:-:S05]  /*135b30*/  PRMT R4, R17, 0x7770, RZ ;  /* 0x0000777011047816 */ /* 0x004fca00000000ff */
[----:B------:R2:W-:Y:S02]  /*135b40*/  @P2 STG.E.U8 desc[UR38][R8.64], R4 ;  /* 0x0000000408002986 */ /* 0x0005e4000c101126 */
[----:B--2---:R-:W-:-:S05]  /*135b50*/  PRMT R4, R17, 0x7771, RZ ;  /* 0x0000777111047816 */ /* 0x004fca00000000ff */
[----:B------:R2:W-:Y:S02]  /*135b60*/  @P3 STG.E.U8 desc[UR38][R26.64], R4 ;  /* 0x000000041a003986 */ /* 0x0005e4000c101126 */
[----:B--2---:R-:W-:-:S05]  /*135b70*/  PRMT R4, R17, 0x7772, RZ ;  /* 0x0000777211047816 */ /* 0x004fca00000000ff */
[----:B------:R2:W-:Y:S02]  /*135b80*/  @P4 STG.E.U8 desc[UR38][R24.64], R4 ;  /* 0x0000000418004986 */ /* 0x0005e4000c101126 */
[----:B--2---:R-:W-:Y:S02]  /*135b90*/  PRMT R4, R17, 0x7773, RZ ;  /* 0x0000777311047816 */ /* 0x004fe400000000ff */
[----:B------:R-:W2:Y:S04]  /*135ba0*/  LDL.LU R17, [R1+0x5490] ;  /* 0x0054900001117983 */ /* 0x000ea80000300800 */
[----:B------:R3:W-:Y:S02]  /*135bb0*/  @P5 STG.E.U8 desc[UR38][R22.64], R4 ;  /* 0x0000000416005986 */ /* 0x0007e4000c101126 */
[----:B---3--:R-:W-:-:S05]  /*135bc0*/  PRMT R4, R15, 0x7770, RZ ;  /* 0x000077700f047816 */ /* 0x008fca00000000ff */
[----:B------:R3:W-:Y:S02]  /*135bd0*/  @P6 STG.E.U8 desc[UR38][R12.64], R4 ;  /* 0x000000040c006986 */ /* 0x0007e4000c101126 */
[----:B---3--:R-:W-:Y:S02]  /*135be0*/  PRMT R4, R15, 0x7771, RZ ;  /* 0x000077710f047816 */ /* 0x008fe400000000ff */
[----:B------:R-:W3:Y:S04]  /*135bf0*/  LDL.LU.64 R12, [R1+0xf38] ;  /* 0x000f3800010c7983 */ /* 0x000ee80000300a00 */
[----:B------:R4:W-:Y:S04]  /*135c00*/  @P0 STG.E.U8 desc[UR38][R20.64], R4 ;  /* 0x0000000414000986 */ /* 0x0009e8000c101126 */
[----:B----4-:R-:W4:Y:S01]  /*135c10*/  LDL.LU.64 R20, [R1+0xf30] ;  /* 0x000f300001147983 */ /* 0x010f220000300a00 */
[----:B------:R-:W-:-:S02]  /*135c20*/  LOP3.LUT P4, RZ, R16, 0x40000000, RZ, 0xc0, !PT ;  /* 0x4000000010ff7812 */ /* 0x000fc4000788c0ff */
[----:B------:R-:W-:Y:S02]  /*135c30*/  LOP3.LUT P5, RZ, R16, 0x80000000, RZ, 0xc0, !PT ;  /* 0x8000000010ff7812 */ /* 0x000fe400078ac0ff */
[C---:B------:R-:W-:Y:S01]  /*135c40*/  PRMT R4, R15.reuse, 0x7772, RZ ;  /* 0x000077720f047816 */ /* 0x040fe200000000ff */
[----:B------:R-:W2:Y:S04]  /*135c50*/  LDL.LU.64 R26, [R1+0xf28] ;  /* 0x000f2800011a7983 */ /* 0x000ea80000300a00 */
[----:B------:R-:W2:Y:S04]  /*135c60*/  LDL.LU.64 R24, [R1+0xf20] ;  /* 0x000f200001187983 */ /* 0x000ea80000300a00 */
[----:B------:R-:W2:Y:S04]  /*135c70*/  LDL.LU.64 R22, [R1+0xf18] ;  /* 0x000f180001167983 */ /* 0x000ea80000300a00 */
[----:B------:R-:W2:Y:S04]  /*135c80*/  LDL.LU R19, [R1+0x130] ;  /* 0x0001300001137983 */ /* 0x000ea80000300800 */
[----:B---3--:R3:W-:Y:S02]  /*135c90*/  @P4 STG.E.U8 desc[UR38][R12.64], R4 ;  /* 0x000000040c004986 */ /* 0x0087e4000c101126 */
[----:B---3--:R-:W-:-:S02]  /*135ca0*/  PRMT R4, R15, 0x7773, RZ ;  /* 0x000077730f047816 */ /* 0x008fc400000000ff */
[----:B------:R-:W3:Y:S04]  /*135cb0*/  LDL.LU.64 R12, [R1+0xf08] ;  /* 0x000f0800010c7983 */ /* 0x000ee80000300a00 */
[----:B------:R-:W2:Y:S04]  /*135cc0*/  LDL.LU R5, [R1+0x164] ;  /* 0x0001640001057983 */ /* 0x000ea80000300800 */
[----:B----4-:R4:W-:Y:S04]  /*135cd0*/  @P5 STG.E.U8 desc[UR38][R20.64], R4 ;  /* 0x0000000414005986 */ /* 0x0109e8000c101126 */
[----:B----4-:R-:W4:Y:S04]  /*135ce0*/  LDL.LU.64 R20, [R1+0xf00] ;  /* 0x000f000001147983 */ /* 0x010f280000300a00 */
[----:B------:R-:W2:Y:S04]  /*135cf0*/  LDL.LU R9, [R1+0x154] ;  /* 0x0001540001097983 */ /* 0x000ea80000300800 */
[----:B--2---:R2:W-:Y:S04]  /*135d00*/  STL [R1+0x547c], R9 ;  /* 0x00547c0901007387 */ /* 0x0045e80000100800 */
[----:B--2---:R-:W2:Y:S04]  /*135d10*/  LDL.LU.64 R8, [R1+0xe38] ;  /* 0x000e380001087983 */ /* 0x004ea80000300a00 */
        /* <DEDUP_REMOVED lines=20> */
[----:B--2---:R-:W2:Y:S06]  /*135e60*/  LDL.LU.64 R8, [R1+0xef8] ;  /* 0x000ef80001087983 */ /* 0x004eac0000300a00 */
[----:B------:R-:W-:-:S02]  /*135e70*/  @P1 LOP3.LUT R2, R2, 0x40000, RZ, 0xfc, !PT ;  /* 0x0004000002021812 */ /* 0x000fc400078efcff */
[C---:B------:R-:W-:Y:S02]  /*135e80*/  LOP3.LUT P1, RZ, R17.reuse, 0x10, RZ, 0xc0, !PT ;  /* 0x0000001011ff7812 */ /* 0x040fe4000782c0ff */
[C---:B------:R-:W-:Y:S02]  /*135e90*/  LOP3.LUT P6, RZ, R17.reuse, 0x1, RZ, 0xc0, !PT ;  /* 0x0000000111ff7812 */ /* 0x040fe400078cc0ff */
[----:B------:R-:W-:Y:S02]  /*135ea0*/  LOP3.LUT P0, RZ, R17, 0x2, RZ, 0xc0, !PT ;  /* 0x0000000211ff7812 */ /* 0x000fe4000780c0ff */
[----:B------:R-:W-:Y:S02]  /*135eb0*/  LOP3.LUT R2, R2, 0xfff7ffff, RZ, 0xc0, !PT ;  /* 0xfff7ffff02027812 */ /* 0x000fe400078ec0ff */
[----:B------:R-:W-:Y:S01]  /*135ec0*/  PRMT R4, R19, 0x7770, RZ ;  /* 0x0000777013047816 */ /* 0x000fe200000000ff */
[----:B------:R-:W2:Y:S04]  /*135ed0*/  LDL.LU.64 R28, [R1+0xe30] ;  /* 0x000e3000011c7983 */ /* 0x000ea80000300a00 */
[----:B------:R-:W2:Y:S04]  /*135ee0*/  LDL.LU.64 R6, [R1+0xd38] ;  /* 0x000d380001067983 */ /* 0x000ea80000300a00 */
[----:B------:R-:W2:Y:S04]  /*135ef0*/  LDL.LU.64 R10, [R1+0xd30] ;  /* 0x000d3000010a7983 */ /* 0x000ea80000300a00 */
[----:B------:R-:W2:Y:S01]  /*135f00*/  LDL.LU.64 R14, [R1+0xc30] ;  /* 0x000c3000010e7983 */ /* 0x000ea20000300a00 */
[----:B------:R-:W-:-:S02]  /*135f10*/  @P1 LOP3.LUT R2, R2, 0x80000, RZ, 0xfc, !PT ;  /* 0x0008000002021812 */ /* 0x000fc400078efcff */
[----:B------:R-:W-:Y:S02]  /*135f20*/  LOP3.LUT P1, RZ, R17, 0x8, RZ, 0xc0, !PT ;  /* 0x0000000811ff7812 */ /* 0x000fe4000782c0ff */
[----:B------:R-:W-:Y:S01]  /*135f30*/  LOP3.LUT R2, R2, 0xffefffff, RZ, 0xc0, !PT ;  /* 0xffefffff02027812 */ /* 0x000fe200078ec0ff */
[----:B------:R0:W-:Y:S10]  /*135f40*/  @P6 STG.E.U8 desc[UR38][R26.64], R4 ;  /* 0x000000041a006986 */ /* 0x0001f4000c101126 */
[----:B------:R-:W-:-:S02]  /*135f50*/  @P1 LOP3.LUT R2, R2, 0x100000, RZ, 0xfc, !PT ;  /* 0x0010000002021812 */ /* 0x000fc400078efcff */
[----:B------:R-:W-:Y:S02]  /*135f60*/  LOP3.LUT P1, RZ, R17, 0x4, RZ, 0xc0, !PT ;  /* 0x0000000411ff7812 */ /* 0x000fe4000782c0ff */
[C---:B0-----:R-:W-:Y:S01]  /*135f70*/  PRMT R4, R19.reuse, 0x7771, RZ ;  /* 0x0000777113047816 */ /* 0x041fe200000000ff */
[----:B------:R-:W2:Y:S04]  /*135f80*/  LDL.LU.64 R26, [R1+0xb38] ;  /* 0x000b3800011a7983 */ /* 0x000ea80000300a00 */
[----:B------:R0:W-:Y:S02]  /*135f90*/  @P0 STG.E.U8 desc[UR38][R24.64], R4 ;  /* 0x0000000418000986 */ /* 0x0001e4000c101126 */
[----:B0-----:R-:W-:Y:S02]  /*135fa0*/  PRMT R4, R19, 0x7772, RZ ;  /* 0x0000777213047816 */ /* 0x001fe400000000ff */
[----:B------:R-:W2:Y:S04]  /*135fb0*/  LDL.LU.64 R24, [R1+0xb30] ;  /* 0x000b300001187983 */ /* 0x000ea80000300a00 */
[----:B------:R0:W-:Y:S01]  /*135fc0*/  @P1 STG.E.U8 desc[UR38][R22.64], R4 ;  /* 0x0000000416001986 */ /* 0x0001e2000c101126 */
[----:B------:R-:W-:-:S02]  /*135fd0*/  LOP3.LUT P1, RZ, R2, 0x100000, RZ, 0xc0, !PT ;  /* 0x0010000002ff7812 */ /* 0x000fc4000782c0ff */
[----:B0-----:R-:W-:Y:S01]  /*135fe0*/  PRMT R4, R19, 0x7773, RZ ;  /* 0x0000777313047816 */ /* 0x001fe200000000ff */
[----:B------:R-:W2:Y:S10]  /*135ff0*/  LDL.LU.64 R22, [R1+0xa30] ;  /* 0x000a300001167983 */ /* 0x000eb40000300a00 */
[----:B---3--:R0:W-:Y:S01]  /*136000*/  @P1 STG.E.U8 desc[UR38][R12.64], R4 ;  /* 0x000000040c001986 */ /* 0x0081e2000c101126 */
[----:B------:R-:W-:-:S02]  /*136010*/  LOP3.LUT P1, RZ, R2, 0x80000, RZ, 0xc0, !PT ;  /* 0x0008000002ff7812 */ /* 0x000fc4000782c0ff */
[----:B0-----:R-:W-:Y:S01]  /*136020*/  PRMT R4, R5, 0x7770, RZ ;  /* 0x0000777005047816 */ /* 0x001fe200000000ff */
[----:B------:R-:W3:Y:S04]  /*136030*/  LDL.LU.64 R12, [R1+0x938] ;  /* 0x00093800010c7983 */ /* 0x000ee80000300a00 */
[----:B------:R-:W3:Y:S06]  /*136040*/  LDL.LU R19, [R1+0x134] ;  /* 0x0001340001137983 */ /* 0x000eec0000300800 */
[----:B----4-:R0:W-:Y:S01]  /*136050*/  @P1 STG.E.U8 desc[UR38][R20.64], R4 ;  /* 0x0000000414001986 */ /* 0x0101e2000c101126 */
[----:B------:R-:W-:-:S02]  /*136060*/  LOP3.LUT P1, RZ, R2, 0x40000, RZ, 0xc0, !PT ;  /* 0x0004000002ff7812 */ /* 0x000fc4000782c0ff */
[----:B0-----:R-:W-:Y:S01]  /*136070*/  PRMT R4, R5, 0x7771, RZ ;  /* 0x0000777105047816 */ /* 0x001fe200000000ff */
[----:B------:R-:W4:Y:S10]  /*136080*/  LDL.LU.64 R20, [R1+0x930] ;  /* 0x0009300001147983 */ /* 0x000f340000300a00 */
[----:B--2---:R0:W-:Y:S04]  /*136090*/  @P1 STG.E.U8 desc[UR38][R8.64], R4 ;  /* 0x0000000408001986 */ /* 0x0041e8000c101126 */
[----:B0-----:R-:W2:Y:S01]  /*1360a0*/  LDL.LU.64 R8, [R1+0x5488] ;  /* 0x0054880001087983 */ /* 0x001ea20000300a00 */
[----:B------:R-:W-:-:S02]  /*1360b0*/  LOP3.LUT P1, RZ, R2, 0x20000, RZ, 0xc0, !PT ;  /* 0x0002000002ff7812 */ /* 0x000fc4000782c0ff */
[----:B------:R-:W-:-:S11]  /*1360c0*/  PRMT R4, R5, 0x7772, RZ ;  /* 0x0000777205047816 */ /* 0x000fd600000000ff */
[----:B--2---:R0:W-:Y:S04]  /*1360d0*/  @P1 STG.E.U8 desc[UR38][R8.64], R4 ;  /* 0x0000000408001986 */ /* 0x0041e8000c101126 */
[----:B0-----:R-:W2:Y:S01]  /*1360e0*/  LDL.LU.64 R8, [R1+0x5480] ;  /* 0x0054800001087983 */ /* 0x001ea20000300a00 */
[----:B------:R-:W-:Y:S02]  /*1360f0*/  LOP3.LUT P1, RZ, R2, 0x10000, RZ, 0xc0, !PT ;  /* 0x0001000002ff7812 */ /* 0x000fe4000782c0ff */
[----:B------:R-:W-:-:S11]  /*136100*/  PRMT R4, R5, 0x7773, RZ ;  /* 0x0000777305047816 */ /* 0x000fd600000000ff */
[----:B--2---:R0:W-:Y:S04]  /*136110*/  @P1 STG.E.U8 desc[UR38][R8.64], R4 ;  /* 0x0000000408001986 */ /* 0x0041e8000c101126 */
[----:B0-----:R-:W2:Y:S01]  /*136120*/  LDL.LU R9, [R1+0x547c] ;  /* 0x00547c0001097983 */ /* 0x001ea20000300800 */
[----:B------:R-:W-:Y:S02]  /*136130*/  LOP3.LUT P1, RZ, R2, 0x8000, RZ, 0xc0, !PT ;  /* 0x0000800002ff7812 */ /* 0x000fe4000782c0ff */
[C---:B------:R-:W-:Y:S02]  /*136140*/  LOP3.LUT P2, RZ, R17.reuse, 0x800, RZ, 0xc0, !PT ;  /* 0x0000080011ff7812 */ /* 0x040fe4000784c0ff */
[C---:B------:R-:W-:Y:S02]  /*136150*/  LOP3.LUT P3, RZ, R17.reuse, 0x1000, RZ, 0xc0, !PT ;  /* 0x0000100011ff7812 */ /* 0x040fe4000786c0ff */
[----:B------:R-:W-:-:S02]  /*136160*/  LOP3.LUT P4, RZ, R17, 0x2000, RZ, 0xc0, !PT ;  /* 0x0000200011ff7812 */ /* 0x000fc4000788c0ff */
[C---:B------:R-:W-:Y:S02]  /*136170*/  LOP3.LUT P5, RZ, R17.reuse, 0x4000, RZ, 0xc0, !PT ;  /* 0x0000400011ff7812 */ /* 0x040fe400078ac0ff */
[C---:B------:R-:W-:Y:S02]  /*136180*/  LOP3.LUT P6, RZ, R17.reuse, 0x8000, RZ, 0xc0, !PT ;  /* 0x0000800011ff7812 */ /* 0x040fe400078cc0ff */
[----:B------:R-:W-:Y:S02]  /*136190*/  LOP3.LUT P0, RZ, R17, 0x10000, RZ, 0xc0, !PT ;  /* 0x0001000011ff7812 */ /* 0x000fe4000780c0ff */
[----:B--2---:R-:W-:-:S05]  /*1361a0*/  PRMT R4, R9, 0x7770, RZ ;  /* 0x0000777009047816 */ /* 0x004fca00000000ff */
[----:B------:R0:W-:Y:S01]  /*1361b0*/  @P1 STG.E.U8 desc[UR38][R28.64], R4 ;  /* 0x000000041c001986 */ /* 0x0001e2000c101126 */
[----:B------:R-:W-:Y:S02]  /*1361c0*/  LOP3.LUT P1, RZ, R2, 0x4000, RZ, 0xc0, !PT ;  /* 0x0000400002ff7812 */ /* 0x000fe4000782c0ff */
[----:B0-----:R-:W-:-:S11]  /*1361d0*/  PRMT R4, R9, 0x7771, RZ ;  /* 0x0000777109047816 */ /* 0x001fd600000000ff */
[----:B------:R0:W-:Y:S01]  /*1361e0*/  @P1 STG.E.U8 desc[UR38][R6.64], R4 ;  /* 0x0000000406001986 */ /* 0x0001e2000c101126 */
[----:B------:R-:W-:Y:S02]  /*1361f0*/  LOP3.LUT P1, RZ, R2, 0x2000, RZ, 0xc0, !PT ;  /* 0x0000200002ff7812 */ /* 0x000fe4000782c0ff */
[----:B0-----:R-:W-:-:S11]  /*136200*/  PRMT R4, R9, 0x7772, RZ ;  /* 0x0000777209047816 */ /* 0x001fd600000000ff */
[----:B------:R0:W-:Y:S02]  /*136210*/  @P1 STG.E.U8 desc[UR38][R10.64], R4 ;  /* 0x000000040a001986 */ /* 0x0001e4000c101126 */
[----:B0-----:R-:W-:-:S05]  /*136220*/  PRMT R4, R9, 0x7773, RZ ;  /* 0x0000777309047816 */ /* 0x001fca00000000ff */
[----:B------:R0:W-:Y:S02]  /*136230*/  @P2 STG.E.U8 desc[UR38][R14.64], R4 ;  /* 0x000000040e002986 */ /* 0x0001e4000c101126 */
[----:B0-----:R-:W-:-:S05]  /*136240*/  PRMT R4, R18, 0x7770, RZ ;  /* 0x0000777012047816 */ /* 0x001fca00000000ff */
[----:B------:R0:W-:Y:S02]  /*136250*/  @P3 STG.E.U8 desc[UR38][R26.64], R4 ;  /* 0x000000041a003986 */ /* 0x0001e4000c101126 */
[----:B0-----:R-:W-:-:S05]  /*136260*/  PRMT R4, R18, 0x7771, RZ ;  /* 0x0000777112047816 */ /* 0x001fca00000000ff */
[----:B------:R0:W-:Y:S02]  /*136270*/  @P4 STG.E.U8 desc[UR38][R24.64], R4 ;  /* 0x0000000418004986 */ /* 0x0001e4000c101126 */
[----:B0-----:R-:W-:-:S05]  /*136280*/  PRMT R4, R18, 0x7772, RZ ;  /* 0x0000777212047816 */ /* 0x001fca00000000ff */
[----:B------:R0:W-:Y:S02]  /*136290*/  @P5 STG.E.U8 desc[UR38][R22.64], R4 ;  /* 0x0000000416005986 */ /* 0x0001e4000c101126 */
[----:B0-----:R-:W-:Y:S02]  /*1362a0*/  PRMT R4, R18, 0x7773, RZ ;  /* 0x0000777312047816 */ /* 0x001fe400000000ff */
[----:B------:R-:W2:Y:S04]  /*1362b0*/  LDL.LU R18, [R1+0x5478] ;  /* 0x0054780001127983 */ /* 0x000ea80000300800 */
[----:B---3--:R0:W-:Y:S02]  /*1362c0*/  @P6 STG.E.U8 desc[UR38][R12.64], R4 ;  /* 0x000000040c006986 */ /* 0x0081e4000c101126 */
[----:B0-----:R-:W-:-:S05]  /*1362d0*/  PRMT R4, R19, 0x7770, RZ ;  /* 0x0000777013047816 */ /* 0x001fca00000000ff */
[----:B----4-:R0:W-:Y:S04]  /*1362e0*/  @P0 STG.E.U8 desc[UR38][R20.64], R4 ;  /* 0x0000000414000986 */ /* 0x0101e8000c101126 */
[----:B0-----:R-:W3:Y:S01]  /*1362f0*/  LDL.LU.64 R20, [R1+0x920] ;  /* 0x0009200001147983 */ /* 0x001ee20000300a00 */
[----:B------:R-:W-:-:S03]  /*136300*/  LOP3.LUT P4, RZ, R17, 0x20000, RZ, 0xc0, !PT ;  /* 0x0002000011ff7812 */ /* 0x000fc6000788c0ff */
[----:B------:R-:W4:Y:S01]  /*136310*/  LDL.LU.64 R14, [R1+0x878] ;  /* 0x00087800010e7983 */ /* 0x000f220000300a00 */
[----:B------:R-:W-:-:S03]  /*136320*/  PRMT R4, R19, 0x7771, RZ ;  /* 0x0000777113047816 */ /* 0x000fc600000000ff */
[----:B------:R-:W2:Y:S04]  /*136330*/  LDL.LU.64 R26, [R1+0x860] ;  /* 0x00086000011a7983 */ /* 0x000ea80000300a00 */
[----:B------:R-:W2:Y:S04]  /*136340*/  LDL.LU.64 R24, [R1+0x858] ;  /* 0x0008580001187983 */ /* 0x000ea80000300a00 */
[----:B------:R-:W2:Y:S04]  /*136350*/  LDL.LU.64 R22, [R1+0x850] ;  /* 0x0008500001167983 */ /* 0x000ea80000300a00 */
[----:B------:R-:W2:Y:S04]  /*136360*/  LDL.LU R6, [R1+0x168] ;  /* 0x0001680001067983 */ /* 0x000ea80000300800 */
[----:B------:R-:W2:Y:S04]  /*136370*/  LDL.LU.64 R12, [R1+0x828] ;  /* 0x00082800010c7983 */ /* 0x000ea80000300a00 */
[----:B---3--:R0:W-:Y:S04]  /*136380*/  @P4 STG.E.U8 desc[UR38][R20.64], R4 ;  /* 0x0000000414004986 */ /* 0x0081e8000c101126 */
[----:B0-----:R-:W3:Y:S04]  /*136390*/  LDL.LU.64 R20, [R1+0x820] ;  /* 0x0008200001147983 */ /* 0x001ee80000300a00 */
[----:B------:R-:W2:Y:S04]  /*1363a0*/  LDL.LU R7, [R1+0x158] ;  /* 0x0001580001077983 */ /* 0x000ea80000300800 */
[----:B------:R-:W2:Y:S04]  /*1363b0*/  LDL.LU.64 R28, [R1+0x7f8] ;  /* 0x0007f800011c7983 */ /* 0x000ea80000300a00 */
[----:B--2---:R0:W-:Y:S04]  /*1363c0*/  STL.64 [R1+0x5468], R28 ;  /* 0x0054681c01007387 */ /* 0x0041e80000100a00 */
[----:B0-----:R-:W2:Y:S01]  /*1363d0*/  LDL.LU.64 R28, [R1+0x810] ;  /* 0x00081000011c7983 */ /* 0x001ea20000300a00 */
        /* <DEDUP_REMOVED lines=18> */
[C---:B------:R-:W-:Y:S01]  /*136500*/  LOP3.LUT P1, RZ, R17.reuse, 0x800000, RZ, 0xc0, !PT ;  /* 0x0080000011ff7812 */ /* 0x040fe2000782c0ff */
[----:B--2---:R0:W-:Y:S04]  /*136510*/  STL.64 [R1+0x5470], R28 ;  /* 0x0054701c01007387 */ /* 0x0041e80000100a00 */
[----:B0-----:R-:W2:Y:S01]  /*136520*/  LDL.LU.64 R28, [R1+0x818] ;  /* 0x00081800011c7983 */ /* 0x001ea20000300a00 */
[----:B------:R-:W-:Y:S02]  /*136530*/  LOP3.LUT R2, R2, 0xfffff7ff, RZ, 0xc0, !PT ;  /* 0xfffff7ff02027812 */ /* 0x000fe400078ec0ff */
[----:B------:R-:W-:-:S02]  /*136540*/  LOP3.LUT P5, RZ, R17, 0x40000, RZ, 0xc0, !PT ;  /* 0x0004000011ff7812 */ /* 0x000fc400078ac0ff */
[C---:B------:R-:W-:Y:S02]  /*136550*/  LOP3.LUT P6, RZ, R17.reuse, 0x80000, RZ, 0xc0, !PT ;  /* 0x0008000011ff7812 */ /* 0x040fe400078cc0ff */
[C---:B------:R-:W-:Y:S02]  /*136560*/  LOP3.LUT P0, RZ, R17.reuse, 0x100000, RZ, 0xc0, !PT ;  /* 0x0010000011ff7812 */ /* 0x040fe4000780c0ff */
[----:B------:R-:W-:Y:S02]  /*136570*/  @P1 LOP3.LUT R2, R2, 0x800, RZ, 0xfc, !PT ;  /* 0x0000080002021812 */ /* 0x000fe400078efcff */
[C---:B------:R-:W-:Y:S02]  /*136580*/  LOP3.LUT P1, RZ, R17.reuse, 0x400000, RZ, 0xc0, !PT ;  /* 0x0040000011ff7812 */ /* 0x040fe4000782c0ff */
[C---:B------:R-:W-:Y:S02]  /*136590*/  LOP3.LUT P2, RZ, R17.reuse, 0x40000000, RZ, 0xc0, !PT ;  /* 0x4000000011ff7812 */ /* 0x040fe4000784c0ff */
[----:B------:R-:W-:-:S02]  /*1365a0*/  LOP3.LUT P3, RZ, R17, 0x80000000, RZ, 0xc0, !PT ;  /* 0x8000000011ff7812 */ /* 0x000fc4000786c0ff */
[----:B------:R-:W-:Y:S01]  /*1365b0*/  LOP3.LUT R2, R2, 0xffffefff, RZ, 0xc0, !PT ;  /* 0xffffefff02027812 */ /* 0x000fe200078ec0ff */
[----:B------:R-:W2:Y:S06]  /*1365c0*/  LDL.LU.64 R4, [R1+0x7e8] ;  /* 0x0007e80001047983 */ /* 0x000eac0000300a00 */
[----:B------:R-:W-:Y:S02]  /*1365d0*/  @P1 LOP3.LUT R2, R2, 0x1000, RZ, 0xfc, !PT ;  /* 0x0000100002021812 */ /* 0x000fe400078efcff */
[----:B------:R-:W-:Y:S02]  /*1365e0*/  LOP3.LUT P1, RZ, R17, 0x200000, RZ, 0xc0, !PT ;  /* 0x0020000011ff7812 */ /* 0x000fe4000782c0ff */
[----:B------:R-:W-:-:S05]  /*1365f0*/  PRMT R17, R19, 0x7772, RZ ;  /* 0x0000777213117816 */ /* 0x000fca00000000ff */
[----:B----4-:R0:W-:Y:S02]  /*136600*/  @P5 STG.E.U8 desc[UR38][R14.64], R17 ;  /* 0x000000110e005986 */ /* 0x0101e4000c101126 */
[----:B0-----:R-:W-:Y:S02]  /*136610*/  PRMT R17, R19, 0x7773, RZ ;  /* 0x0000777313117816 */ /* 0x001fe400000000ff */
[----:B------:R-:W4:Y:S04]  /*136620*/  LDL.LU R19, [R1+0x148] ;  /* 0x0001480001137983 */ /* 0x000f280000300800 */
[----:B------:R0:W-:Y:S04]  /*136630*/  @P6 STG.E.U8 desc[UR38][R26.64], R17 ;  /* 0x000000111a006986 */ /* 0x0001e8000c101126 */
[----:B------:R-:W4:Y:S04]  /*136640*/  LDL.LU.64 R10, [R1+0x7e0] ;  /* 0x0007e000010a7983 */ /* 0x000f280000300a00 */
[----:B------:R-:W4:Y:S04]  /*136650*/  LDL.LU.64 R8, [R1+0x7d8] ;  /* 0x0007d80001087983 */ /* 0x000f280000300a00 */
[----:B------:R-:W4:Y:S01]  /*136660*/  LDL.LU.64 R14, [R1+0x7c0] ;  /* 0x0007c000010e7983 */ /* 0x000f220000300a00 */
[----:B0-----:R-:W-:-:S03]  /*136670*/  PRMT R17, R6, 0x7770, RZ ;  /* 0x0000777006117816 */ /* 0x001fc600000000ff */
[----:B------:R-:W4:Y:S04]  /*136680*/  LDL.LU.64 R26, [R1+0x7b8] ;  /* 0x0007b800011a7983 */ /* 0x000f280000300a00 */
[----:B------:R0:W-:Y:S02]  /*136690*/  @P0 STG.E.U8 desc[UR38][R24.64], R17 ;  /* 0x0000001118000986 */ /* 0x0001e4000c101126 */
[----:B0-----:R-:W-:Y:S02]  /*1366a0*/  PRMT R17, R6, 0x7771, RZ ;  /* 0x0000777106117816 */ /* 0x001fe400000000ff */
[----:B------:R-:W4:Y:S04]  /*1366b0*/  LDL.LU.64 R24, [R1+0x7b0] ;  /* 0x0007b00001187983 */ /* 0x000f280000300a00 */
[----:B------:R0:W-:Y:S01]  /*1366c0*/  @P1 STG.E.U8 desc[UR38][R22.64], R17 ;  /* 0x0000001116001986 */ /* 0x0001e2000c101126 */
[----:B------:R-:W-:-:S02]  /*1366d0*/  LOP3.LUT P1, RZ, R2, 0x1000, RZ, 0xc0, !PT ;  /* 0x0000100002ff7812 */ /* 0x000fc4000782c0ff */
[----:B0-----:R-:W-:Y:S01]  /*1366e0*/  PRMT R17, R6, 0x7772, RZ ;  /* 0x0000777206117816 */ /* 0x001fe200000000ff */
[----:B------:R-:W4:Y:S10]  /*1366f0*/  LDL.LU.64 R22, [R1+0x778] ;  /* 0x0007780001167983 */ /* 0x000f340000300a00 */
[----:B------:R0:W-:Y:S01]  /*136700*/  @P1 STG.E.U8 desc[UR38][R12.64], R17 ;  /* 0x000000110c001986 */ /* 0x0001e2000c101126 */
[----:B------:R-:W-:-:S02]  /*136710*/  LOP3.LUT P1, RZ, R2, 0x800, RZ, 0xc0, !PT ;  /* 0x0000080002ff7812 */ /* 0x000fc4000782c0ff */
[----:B0-----:R-:W-:Y:S01]  /*136720*/  PRMT R17, R6, 0x7773, RZ ;  /* 0x0000777306117816 */ /* 0x001fe200000000ff */
[----:B------:R-:W4:Y:S10]  /*136730*/  LDL.LU.64 R12, [R1+0x770] ;  /* 0x00077000010c7983 */ /* 0x000f340000300a00 */
[----:B---3--:R0:W-:Y:S01]  /*136740*/  @P1 STG.E.U8 desc[UR38][R20.64], R17 ;  /* 0x0000001114001986 */ /* 0x0081e2000c101126 */
[----:B------:R-:W-:-:S02]  /*136750*/  LOP3.LUT P1, RZ, R2, 0x400, RZ, 0xc0, !PT ;  /* 0x0000040002ff7812 */ /* 0x000fc4000782c0ff */
[----:B0-----:R-:W-:Y:S01]  /*136760*/  PRMT R17, R7, 0x7770, RZ ;  /* 0x0000777007117816 */ /* 0x001fe200000000ff */
[----:B------:R-:W3:Y:S10]  /*136770*/  LDL.LU.64 R20, [R1+0x750] ;  /* 0x0007500001147983 */ /* 0x000ef40000300a00 */
[----:B--2---:R0:W-:Y:S04]  /*136780*/  @P1 STG.E.U8 desc[UR38][R28.64], R17 ;  /* 0x000000111c001986 */ /* 0x0041e8000c101126 */
[----:B0-----:R-:W2:Y:S01]  /*136790*/  LDL.LU.64 R28, [R1+0x5470] ;  /* 0x00547000011c7983 */ /* 0x001ea20000300a00 */
[----:B------:R-:W-:-:S02]  /*1367a0*/  LOP3.LUT P1, RZ, R2, 0x200, RZ, 0xc0, !PT ;  /* 0x0000020002ff7812 */ /* 0x000fc4000782c0ff */
[----:B------:R-:W-:-:S11]  /*1367b0*/  PRMT R17, R7, 0x7771, RZ ;  /* 0x0000777107117816 */ /* 0x000fd600000000ff */
[----:B--2---:R0:W-:Y:S04]  /*1367c0*/  @P1 STG.E.U8 desc[UR38][R28.64], R17 ;  /* 0x000000111c001986 */ /* 0x0041e8000c101126 */
[----:B0-----:R-:W2:Y:S01]  /*1367d0*/  LDL.LU.64 R28, [R1+0x5468] ;  /* 0x00546800011c7983 */ /* 0x001ea20000300a00 */
[----:B------:R-:W-:Y:S02]  /*1367e0*/  LOP3.LUT P1, RZ, R2, 0x100, RZ, 0xc0, !PT ;  /* 0x0000010002ff7812 */ /* 0x000fe4000782c0ff */
[----:B------:R-:W-:Y:S02]  /*1367f0*/  PRMT R17, R7, 0x7772, RZ ;  /* 0x0000777207117816 */ /* 0x000fe400000000ff */
[C---:B------:R-:W-:Y:S02]  /*136800*/  LOP3.LUT P4, RZ, R18.reuse, 0x1, RZ, 0xc0, !PT ;  /* 0x0000000112ff7812 */ /* 0x040fe4000788c0ff */
[----:B------:R-:W-:-:S02]  /*136810*/  LOP3.LUT P5, RZ, R18, 0x2, RZ, 0xc0, !PT ;  /* 0x0000000212ff7812 */ /* 0x000fc400078ac0ff */
[C---:B------:R-:W-:Y:S02]  /*136820*/  LOP3.LUT P6, RZ, R18.reuse, 0x4, RZ, 0xc0, !PT ;  /* 0x0000000412ff7812 */ /* 0x040fe400078cc0ff */
[----:B------:R-:W-:-:S03]  /*136830*/  LOP3.LUT P0, RZ, R18, 0x8, RZ, 0xc0, !PT ;  /* 0x0000000812ff7812 */ /* 0x000fc6000780c0ff */
[----:B--2---:R0:W-:Y:S01]  /*136840*/  @P1 STG.E.U8 desc[UR38][R28.64], R17 ;  /* 0x000000111c001986 */ /* 0x0041e2000c101126 */
[----:B------:R-:W-:Y:S02]  /*136850*/  LOP3.LUT P1, RZ, R2, 0x80, RZ, 0xc0, !PT ;  /* 0x0000008002ff7812 */ /* 0x000fe4000782c0ff */
[----:B0-----:R-:W-:-:S11]  /*136860*/  PRMT R17, R7, 0x7773, RZ ;  /* 0x0000777307117816 */ /* 0x001fd600000000ff */
[----:B------:R4:W-:Y:S01]  /*136870*/  @P1 STG.E.U8 desc[UR38][R4.64], R17 ;  /* 0x0000001104001986 */ /* 0x0009e2000c101126 */
[----:B------:R-:W-:Y:S02]  /*136880*/  LOP3.LUT P1, RZ, R2, 0x40, RZ, 0xc0, !PT ;  /* 0x0000004002ff7812 */ /* 0x000fe4000782c0ff */
[----:B----4-:R-:W-:-:S11]  /*136890*/  PRMT R17, R19, 0x7770, RZ ;  /* 0x0000777013117816 */ /* 0x010fd600000000ff */
        /* <DEDUP_REMOVED lines=16> */
[----:B---3--:R0:W-:Y:S04]  /*1369a0*/  @P0 STG.E.U8 desc[UR38][R20.64], R17 ;  /* 0x0000001114000986 */ /* 0x0081e8000c101126 */
[----:B0-----:R-:W3:Y:S04]  /*1369b0*/  LDL.LU.64 R20, [R1+0x768] ;  /* 0x0007680001147983 */ /* 0x001ee80000300a00 */
[----:B------:R-:W4:Y:S04]  /*1369c0*/  LDL.LU.64 R8, [R1+0x760] ;  /* 0x0007600001087983 */ /* 0x000f280000300a00 */
[----:B------:R-:W2:Y:S04]  /*1369d0*/  LDL.LU.64 R14, [R1+0x748] ;  /* 0x00074800010e7983 */ /* 0x000ea80000300a00 */
[----:B------:R-:W2:Y:S01]  /*1369e0*/  LDL.LU R25, [R1+0x16c] ;  /* 0x00016c0001197983 */ /* 0x000ea20000300800 */
[----:B------:R-:W-:-:S03]  /*1369f0*/  LOP3.LUT P4, RZ, R18, 0x10, RZ, 0xc0, !PT ;  /* 0x0000001012ff7812 */ /* 0x000fc6000788c0ff */
[----:B------:R-:W3:Y:S04]  /*136a00*/  LDL.LU.64 R26, [R1+0x740] ;  /* 0x00074000011a7983 */ /* 0x000ee80000300a00 */
[----:B------:R-:W4:Y:S04]  /*136a10*/  LDL.LU.64 R22, [R1+0x738] ;  /* 0x0007380001167983 */ /* 0x000f280000300a00 */
[----:B------:R-:W4:Y:S04]  /*136a20*/  LDL.LU.64 R12, [R1+0x730] ;  /* 0x00073000010c7983 */ /* 0x000f280000300a00 */
[----:B------:R-:W4:Y:S01]  /*136a30*/  LDL.LU R19, [R1+0x15c] ;  /* 0x00015c0001137983 */ /* 0x000f220000300800 */
[----:B--2---:R-:W-:-:S05]  /*136a40*/  PRMT R17, R25, 0x7770, RZ ;  /* 0x0000777019117816 */ /* 0x004fca00000000ff */
[----:B---3--:R0:W-:Y:S04]  /*136a50*/  @P4 STG.E.U8 desc[UR38][R20.64], R17 ;  /* 0x0000001114004986 */ /* 0x0081e8000c101126 */
[----:B0-----:R-:W2:Y:S04]  /*136a60*/  LDL.LU.64 R20, [R1+0x728] ;  /* 0x0007280001147983 */ /* 0x001ea80000300a00 */
[----:B------:R-:W3:Y:S04]  /*136a70*/  LDL.LU R24, [R1+0x14c] ;  /* 0x00014c0001187983 */ /* 0x000ee80000300800 */
        /* <DEDUP_REMOVED lines=21> */
[----:B0-----:R-:W2:Y:S06]  /*136bd0*/  LDL.LU.64 R28, [R1+0x718] ;  /* 0x00071800011c7983 */ /* 0x001eac0000300a00 */
[----:B------:R-:W-:-:S02]  /*136be0*/  @P1 LOP3.LUT R2, R2, 0x4, RZ, 0xfc, !PT ;  /* 0x0000000402021812 */ /* 0x000fc400078efcff */
[C---:B------:R-:W-:Y:S02]  /*136bf0*/  LOP3.LUT P1, RZ, R18.reuse, 0x400, RZ, 0xc0, !PT ;  /* 0x0000040012ff7812 */ /* 0x040fe4000782c0ff */
[C---:B------:R-:W-:Y:S02]  /*136c00*/  LOP3.LUT P5, RZ, R18.reuse, 0x20, RZ, 0xc0, !PT ;  /* 0x0000002012ff7812 */ /* 0x040fe400078ac0ff */
[----:B------:R-:W-:Y:S02]  /*136c10*/  LOP3.LUT P6, RZ, R18, 0x40, RZ, 0xc0, !PT ;  /* 0x0000004012ff7812 */ /* 0x000fe400078cc0ff */
[----:B------:R-:W-:Y:S02]  /*136c20*/  LOP3.LUT R2, R2, 0xfffffff7, RZ, 0xc0, !PT ;  /* 0xfffffff702027812 */ /* 0x000fe400078ec0ff */
[----:B------:R-:W-:Y:S02]  /*136c30*/  PRMT R17, R25, 0x7771, RZ ;  /* 0x0000777119117816 */ /* 0x000fe400000000ff */
[----:B------:R-:W-:Y:S01]  /*136c40*/  LOP3.LUT P0, RZ, R18, 0x80, RZ, 0xc0, !PT ;  /* 0x0000008012ff7812 */ /* 0x000fe2000780c0ff */
[----:B------:R-:W3:Y:S04]  /*136c50*/  LDL.LU.64 R6, [R1+0x700] ;  /* 0x0007000001067983 */ /* 0x000ee80000300a00 */
[----:B------:R-:W3:Y:S04]  /*136c60*/  LDL.LU.64 R4, [R1+0x6e8] ;  /* 0x0006e80001047983 */ /* 0x000ee80000300a00 */
[----:B------:R-:W3:Y:S01]  /*136c70*/  LDL.LU.64 R10, [R1+0x6e0] ;  /* 0x0006e000010a7983 */ /* 0x000ee20000300a00 */
[----:B------:R-:W-:-:S02]  /*136c80*/  @P1 LOP3.LUT R2, R2, 0x8, RZ, 0xfc, !PT ;  /* 0x0000000802021812 */ /* 0x000fc400078efcff */
[----:B------:R-:W-:Y:S01]  /*136c90*/  LOP3.LUT P1, RZ, R18, 0x200, RZ, 0xc0, !PT ;  /* 0x0000020012ff7812 */ /* 0x000fe2000782c0ff */
[----:B----4-:R0:W-:Y:S01]  /*136ca0*/  @P5 STG.E.U8 desc[UR38][R8.64], R17 ;  /* 0x0000001108005986 */ /* 0x0101e2000c101126 */
[----:B------:R-:W-:Y:S02]  /*136cb0*/  LOP3.LUT R2, R2, 0xffffffef, RZ, 0xc0, !PT ;  /* 0xffffffef02027812 */ /* 0x000fe400078ec0ff */
[----:B0-----:R-:W-:-:S09]  /*136cc0*/  PRMT R17, R25, 0x7772, RZ ;  /* 0x0000777219117816 */ /* 0x001fd200000000ff */
[----:B------:R-:W-:Y:S02]  /*136cd0*/  @P1 LOP3.LUT R2, R2, 0x10, RZ, 0xfc, !PT ;  /* 0x0000001002021812 */ /* 0x000fe400078efcff */
[----:B------:R-:W-:Y:S01]  /*136ce0*/  LOP3.LUT P1, RZ, R18, 0x100, RZ, 0xc0, !PT ;  /* 0x0000010012ff7812 */ /* 0x000fe2000782c0ff */
[----:B------:R-:W4:Y:S04]  /*136cf0*/  LDL.LU.64 R8, [R1+0x6d8] ;  /* 0x0006d80001087983 */ /* 0x000f280000300a00 */
[----:B------:R0:W-:Y:S02]  /*136d00*/  @P6 STG.E.U8 desc[UR38][R14.64], R17 ;  /* 0x000000110e006986 */ /* 0x0001e4000c101126 */
[----:B0-----:R-:W-:Y:S02]  /*136d10*/  PRMT R17, R25, 0x7773, RZ ;  /* 0x0000777319117816 */ /* 0x001fe400000000ff */
[----:B------:R-:W4:Y:S04]  /*136d20*/  LDL.LU.64 R14, [R1+0x6d0] ;  /* 0x0006d000010e7983 */ /* 0x000f280000300a00 */
[----:B------:R-:W4:Y:S04]  /*136d30*/  LDL.LU R25, [R1+0x120] ;  /* 0x0001200001197983 */ /* 0x000f280000300800 */
[----:B------:R0:W-:Y:S02]  /*136d40*/  @P0 STG.E.U8 desc[UR38][R26.64], R17 ;  /* 0x000000111a000986 */ /* 0x0001e4000c101126 */
[----:B0-----:R-:W-:-:S02]  /*136d50*/  PRMT R17, R19, 0x7770, RZ ;  /* 0x0000777013117816 */ /* 0x001fc400000000ff */
[----:B------:R-:W4:Y:S04]  /*136d60*/  LDL.LU.64 R26, [R1+0x6c0] ;  /* 0x0006c000011a7983 */ /* 0x000f280000300a00 */
[----:B------:R0:W-:Y:S01]  /*136d70*/  @P1 STG.E.U8 desc[UR38][R22.64], R17 ;  /* 0x0000001116001986 */ /* 0x0001e2000c101126 */
[C---:B------:R-:W-:Y:S02]  /*136d80*/  LOP3.LUT P1, RZ, R2.reuse, 0x10, RZ, 0xc0, !PT ;  /* 0x0000001002ff7812 */ /* 0x040fe4000782c0ff */
[----:B0-----:R-:W-:Y:S01]  /*136d90*/  PRMT R17, R19, 0x7771, RZ ;  /* 0x0000777113117816 */ /* 0x001fe200000000ff */
[----:B------:R-:W4:Y:S10]  /*136da0*/  LDL.LU.64 R22, [R1+0x6a8] ;  /* 0x0006a80001167983 */ /* 0x000f340000300a00 */
[----:B------:R0:W-:Y:S01]  /*136db0*/  @P1 STG.E.U8 desc[UR38][R12.64], R17 ;  /* 0x000000110c001986 */ /* 0x0001e2000c101126 */
[----:B------:R-:W-:-:S02]  /*136dc0*/  LOP3.LUT P1, RZ, R2, 0x8, RZ, 0xc0, !PT ;  /* 0x0000000802ff7812 */ /* 0x000fc4000782c0ff */
[----:B0-----:R-:W-:Y:S01]  /*136dd0*/  PRMT R17, R19, 0x7772, RZ ;  /* 0x0000777213117816 */ /* 0x001fe200000000ff */
[----:B------:R-:W4:Y:S10]  /*136de0*/  LDL.LU.64 R12, [R1+0x6a0] ;  /* 0x0006a000010c7983 */ /* 0x000f340000300a00 */
[----:B------:R0:W-:Y:S01]  /*136df0*/  @P1 STG.E.U8 desc[UR38][R20.64], R17 ;  /* 0x0000001114001986 */ /* 0x0001e2000c101126 */
[----:B------:R-:W-:-:S02]  /*136e00*/  LOP3.LUT P1, RZ, R2, 0x4, RZ, 0xc0, !PT ;  /* 0x0000000402ff7812 */ /* 0x000fc4000782c0ff */
[----:B0-----:R-:W-:Y:S01]  /*136e10*/  PRMT R17, R19, 0x7773, RZ ;  /* 0x0000777313117816 */ /* 0x001fe200000000ff */
[----:B------:R-:W4:Y:S04]  /*136e20*/  LDL.LU.64 R20, [R1+0x688] ;  /* 0x0006880001147983 */ /* 0x000f280000300a00 */
[----:B------:R-:W4:Y:S06]  /*136e30*/  LDL.LU R19, [R1+0x5460] ;  /* 0x0054600001137983 */ /* 0x000f2c0000300800 */
[----:B--2---:R0:W-:Y:S04]  /*136e40*/  @P1 STG.E.U8 desc[UR38][R28.64], R17 ;  /* 0x000000111c001986 */ /* 0x0041e8000c101126 */
[----:B0-----:R-:W2:Y:S01]  /*136e50*/  LDL.LU.64 R28, [R1+0x5458] ;  /* 0x00545800011c7983 */ /* 0x001ea20000300a00 */
[----:B------:R-:W-:-:S02]  /*136e60*/  LOP3.LUT P1, RZ, R2, 0x2, RZ, 0xc0, !PT ;  /* 0x0000000202ff7812 */ /* 0x000fc4000782c0ff */
[----:B---3--:R-:W-:-:S11]  /*136e70*/  PRMT R17, R24, 0x7770, RZ ;  /* 0x0000777018117816 */ /* 0x008fd600000000ff */
[----:B--2---:R0:W-:Y:S04]  /*136e80*/  @P1 STG.E.U8 desc[UR38][R28.64], R17 ;  /* 0x000000111c001986 */ /* 0x0041e8000c101126 */
[----:B0-----:R-:W2:Y:S01]  /*136e90*/  LDL.LU.64 R28, [R1+0x5450] ;  /* 0x00545000011c7983 */ /* 0x001ea20000300a00 */
[----:B------:R-:W-:Y:S02]  /*136ea0*/  LOP3.LUT P1, RZ, R2, 0x1, RZ, 0xc0, !PT ;  /* 0x0000000102ff7812 */ /* 0x000fe4000782c0ff */
[----:B------:R-:W-:Y:S02]  /*136eb0*/  PRMT R2, R24, 0x7771, RZ ;  /* 0x0000777118027816 */ /* 0x000fe400000000ff */
[C---:B------:R-:W-:Y:S02]  /*136ec0*/  LOP3.LUT P2, RZ, R18.reuse, 0x20000, RZ, 0xc0, !PT ;  /* 0x0002000012ff7812 */ /* 0x040fe4000784c0ff */
[C---:B------:R-:W-:Y:S01]  /*136ed0*/  LOP3.LUT P3, RZ, R18.reuse, 0x40000, RZ, 0xc0, !PT ;  /* 0x0004000012ff7812 */ /* 0x040fe2000786c0ff */
[----:B------:R-:W-:Y:S01]  /*136ee0*/  STL [R1+0x5274], R16 ;  /* 0x0052741001007387 */ /* 0x000fe20000100800 */
[----:B------:R-:W-:-:S02]  /*136ef0*/  LOP3.LUT P4, RZ, R18, 0x80000, RZ, 0xc0, !PT ;  /* 0x0008000012ff7812 */ /* 0x000fc4000788c0ff */
[C---:B------:R-:W-:Y:S02]  /*136f00*/  LOP3.LUT P5, RZ, R18.reuse, 0x100000, RZ, 0xc0, !PT ;  /* 0x0010000012ff7812 */ /* 0x040fe400078ac0ff */
[C---:B------:R-:W-:Y:S02]  /*136f10*/  LOP3.LUT P6, RZ, R18.reuse, 0x200000, RZ, 0xc0, !PT ;  /* 0x0020000012ff7812 */ /* 0x040fe400078cc0ff */
[----:B------:R-:W-:Y:S01]  /*136f20*/  LOP3.LUT P0, RZ, R18, 0x400000, RZ, 0xc0, !PT ;  /* 0x0040000012ff7812 */ /* 0x000fe2000780c0ff */
[----:B--2---:R0:W-:Y:S01]  /*136f30*/  @P1 STG.E.U8 desc[UR38][R28.64], R2 ;  /* 0x000000021c001986 */ /* 0x0041e2000c101126 */
[----:B------:R-:W-:Y:S02]  /*136f40*/  LOP3.LUT P1, RZ, R3, 0x80000000, RZ, 0xc0, !PT ;  /* 0x8000000003ff7812 */ /* 0x000fe4000782c0ff */
[----:B0-----:R-:W-:-:S11]  /*136f50*/  PRMT R2, R24, 0x7772, RZ ;  /* 0x0000777218027816 */ /* 0x001fd600000000ff */
[----:B------:R0:W-:Y:S01]  /*136f60*/  @P1 STG.E.U8 desc[UR38][R6.64], R2 ;  /* 0x0000000206001986 */ /* 0x0001e2000c101126 */
[----:B------:R-:W-:Y:S02]  /*136f70*/  LOP3.LUT P1, RZ, R3, 0x40000000, RZ, 0xc0, !PT ;  /* 0x4000000003ff7812 */ /* 0x000fe4000782c0ff */
[----:B0-----:R-:W-:-:S11]  /*136f80*/  PRMT R2, R24, 0x7773, RZ ;  /* 0x0000777318027816 */ /* 0x001fd600000000ff */
[----:B------:R4:W-:Y:S01]  /*136f90*/  @P1 STG.E.U8 desc[UR38][R4.64], R2 ;  /* 0x0000000204001986 */ /* 0x0009e2000c101126 */
[----:B------:R-:W-:Y:S02]  /*136fa0*/  LOP3.LUT P1, RZ, R3, 0x20000000, RZ, 0xc0, !PT ;  /* 0x2000000003ff7812 */ /* 0x000fe4000782c0ff */
[----:B----4-:R-:W-:-:S11]  /*136fb0*/  PRMT R2, R19, 0x7770, RZ ;  /* 0x0000777013027816 */ /* 0x010fd600000000ff */
[----:B------:R0:W-:Y:S02]  /*136fc0*/  @P1 STG.E.U8 desc[UR38][R10.64], R2 ;  /* 0x000000020a001986 */ /* 0x0001e4000c101126 */
[----:B0-----:R-:W-:-:S05]  /*136fd0*/  PRMT R2, R19, 0x7771, RZ ;  /* 0x0000777113027816 */ /* 0x001fca00000000ff */
[----:B------:R0:W-:Y:S02]  /*136fe0*/  @P2 STG.E.U8 desc[UR38][R8.64], R2 ;  /* 0x0000000208002986 */ /* 0x0001e4000c101126 */
[----:B0-----:R-:W-:-:S05]  /*136ff0*/  PRMT R2, R19, 0x7772, RZ ;  /* 0x0000777213027816 */ /* 0x001fca00000000ff */
[----:B------:R0:W-:Y:S02]  /*137000*/  @P3 STG.E.U8 desc[UR38][R14.64], R2 ;  /* 0x000000020e003986 */ /* 0x0001e4000c101126 */
[----:B0-----:R-:W-:Y:S02]  /*137010*/  PRMT R2, R19, 0x7773, RZ ;  /* 0x0000777313027816 */ /* 0x001fe400000000ff */
[----:B------:R-:W2:Y:S04]  /*137020*/  LDL.LU R19, [R1+0x5448] ;  /* 0x0054480001137983 */ /* 0x000ea80000300800 */
[----:B------:R0:W-:Y:S02]  /*137030*/  @P4 STG.E.U8 desc[UR38][R26.64], R2 ;  /* 0x000000021a004986 */ /* 0x0001e4000c101126 */
[----:B0-----:R-:W-:-:S05]  /*137040*/  PRMT R2, R25, 0x7770, RZ ;  /* 0x0000777019027816 */ /* 0x001fca00000000ff */
[----:B------:R0:W-:Y:S02]  /*137050*/  @P5 STG.E.U8 desc[UR38][R22.64], R2 ;  /* 0x0000000216005986 */ /* 0x0001e4000c101126 */
[C---:B0-----:R-:W-:Y:S02]  /*137060*/  PRMT R2, R25.reuse, 0x7771, RZ ;  /* 0x0000777119027816 */ /* 0x041fe400000000ff */
[----:B------:R-:W3:Y:S04]  /*137070*/  LDL.LU.64 R22, [R1+0x680] ;  /* 0x0006800001167983 */ /* 0x000ee80000300a00 */
[----:B------:R0:W-:Y:S02]  /*137080*/  @P6 STG.E.U8 desc[UR38][R12.64], R2 ;  /* 0x000000020c006986 */ /* 0x0001e4000c101126 */
[----:B0-----:R-:W-:-:S02]  /*137090*/  PRMT R2, R25, 0x7772, RZ ;  /* 0x0000777219027816 */ /* 0x001fc400000000ff */
[----:B------:R-:W4:Y:S04]  /*1370a0*/  LDL.LU.64 R12, [R1+0x678] ;  /* 0x00067800010c7983 */ /* 0x000f280000300a00 */
[----:B------:R0:W-:Y:S04]  /*1370b0*/  @P0 STG.E.U8 desc[UR38][R20.64], R2 ;  /* 0x0000000214000986 */ /* 0x0001e8000c101126 */
[----:B0-----:R-:W3:Y:S04]  /*1370c0*/  LDL.LU.64 R20, [R1+0x670] ;  /* 0x0006700001147983 */ /* 0x001ee80000300a00 */
[----:B------:R-:W3:Y:S04]  /*1370d0*/  LDL.LU.64 R14, [R1+0x658] ;  /* 0x00065800010e7983 */ /* 0x000ee80000300a00 */
[----:B------:R-:W3:Y:S01]  /*1370e0*/  LDL.LU R24, [R1+0x110] ;  /* 0x0001100001187983 */ /* 0x000ee20000300800 */
[----:B------:R-:W-:-:S02]  /*1370f0*/  LOP3.LUT R3, R3, 0xffdfffff, RZ, 0xc0, !PT ;  /* 0xffdfffff03037812 */ /* 0x000fc400078ec0ff */
[C---:B------:R-:W-:Y:S02]  /*137100*/  LOP3.LUT P4, RZ, R18.reuse, 0x800000, RZ, 0xc0, !PT ;  /* 0x0080000012ff7812 */ /* 0x040fe4000788c0ff */
[C---:B------:R-:W-:Y:S02]  /*137110*/  LOP3.LUT P5, RZ, R18.reuse, 0x1000000, RZ, 0xc0, !PT ;  /* 0x0100000012ff7812 */ /* 0x040fe400078ac0ff */
[----:B------:R-:W-:Y:S01]  /*137120*/  PRMT R2, R25, 0x7773, RZ ;  /* 0x0000777319027816 */ /* 0x000fe200000000ff */
[----:B------:R-:W3:Y:S01]  /*137130*/  LDL.LU.64 R26, [R1+0x628] ;  /* 0x00062800011a7983 */ /* 0x000ee20000300a00 */
[C---:B------:R-:W-:Y:S02]  /*137140*/  LOP3.LUT P6, RZ, R18.reuse, 0x2000000, RZ, 0xc0, !PT ;  /* 0x0200000012ff7812 */ /* 0x040fe400078cc0ff */
[----:B------:R-:W-:Y:S02]  /*137150*/  LOP3.LUT P0, RZ, R18, 0x4000000, RZ, 0xc0, !PT ;  /* 0x0400000012ff7812 */ /* 0x000fe4000780c0ff */
[----:B--2---:R-:W-:-:S13]  /*137160*/  LOP3.LUT P1, RZ, R19, 0x8, RZ, 0xc0, !PT ;  /* 0x0000000813ff7812 */ /* 0x004fda000782c0ff */
        /* <DEDUP_REMOVED lines=19> */
[----:B------:R-:W-:Y:S01]  /*1372a0*/  LOP3.LUT P1, RZ, R18, 0x10000000, RZ, 0xc0, !PT ;  /* 0x1000000012ff7812 */ /* 0x000fe2000782c0ff */
[----:B---3--:R0:W-:Y:S01]  /*1372b0*/  @P4 STG.E.U8 desc[UR38][R22.64], R2 ;  /* 0x0000000216004986 */ /* 0x0081e2000c101126 */
[----:B------:R-:W-:Y:S02]  /*1372c0*/  LOP3.LUT R3, R3, 0xefffffff, RZ, 0xc0, !PT ;  /* 0xefffffff03037812 */ /* 0x000fe400078ec0ff */
[----:B0-----:R-:W-:-:S09]  /*1372d0*/  PRMT R2, R24, 0x7770, RZ ;  /* 0x0000777018027816 */ /* 0x001fd200000000ff */
[----:B------:R-:W-:Y:S02]  /*1372e0*/  @P1 LOP3.LUT R3, R3, 0x10000000, RZ, 0xfc, !PT ;  /* 0x1000000003031812 */ /* 0x000fe400078efcff */
[----:B------:R-:W-:Y:S02]  /*1372f0*/  LOP3.LUT P1, RZ, R18, 0x8000000, RZ, 0xc0, !PT ;  /* 0x0800000012ff7812 */ /* 0x000fe4000782c0ff */
[----:B------:R-:W2:Y:S04]  /*137300*/  LDL.LU R18, [R1+0x100] ;  /* 0x0001000001127983 */ /* 0x000ea80000300800 */
[----:B------:R-:W3:Y:S04]  /*137310*/  LDL.LU.64 R22, [R1+0x620] ;  /* 0x0006200001167983 */ /* 0x000ee80000300a00 */
[----:B----4-:R0:W-:Y:S04]  /*137320*/  @P5 STG.E.U8 desc[UR38][R12.64], R2 ;  /* 0x000000020c005986 */ /* 0x0101e8000c101126 */
[----:B0-----:R-:W4:Y:S04]  /*137330*/  LDL.LU.64 R12, [R1+0x618] ;  /* 0x00061800010c7983 */ /* 0x001f280000300a00 */
[----:B------:R-:W2:Y:S04]  /*137340*/  LDL.LU R7, [R1+0xf0] ;  /* 0x0000f00001077983 */ /* 0x000ea80000300800 */
[----:B--2---:R0:W-:Y:S04]  /*137350*/  STL [R1+0x5438], R7 ;  /* 0x0054380701007387 */ /* 0x0041e80000100800 */
[----:B0-----:R-:W2:Y:S01]  /*137360*/  LDL.LU.64 R6, [R1+0x5e8] ;  /* 0x0005e80001067983 */ /* 0x001ea20000300a00 */
[----:B------:R-:W-:-:S05]  /*137370*/  PRMT R2, R24, 0x7771, RZ ;  /* 0x0000777118027816 */ /* 0x000fca00000000ff */
[----:B------:R0:W-:Y:S02]  /*137380*/  @P6 STG.E.U8 desc[UR38][R20.64], R2 ;  /* 0x0000000214006986 */ /* 0x0001e4000c101126 */
[----:B0-----:R-:W-:-:S05]  /*137390*/  PRMT R2, R24, 0x7772, RZ ;  /* 0x0000777218027816 */ /* 0x001fca00000000ff */
[----:B------:R0:W-:Y:S02]  /*1373a0*/  @P0 STG.E.U8 desc[UR38][R14.64], R2 ;  /* 0x000000020e000986 */ /* 0x0001e4000c101126 */
[----:B0-----:R-:W-:-:S05]  /*1373b0*/  PRMT R2, R24, 0x7773, RZ ;  /* 0x0000777318027816 */ /* 0x001fca00000000ff */
[----:B------:R-:W-:Y:S04]  /*1373c0*/  @P1 STG.E.U8 desc[UR38][R26.64], R2 ;  /* 0x000000021a001986 */ /* 0x000fe8000c101126 */
[----:B--2---:R0:W-:Y:S04]  /*1373d0*/  STL.64 [R1+0x5440], R6 ;  /* 0x0054400601007387 */ /* 0x0041e80000100a00 */
[----:B0-----:R-:W2:Y:S01]  /*1373e0*/  LDL.LU.64 R6, [R1+0x5f0] ;  /* 0x0005f00001067983 */ /* 0x001ea20000300a00 */
[C---:B------:R-:W-:Y:S02]  /*1373f0*/  LOP3.LUT P1, RZ, R3.reuse, 0x10000000, RZ, 0xc0, !PT ;  /* 0x1000000003ff7812 */ /* 0x040fe4000782c0ff */
[----:B------:R-:W-:Y:S01]  /*137400*/  PRMT R2, R18, 0x7770, RZ ;  /* 0x0000777012027816 */ /* 0x000fe200000000ff */
[----:B------:R-:W2:Y:S04]  /*137410*/  LDL.LU.64 R20, [R1+0x5e0] ;  /* 0x0005e00001147983 */ /* 0x000ea80000300a00 */
[----:B------:R-:W2:Y:S04]  /*137420*/  LDL.LU.64 R16, [R1+0x5d8] ;  /* 0x0005d80001107983 */ /* 0x000ea80000300a00 */
[----:B------:R-:W2:Y:S04]  /*137430*/  LDL.LU.64 R28, [R1+0x5d0] ;  /* 0x0005d000011c7983 */ /* 0x000ea80000300a00 */
[----:B------:R-:W2:Y:S04]  /*137440*/  LDL.LU R25, [R1+0x124] ;  /* 0x0001240001197983 */ /* 0x000ea80000300800 */
[----:B------:R-:W2:Y:S04]  /*137450*/  LDL.LU.64 R4, [R1+0x5a8] ;  /* 0x0005a80001047983 */ /* 0x000ea80000300a00 */
[----:B------:R-:W2:Y:S04]  /*137460*/  LDL.LU.64 R10, [R1+0x5a0] ;  /* 0x0005a000010a7983 */ /* 0x000ea80000300a00 */
[----:B------:R-:W2:Y:S04]  /*137470*/  LDL.LU.64 R8, [R1+0x598] ;  /* 0x0005980001087983 */ /* 0x000ea80000300a00 */
[----:B------:R-:W2:Y:S04]  /*137480*/  LDL.LU.64 R14, [R1+0x578] ;  /* 0x00057800010e7983 */ /* 0x000ea80000300a00 */
[----:B------:R-:W2:Y:S04]  /*137490*/  LDL.LU R24, [R1+0x114] ;  /* 0x0001140001187983 */ /* 0x000ea80000300800 */
[----:B------:R-:W2:Y:S04]  /*1374a0*/  LDL.LU.64 R26, [R1+0x570] ;  /* 0x00057000011a7983 */ /* 0x000ea80000300a00 */
[----:B---3--:R0:W-:Y:S01]  /*1374b0*/  @P1 STG.E.U8 desc[UR38][R22.64], R2 ;  /* 0x0000000216001986 */ /* 0x0081e2000c101126 */
[----:B------:R-:W-:-:S02]  /*1374c0*/  LOP3.LUT P1, RZ, R3, 0x8000000, RZ, 0xc0, !PT ;  /* 0x0800000003ff7812 */ /* 0x000fc4000782c0ff */
[----:B0-----:R-:W-:Y:S01]  /*1374d0*/  PRMT R2, R18, 0x7771, RZ ;  /* 0x0000777112027816 */ /* 0x001fe200000000ff */
[----:B------:R-:W3:Y:S10]  /*1374e0*/  LDL.LU.64 R22, [R1+0x568] ;  /* 0x0005680001167983 */ /* 0x000ef40000300a00 */
        /* <DEDUP_REMOVED lines=20> */
[----:B0-----:R-:W-:Y:S01]  /*137630*/  PRMT R2, R7, 0x7771, RZ ;  /* 0x0000777107027816 */ /* 0x001fe200000000ff */
[----:B------:R-:W2:Y:S10]  /*137640*/  LDL.LU.64 R20, [R1+0x5430] ;  /* 0x0054300001147983 */ /* 0x000eb40000300a00 */
[----:B------:R0:W-:Y:S01]  /*137650*/  @P1 STG.E.U8 desc[UR38][R16.64], R2 ;  /* 0x0000000210001986 */ /* 0x0001e2000c101126 */
[----:B------:R-:W-:-:S02]  /*137660*/  LOP3.LUT P1, RZ, R3, 0x400000, RZ, 0xc0, !PT ;  /* 0x0040000003ff7812 */ /* 0x000fc4000782c0ff */
[----:B0-----:R-:W-:-:S11]  /*137670*/  PRMT R2, R7, 0x7772, RZ ;  /* 0x0000777207027816 */ /* 0x001fd600000000ff */
[----:B------:R0:W-:Y:S01]  /*137680*/  @P1 STG.E.U8 desc[UR38][R28.64], R2 ;  /* 0x000000021c001986 */ /* 0x0001e2000c101126 */
[----:B------:R-:W-:Y:S02]  /*137690*/  LOP3.LUT P1, RZ, R3, 0x200000, RZ, 0xc0, !PT ;  /* 0x0020000003ff7812 */ /* 0x000fe4000782c0ff */
[----:B0-----:R-:W-:-:S11]  /*1376a0*/  PRMT R2, R7, 0x7773, RZ ;  /* 0x0000777307027816 */ /* 0x001fd600000000ff */
[----:B------:R0:W-:Y:S02]  /*1376b0*/  @P1 STG.E.U8 desc[UR38][R4.64], R2 ;  /* 0x0000000204001986 */ /* 0x0001e4000c101126 */
[----:B0-----:R-:W-:-:S05]  /*1376c0*/  PRMT R2, R25, 0x7770, RZ ;  /* 0x0000777019027816 */ /* 0x001fca00000000ff */
[----:B------:R0:W-:Y:S02]  /*1376d0*/  @P2 STG.E.U8 desc[UR38][R10.64], R2 ;  /* 0x000000020a002986 */ /* 0x0001e4000c101126 */
[C---:B0-----:R-:W-:Y:S02]  /*1376e0*/  PRMT R2, R25.reuse, 0x7771, RZ ;  /* 0x0000777119027816 */ /* 0x041fe400000000ff */
[----:B------:R-:W2:Y:S04]  /*1376f0*/  LDL.LU.64 R10, [R1+0x558] ;  /* 0x00055800010a7983 */ /* 0x000ea80000300a00 */
[----:B------:R0:W-:Y:S02]  /*137700*/  @P3 STG.E.U8 desc[UR38][R8.64], R2 ;  /* 0x0000000208003986 */ /* 0x0001e4000c101126 */
[----:B0-----:R-:W-:-:S05]  /*137710*/  PRMT R2, R25, 0x7772, RZ ;  /* 0x0000777219027816 */ /* 0x001fca00000000ff */
[----:B------:R0:W-:Y:S02]  /*137720*/  @P4 STG.E.U8 desc[UR38][R14.64], R2 ;  /* 0x000000020e004986 */ /* 0x0001e4000c101126 */
[----:B0-----:R-:W-:-:S05]  /*137730*/  PRMT R2, R25, 0x7773, RZ ;  /* 0x0000777319027816 */ /* 0x001fca00000000ff */
[----:B------:R0:W-:Y:S02]  /*137740*/  @P5 STG.E.U8 desc[UR38][R26.64], R2 ;  /* 0x000000021a005986 */ /* 0x0001e4000c101126 */
[----:B0-----:R-:W-:-:S05]  /*137750*/  PRMT R2, R24, 0x7770, RZ ;  /* 0x0000777018027816 */ /* 0x001fca00000000ff */
[----:B---3--:R0:W-:Y:S02]  /*137760*/  @P6 STG.E.U8 desc[UR38][R22.64], R2 ;  /* 0x0000000216006986 */ /* 0x0081e4000c101126 */
[----:B0-----:R-:W-:-:S05]  /*137770*/  PRMT R2, R24, 0x7771, RZ ;  /* 0x0000777118027816 */ /* 0x001fca00000000ff */
[----:B----4-:R0:W-:Y:S04]  /*137780*/  @P0 STG.E.U8 desc[UR38][R12.64], R2 ;  /* 0x000000020c000986 */ /* 0x0101e8000c101126 */
[----:B0-----:R-:W3:Y:S01]  /*137790*/  LDL.LU.64 R12, [R1+0x530] ;  /* 0x00053000010c7983 */ /* 0x001ee20000300a00 */
[C---:B------:R-:W-:Y:S02]  /*1377a0*/  LOP3.LUT P4, RZ, R19.reuse, 0x400, RZ, 0xc0, !PT ;  /* 0x0000040013ff7812 */ /* 0x040fe4000788c0ff */
[----:B------:R-:W-:Y:S02]  /*1377b0*/  LOP3.LUT P5, RZ, R19, 0x800, RZ, 0xc0, !PT ;  /* 0x0000080013ff7812 */ /* 0x000fe400078ac0ff */
[C---:B------:R-:W-:Y:S01]  /*1377c0*/  PRMT R2, R24.reuse, 0x7772, RZ ;  /* 0x0000777218027816 */ /* 0x040fe200000000ff */
[----:B------:R-:W4:Y:S04]  /*1377d0*/  LDL.LU.64 R8, [R1+0x528] ;  /* 0x0005280001087983 */ /* 0x000f280000300a00 */
[----:B------:R-:W4:Y:S04]  /*1377e0*/  LDL.LU.64 R14, [R1+0x520] ;  /* 0x00052000010e7983 */ /* 0x000f280000300a00 */
[----:B------:R-:W4:Y:S04]  /*1377f0*/  LDL.LU.64 R26, [R1+0x500] ;  /* 0x00050000011a7983 */ /* 0x000f280000300a00 */
[----:B------:R-:W4:Y:S04]  /*137800*/  LDL.LU R25, [R1+0x104] ;  /* 0x0001040001197983 */ /* 0x000f280000300800 */
[----:B------:R-:W4:Y:S04]  /*137810*/  LDL.LU.64 R22, [R1+0x4f8] ;  /* 0x0004f80001167983 */ /* 0x000f280000300a00 */
[----:B--2---:R0:W-:Y:S02]  /*137820*/  @P4 STG.E.U8 desc[UR38][R10.64], R2 ;  /* 0x000000020a004986 */ /* 0x0041e4000c101126 */
[----:B0-----:R-:W-:-:S05]  /*137830*/  PRMT R2, R24, 0x7773, RZ ;  /* 0x0000777318027816 */ /* 0x001fca00000000ff */
        /* <DEDUP_REMOVED lines=30> */
[----:B----4-:R-:W-:Y:S01]  /*137a20*/  PRMT R2, R25, 0x7770, RZ ;  /* 0x0000777019027816 */ /* 0x010fe200000000ff */
[----:B------:R-:W4:Y:S04]  /*137a30*/  LDL.LU.64 R28, [R1+0x4b0] ;  /* 0x0004b000011c7983 */ /* 0x000f280000300a00 */
[----:B------:R-:W3:Y:S04]  /*137a40*/  LDL.LU.64 R6, [R1+0x4a8] ;  /* 0x0004a80001067983 */ /* 0x000ee80000300a00 */
[----:B------:R-:W3:Y:S01]  /*137a50*/  LDL.LU.64 R4, [R1+0x490] ;  /* 0x0004900001047983 */ /* 0x000ee20000300a00 */
[----:B------:R-:W-:-:S02]  /*137a60*/  @P1 LOP3.LUT R3, R3, 0x80000, RZ, 0xfc, !PT ;  /* 0x0008000003031812 */ /* 0x000fc400078efcff */
[----:B------:R-:W-:Y:S02]  /*137a70*/  LOP3.LUT P1, RZ, R19, 0x8000, RZ, 0xc0, !PT ;  /* 0x0000800013ff7812 */ /* 0x000fe4000782c0ff */
[----:B------:R-:W-:Y:S01]  /*137a80*/  LOP3.LUT R3, R3, 0xffefffff, RZ, 0xc0, !PT ;  /* 0xffefffff03037812 */ /* 0x000fe200078ec0ff */
[----:B------:R0:W-:Y:S10]  /*137a90*/  @P6 STG.E.U8 desc[UR38][R8.64], R2 ;  /* 0x0000000208006986 */ /* 0x0001f4000c101126 */
[----:B------:R-:W-:-:S02]  /*137aa0*/  @P1 LOP3.LUT R3, R3, 0x100000, RZ, 0xfc, !PT ;  /* 0x0010000003031812 */ /* 0x000fc400078efcff */
[----:B------:R-:W-:Y:S02]  /*137ab0*/  LOP3.LUT P1, RZ, R19, 0x4000, RZ, 0xc0, !PT ;  /* 0x0000400013ff7812 */ /* 0x000fe4000782c0ff */
[C---:B0-----:R-:W-:Y:S01]  /*137ac0*/  PRMT R2, R25.reuse, 0x7771, RZ ;  /* 0x0000777119027816 */ /* 0x041fe200000000ff */
[----:B------:R-:W3:Y:S04]  /*137ad0*/  LDL.LU.64 R8, [R1+0x488] ;  /* 0x0004880001087983 */ /* 0x000ee80000300a00 */
[----:B------:R0:W-:Y:S02]  /*137ae0*/  @P0 STG.E.U8 desc[UR38][R14.64], R2 ;  /* 0x000000020e000986 */ /* 0x0001e4000c101126 */
[----:B0-----:R-:W-:Y:S02]  /*137af0*/  PRMT R2, R25, 0x7772, RZ ;  /* 0x0000777219027816 */ /* 0x001fe400000000ff */
[----:B------:R-:W3:Y:S04]  /*137b00*/  LDL.LU.64 R14, [R1+0x480] ;  /* 0x00048000010e7983 */ /* 0x000ee80000300a00 */
[----:B------:R0:W-:Y:S01]  /*137b10*/  @P1 STG.E.U8 desc[UR38][R26.64], R2 ;  /* 0x000000021a001986 */ /* 0x0001e2000c101126 */
[----:B------:R-:W-:-:S02]  /*137b20*/  LOP3.LUT P1, RZ, R3, 0x100000, RZ, 0xc0, !PT ;  /* 0x0010000003ff7812 */ /* 0x000fc4000782c0ff */
[----:B0-----:R-:W-:Y:S01]  /*137b30*/  PRMT R2, R25, 0x7773, RZ ;  /* 0x0000777319027816 */ /* 0x001fe200000000ff */
[----:B------:R-:W3:Y:S04]  /*137b40*/  LDL.LU.64 R26, [R1+0x478] ;  /* 0x00047800011a7983 */ /* 0x000ee80000300a00 */
[----:B------:R-:W3:Y:S06]  /*137b50*/  LDL.LU.64 R24, [R1+0x470] ;  /* 0x0004700001187983 */ /* 0x000eec0000300a00 */
[----:B------:R0:W-:Y:S01]  /*137b60*/  @P1 STG.E.U8 desc[UR38][R22.64], R2 ;  /* 0x0000000216001986 */ /* 0x0001e2000c101126 */
[----:B------:R-:W-:-:S02]  /*137b70*/  LOP3.LUT P1, RZ, R3, 0x80000, RZ, 0xc0, !PT ;  /* 0x0008000003ff7812 */ /* 0x000fc4000782c0ff */
[----:B0-----:R-:W-:Y:S01]  /*137b80*/  PRMT R2, R20, 0x7770, RZ ;  /* 0x0000777014027816 */ /* 0x001fe200000000ff */
[----:B------:R-:W3:Y:S04]  /*137b90*/  LDL.LU.64 R22, [R1+0x440] ;  /* 0x0004400001167983 */ /* 0x000ee80000300a00 */
[----:B------:R-:W3:Y:S06]  /*137ba0*/  LDL.LU R11, [R1+0x108] ;  /* 0x00010800010b7983 */ /* 0x000eec0000300800 */
[----:B------:R0:W-:Y:S01]  /*137bb0*/  @P1 STG.E.U8 desc[UR38][R12.64], R2 ;  /* 0x000000020c001986 */ /* 0x0001e2000c101126 */
        /* <DEDUP_REMOVED lines=9> */
[----:B------:R-:W-:-:S03]  /*137c50*/  PRMT R2, R20, 0x7773, RZ ;  /* 0x0000777314027816 */ /* 0x000fc600000000ff */
[----:B------:R-:W3:Y:S01]  /*137c60*/  LDL.LU R20, [R1+0x541c] ;  /* 0x00541c0001147983 */ /* 0x000ee20000300800 */
[----:B------:R-:W-:Y:S02]  /*137c70*/  LOP3.LUT P1, RZ, R3, 0x10000, RZ, 0xc0, !PT ;  /* 0x0001000003ff7812 */ /* 0x000fe4000782c0ff */
[C---:B------:R-:W-:Y:S02]  /*137c80*/  LOP3.LUT P2, RZ, R19.reuse, 0x800000, RZ, 0xc0, !PT ;  /* 0x0080000013ff7812 */ /* 0x040fe4000784c0ff */
[C---:B------:R-:W-:Y:S02]  /*137c90*/  LOP3.LUT P3, RZ, R19.reuse, 0x1000000, RZ, 0xc0, !PT ;  /* 0x0100000013ff7812 */ /* 0x040fe4000786c0ff */
[C---:B------:R-:W-:Y:S02]  /*137ca0*/  LOP3.LUT P4, RZ, R19.reuse, 0x2000000, RZ, 0xc0, !PT ;  /* 0x0200000013ff7812 */ /* 0x040fe4000788c0ff */
[C---:B------:R-:W-:Y:S02]  /*137cb0*/  LOP3.LUT P5, RZ, R19.reuse, 0x4000000, RZ, 0xc0, !PT ;  /* 0x0400000013ff7812 */ /* 0x040fe400078ac0ff */
[----:B------:R-:W-:-:S02]  /*137cc0*/  LOP3.LUT P6, RZ, R19, 0x8000000, RZ, 0xc0, !PT ;  /* 0x0800000013ff7812 */ /* 0x000fc400078cc0ff */
[----:B------:R-:W-:Y:S01]  /*137cd0*/  LOP3.LUT P0, RZ, R19, 0x10000000, RZ, 0xc0, !PT ;  /* 0x1000000013ff7812 */ /* 0x000fe2000780c0ff */
[----:B--2---:R3:W-:Y:S01]  /*137ce0*/  @P1 STG.E.U8 desc[UR38][R16.64], R2 ;  /* 0x0000000210001986 */ /* 0x0047e2000c101126 */
[----:B------:R-:W-:Y:S02]  /*137cf0*/  LOP3.LUT P1, RZ, R3, 0x8000, RZ, 0xc0, !PT ;  /* 0x0000800003ff7812 */ /* 0x000fe4000782c0ff */
[----:B---3--:R-:W-:-:S11]  /*137d00*/  PRMT R2, R10, 0x7770, RZ ;  /* 0x000077700a027816 */ /* 0x008fd600000000ff */
[----:B----4-:R0:W-:Y:S01]  /*137d10*/  @P1 STG.E.U8 desc[UR38][R28.64], R2 ;  /* 0x000000021c001986 */ /* 0x0101e2000c101126 */
        /* <DEDUP_REMOVED lines=17> */
[----:B0-----:R-:W-:-:S02]  /*137e30*/  PRMT R2, R11, 0x7770, RZ ;  /* 0x000077700b027816 */ /* 0x001fc400000000ff */
[----:B------:R-:W3:Y:S04]  /*137e40*/  LDL.LU.64 R22, [R1+0x430] ;  /* 0x0004300001167983 */ /* 0x000ee80000300a00 */
[----:B------:R0:W-:Y:S04]  /*137e50*/  @P0 STG.E.U8 desc[UR38][R12.64], R2 ;  /* 0x000000020c000986 */ /* 0x0001e8000c101126 */
[----:B0-----:R-:W4:Y:S01]  /*137e60*/  LDL.LU.64 R12, [R1+0x408] ;  /* 0x00040800010c7983 */ /* 0x001f220000300a00 */
[C---:B------:R-:W-:Y:S02]  /*137e70*/  LOP3.LUT P4, RZ, R19.reuse, 0x20000000, RZ, 0xc0, !PT ;  /* 0x2000000013ff7812 */ /* 0x040fe4000788c0ff */
[----:B------:R-:W-:-:S02]  /*137e80*/  LOP3.LUT P5, RZ, R19, 0x40000000, RZ, 0xc0, !PT ;  /* 0x4000000013ff7812 */ /* 0x000fc400078ac0ff */
[C---:B------:R-:W-:Y:S01]  /*137e90*/  PRMT R2, R11.reuse, 0x7771, RZ ;  /* 0x000077710b027816 */ /* 0x040fe200000000ff */
[----:B------:R-:W2:Y:S04]  /*137ea0*/  LDL.LU.64 R8, [R1+0x400] ;  /* 0x0004000001087983 */ /* 0x000ea80000300a00 */
[----:B------:R-:W2:Y:S04]  /*137eb0*/  LDL.LU.64 R14, [R1+0x428] ;  /* 0x00042800010e7983 */ /* 0x000ea80000300a00 */
[----:B------:R-:W2:Y:S04]  /*137ec0*/  LDL.LU.64 R26, [R1+0x468] ;  /* 0x00046800011a7983 */ /* 0x000ea80000300a00 */
[----:B------:R-:W2:Y:S04]  /*137ed0*/  LDL.LU.64 R24, [R1+0x4a0] ;  /* 0x0004a00001187983 */ /* 0x000ea80000300a00 */
[----:B------:R-:W2:Y:S04]  /*137ee0*/  LDL.LU R16, [R1+0xf8] ;  /* 0x0000f80001107983 */ /* 0x000ea80000300800 */
[----:B---3--:R0:W-:Y:S02]  /*137ef0*/  @P4 STG.E.U8 desc[UR38][R22.64], R2 ;  /* 0x0000000216004986 */ /* 0x0081e4000c101126 */
[----:B0-----:R-:W-:-:S02]  /*137f00*/  PRMT R2, R11, 0x7772, RZ ;  /* 0x000077720b027816 */ /* 0x001fc400000000ff */
[----:B------:R-:W3:Y:S04]  /*137f10*/  LDL.LU.64 R22, [R1+0x498] ;  /* 0x0004980001167983 */ /* 0x000ee80000300a00 */
[----:B------:R-:W3:Y:S04]  /*137f20*/  LDL.LU R17, [R1+0x12c] ;  /* 0x00012c0001117983 */ /* 0x000ee80000300800 */
[----:B----4-:R0:W-:Y:S04]  /*137f30*/  @P5 STG.E.U8 desc[UR38][R12.64], R2 ;  /* 0x000000020c005986 */ /* 0x0101e8000c101126 */
[----:B0-----:R-:W4:Y:S01]  /*137f40*/  LDL.LU.64 R12, [R1+0x518] ;  /* 0x00051800010c7983 */ /* 0x001f220000300a00 */
[----:B--2---:R-:W-:-:S02]  /*137f50*/  LOP3.LUT P1, RZ, R20, 0x200, RZ, 0xc0, !PT ;  /* 0x0000020014ff7812 */ /* 0x004fc4000782c0ff */
        /* <DEDUP_REMOVED lines=16> */
[----:B----4-:R0:W-:Y:S04]  /*138060*/  STL.64 [R1+0x5410], R12 ;  /* 0x0054100c01007387 */ /* 0x0101e80000100a00 */
[----:B0-----:R-:W2:Y:S06]  /*138070*/  LDL.LU.64 R12, [R1+0x4d8] ;  /* 0x0004d800010c7983 */ /* 0x001eac0000300a00 */
[----:B------:R-:W-:-:S02]  /*138080*/  @P1 LOP3.LUT R3, R3, 0x400, RZ, 0xfc, !PT ;  /* 0x0000040003031812 */ /* 0x000fc400078efcff */
[C---:B------:R-:W-:Y:S02]  /*138090*/  LOP3.LUT P1, RZ, R20.reuse, 0x8, RZ, 0xc0, !PT ;  /* 0x0000000814ff7812 */ /* 0x040fe4000782c0ff */
[----:B------:R-:W-:Y:S02]  /*1380a0*/  LOP3.LUT R3, R3, 0xfffff7ff, RZ, 0xc0, !PT ;  /* 0xfffff7ff03037812 */ /* 0x000fe400078ec0ff */
[----:B------:R-:W-:Y:S02]  /*1380b0*/  LOP3.LUT P6, RZ, R19, 0x80000000, RZ, 0xc0, !PT ;  /* 0x8000000013ff7812 */ /* 0x000fe400078cc0ff */
[----:B------:R-:W-:Y:S02]  /*1380c0*/  LOP3.LUT P0, RZ, R20, 0x1, RZ, 0xc0, !PT ;  /* 0x0000000114ff7812 */ /* 0x000fe4000780c0ff */
[----:B------:R-:W-:Y:S01]  /*1380d0*/  PRMT R2, R11, 0x7773, RZ ;  /* 0x000077730b027816 */ /* 0x000fe200000000ff */
[----:B------:R-:W4:Y:S04]  /*1380e0*/  LDL.LU.64 R18, [R1+0x510] ;  /* 0x0005100001127983 */ /* 0x000f280000300a00 */
[----:B------:R-:W4:Y:S04]  /*1380f0*/  LDL.LU.64 R28, [R1+0x550] ;  /* 0x00055000011c7983 */ /* 0x000f280000300a00 */
[----:B------:R-:W4:Y:S04]  /*138100*/  LDL.LU.64 R6, [R1+0x590] ;  /* 0x0005900001067983 */ /* 0x000f280000300a00 */
[----:B------:R-:W4:Y:S04]  /*138110*/  LDL.LU.64 R4, [R1+0x5c8] ;  /* 0x0005c80001047983 */ /* 0x000f280000300a00 */
[----:B------:R-:W4:Y:S01]  /*138120*/  LDL.LU.64 R10, [R1+0x610] ;  /* 0x00061000010a7983 */ /* 0x000f220000300a00 */
[----:B------:R-:W-:-:S02]  /*138130*/  @P1 LOP3.LUT R3, R3, 0x800, RZ, 0xfc, !PT ;  /* 0x0000080003031812 */ /* 0x000fc400078efcff */
[----:B------:R-:W-:Y:S02]  /*138140*/  LOP3.LUT P1, RZ, R20, 0x4, RZ, 0xc0, !PT ;  /* 0x0000000414ff7812 */ /* 0x000fe4000782c0ff */
[----:B------:R-:W-:Y:S01]  /*138150*/  LOP3.LUT R3, R3, 0xffffefff, RZ, 0xc0, !PT ;  /* 0xffffefff03037812 */ /* 0x000fe200078ec0ff */
[----:B------:R0:W-:Y:S10]  /*138160*/  @P6 STG.E.U8 desc[UR38][R8.64], R2 ;  /* 0x0000000208006986 */ /* 0x0001f4000c101126 */
[----:B------:R-:W-:-:S02]  /*138170*/  @P1 LOP3.LUT R3, R3, 0x1000, RZ, 0xfc, !PT ;  /* 0x0000100003031812 */ /* 0x000fc400078efcff */
[----:B------:R-:W-:Y:S02]  /*138180*/  LOP3.LUT P1, RZ, R20, 0x2, RZ, 0xc0, !PT ;  /* 0x0000000214ff7812 */ /* 0x000fe4000782c0ff */
[C---:B0-----:R-:W-:Y:S01]  /*138190*/  PRMT R2, R16.reuse, 0x7770, RZ ;  /* 0x0000777010027816 */ /* 0x041fe200000000ff */
        /* <DEDUP_REMOVED lines=24> */
[----:B----4-:R0:W-:Y:S01]  /*138320*/  @P1 STG.E.U8 desc[UR38][R18.64], R2 ;  /* 0x0000000212001986 */ /* 0x0101e2000c101126 */
[----:B------:R-:W-:Y:S02]  /*138330*/  LOP3.LUT P1, RZ, R3, 0x80, RZ, 0xc0, !PT ;  /* 0x0000008003ff7812 */ /* 0x000fe4000782c0ff */
[----:B0-----:R-:W-:-:S11]  /*138340*/  PRMT R2, R17, 0x7773, RZ ;  /* 0x0000777311027816 */ /* 0x001fd600000000ff */
[----:B------:R2:W-:Y:S01]  /*138350*/  @P1 STG.E.U8 desc[UR38][R28.64], R2 ;  /* 0x000000021c001986 */ /* 0x0005e2000c101126 */
[----:B------:R-:W-:Y:S02]  /*138360*/  LOP3.LUT P1, RZ, R3, 0x40, RZ, 0xc0, !PT ;  /* 0x0000004003ff7812 */ /* 0x000fe4000782c0ff */
[C---:B------:R-:W-:Y:S02]  /*138370*/  LOP3.LUT P2, RZ, R20.reuse, 0x400, RZ, 0xc0, !PT ;  /* 0x0000040014ff7812 */ /* 0x040fe4000784c0ff */
[C---:B------:R-:W-:Y:S02]  /*138380*/  LOP3.LUT P3, RZ, R20.reuse, 0x800, RZ, 0xc0, !PT ;  /* 0x0000080014ff7812 */ /* 0x040fe4000786c0ff */
[C---:B------:R-:W-:Y:S02]  /*138390*/  LOP3.LUT P4, RZ, R20.reuse, 0x1000, RZ, 0xc0, !PT ;  /* 0x0000100014ff7812 */ /* 0x040fe4000788c0ff */
[C---:B------:R-:W-:Y:S02]  /*1383a0*/  LOP3.LUT P5, RZ, R20.reuse, 0x2000, RZ, 0xc0, !PT ;  /* 0x0000200014ff7812 */ /* 0x040fe400078ac0ff */
[----:B------:R-:W-:-:S02]  /*1383b0*/  LOP3.LUT P6, RZ, R20, 0x4000, RZ, 0xc0, !PT ;  /* 0x0000400014ff7812 */ /* 0x000fc400078cc0ff */
[----:B------:R-:W-:Y:S02]  /*1383c0*/  LOP3.LUT P0, RZ, R20, 0x8000, RZ, 0xc0, !PT ;  /* 0x0000800014ff7812 */ /* 0x000fe4000780c0ff */
[----:B--2---:R-:W-:-:S05]  /*1383d0*/  PRMT R2, R12, 0x7770, RZ ;  /* 0x000077700c027816 */ /* 0x004fca00000000ff */
[----:B------:R0:W-:Y:S01]  /*1383e0*/  @P1 STG.E.U8 desc[UR38][R6.64], R2 ;  /* 0x0000000206001986 */ /* 0x0001e2000c101126 */
[----:B------:R-:W-:Y:S02]  /*1383f0*/  LOP3.LUT P1, RZ, R3, 0x20, RZ, 0xc0, !PT ;  /* 0x0000002003ff7812 */ /* 0x000fe4000782c0ff */
[----:B0-----:R-:W-:-:S11]  /*138400*/  PRMT R2, R12, 0x7771, RZ ;  /* 0x000077710c027816 */ /* 0x001fd600000000ff */
        /* <DEDUP_REMOVED lines=13> */
[----:B------:R-:W4:Y:S04]  /*1384e0*/  LDL.LU R21, [R1+0x53fc] ;  /* 0x0053fc0001157983 */ /* 0x000f280000300800 */
[----:B---3--:R0:W-:Y:S04]  /*1384f0*/  @P0 STG.E.U8 desc[UR38][R22.64], R2 ;  /* 0x0000000216000986 */ /* 0x0081e8000c101126 */
[----:B------:R-:W3:Y:S04]  /*138500*/  LDL.LU.64 R24, [R1+0x720] ;  /* 0x0007200001187983 */ /* 0x000ee80000300a00 */
[----:B0-----:R-:W3:Y:S04]  /*138510*/  LDL.LU.64 R22, [R1+0x758] ;  /* 0x0007580001167983 */ /* 0x001ee80000300a00 */
[----:B------:R-:W3:Y:S04]  /*138520*/  LDL.LU.64 R10, [R1+0x7d0] ;  /* 0x0007d000010a7983 */ /* 0x000ee80000300a00 */
[----:B------:R-:W3:Y:S01]  /*138530*/  LDL.LU R9, [R1+0xfc] ;  /* 0x0000fc0001097983 */ /* 0x000ee20000300800 */
[----:B------:R-:W-:-:S02]  /*138540*/  LOP3.LUT P1, RZ, R20, 0x10000000, RZ, 0xc0, !PT ;  /* 0x1000000014ff7812 */ /* 0x000fc4000782c0ff */
[C---:B------:R-:W-:Y:S02]  /*138550*/  LOP3.LUT P4, RZ, R20.reuse, 0x10000, RZ, 0xc0, !PT ;  /* 0x0001000014ff7812 */ /* 0x040fe4000788c0ff */
[----:B------:R-:W-:Y:S01]  /*138560*/  LOP3.LUT P5, RZ, R20, 0x20000, RZ, 0xc0, !PT ;  /* 0x0002000014ff7812 */ /* 0x000fe200078ac0ff */
[----:B------:R-:W4:Y:S04]  /*138570*/  LDL.LU.64 R14, [R1+0x7c8] ;  /* 0x0007c800010e7983 */ /* 0x000f280000300a00 */
[----:B------:R-:W4:Y:S01]  /*138580*/  LDL.LU.64 R26, [R1+0x7f0] ;  /* 0x0007f000011a7983 */ /* 0x000f220000300a00 */
[----:B--2---:R-:W-:-:S04]  /*138590*/  LOP3.LUT R12, R12, 0xdfffffff, RZ, 0xc0, !PT ;  /* 0xdfffffff0c0c7812 */ /* 0x004fc800078ec0ff */
[----:B------:R-:W-:Y:S02]  /*1385a0*/  @P1 LOP3.LUT R12, R12, 0x20000000, RZ, 0xfc, !PT ;  /* 0x200000000c0c1812 */ /* 0x000fe400078efcff */
[----:B------:R-:W-:Y:S02]  /*1385b0*/  LOP3.LUT P1, RZ, R20, 0x8000000, RZ, 0xc0, !PT ;  /* 0x0800000014ff7812 */ /* 0x000fe4000782c0ff */
[----:B------:R-:W-:-:S11]  /*1385c0*/  LOP3.LUT R12, R12, 0xbfffffff, RZ, 0xc0, !PT ;  /* 0xbfffffff0c0c7812 */ /* 0x000fd600078ec0ff */
[----:B------:R-:W-:Y:S02]  /*1385d0*/  @P1 LOP3.LUT R12, R12, 0x40000000, RZ, 0xfc, !PT ;  /* 0x400000000c0c1812 */ /* 0x000fe400078efcff */
[----:B------:R-:W-:Y:S02]  /*1385e0*/  LOP3.LUT P1, RZ, R20, 0x4000000, RZ, 0xc0, !PT ;  /* 0x0400000014ff7812 */ /* 0x000fe4000782c0ff */
[----:B------:R-:W-:-:S11]  /*1385f0*/  LOP3.LUT R12, R12, 0x7fffffff, RZ, 0xc0, !PT ;  /* 0x7fffffff0c0c7812 */ /* 0x000fd600078ec0ff */
[----:B------:R-:W-:-:S05]  /*138600*/  @P1 LOP3.LUT R12, R12, 0x80000000, RZ, 0xfc, !PT ;  /* 0x800000000c0c1812 */ /* 0x000fca00078efcff */
[----:B------:R-:W-:Y:S01]  /*138610*/  STL.64 [R1+0x53e8], R12 ;  /* 0x0053e80c01007387 */ /* 0x000fe20000100a00 */
[----:B---3--:R-:W-:-:S05]  /*138620*/  PRMT R2, R9, 0x7770, RZ ;  /* 0x0000777009027816 */ /* 0x008fca00000000ff */
[----:B------:R0:W-:Y:S02]  /*138630*/  @P4 STG.E.U8 desc[UR38][R24.64], R2 ;  /* 0x0000000218004986 */ /* 0x0001e4000c101126 */
[----:B0-----:R-:W-:Y:S02]  /*138640*/  PRMT R2, R9, 0x7771, RZ ;  /* 0x0000777109027816 */ /* 0x001fe400000000ff */
[----:B------:R-:W2:Y:S04]  /*138650*/  LDL.LU.64 R24, [R1+0x838] ;  /* 0x0008380001187983 */ /* 0x000ea80000300a00 */
[----:B------:R0:W-:Y:S04]  /*138660*/  @P5 STG.E.U8 desc[UR38][R22.64], R2 ;  /* 0x0000000216005986 */ /* 0x0001e8000c101126 */
[----:B0-----:R-:W3:Y:S04]  /*138670*/  LDL.LU.64 R22, [R1+0x830] ;  /* 0x0008300001167983 */ /* 0x001ee80000300a00 */
[----:B------:R-:W2:Y:S01]  /*138680*/  LDL.LU R17, [R1+0xd0] ;  /* 0x0000d00001117983 */ /* 0x000ea20000300800 */
        /* <DEDUP_REMOVED lines=12> */
[C---:B------:R-:W-:Y:S02]  /*138750*/  LOP3.LUT P1, RZ, R20.reuse, 0x200000, RZ, 0xc0, !PT ;  /* 0x0020000014ff7812 */ /* 0x040fe4000782c0ff */
[----:B------:R-:W-:Y:S02]  /*138760*/  LOP3.LUT R3, R3, 0xffffffef, RZ, 0xc0, !PT ;  /* 0xffffffef03037812 */ /* 0x000fe400078ec0ff */
[C---:B------:R-:W-:Y:S02]  /*138770*/  LOP3.LUT P6, RZ, R20.reuse, 0x40000, RZ, 0xc0, !PT ;  /* 0x0004000014ff7812 */ /* 0x040fe400078cc0ff */
[C---:B------:R-:W-:Y:S02]  /*138780*/  LOP3.LUT P0, RZ, R20.reuse, 0x80000, RZ, 0xc0, !PT ;  /* 0x0008000014ff7812 */ /* 0x040fe4000780c0ff */
[----:B------:R-:W-:-:S02]  /*138790*/  LOP3.LUT P2, RZ, R20, 0x20000000, RZ, 0xc0, !PT ;  /* 0x2000000014ff7812 */ /* 0x000fc4000784c0ff */
[C---:B------:R-:W-:Y:S02]  /*1387a0*/  LOP3.LUT P3, RZ, R20.reuse, 0x40000000, RZ, 0xc0, !PT ;  /* 0x4000000014ff7812 */ /* 0x040fe4000786c0ff */
[C---:B------:R-:W-:Y:S02]  /*1387b0*/  LOP3.LUT P4, RZ, R20.reuse, 0x80000000, RZ, 0xc0, !PT ;  /* 0x8000000014ff7812 */ /* 0x040fe4000788c0ff */
[----:B------:R-:W-:Y:S02]  /*1387c0*/  @P1 LOP3.LUT R3, R3, 0x10, RZ, 0xfc, !PT ;  /* 0x0000001003031812 */ /* 0x000fe400078efcff */
[----:B------:R-:W-:Y:S01]  /*1387d0*/  LOP3.LUT P1, RZ, R20, 0x100000, RZ, 0xc0, !PT ;  /* 0x0010000014ff7812 */ /* 0x000fe2000782c0ff */
[----:B--2---:R0:W-:Y:S04]  /*1387e0*/  STL [R1+0x53f8], R17 ;  /* 0x0053f81101007387 */ /* 0x0041e80000100800 */
[----:B0-----:R-:W2:Y:S04]  /*1387f0*/  LDL.LU.64 R16, [R1+0x870] ;  /* 0x0008700001107983 */ /* 0x001ea80000300a00 */
[----:B------:R-:W2:Y:S04]  /*138800*/  LDL.LU R20, [R1+0xe0] ;  /* 0x0000e00001147983 */ /* 0x000ea80000300800 */
[----:B------:R-:W3:Y:S01]  /*138810*/  LDL.LU.64 R12, [R1+0xc38] ;  /* 0x000c3800010c7983 */ /* 0x000ee20000300a00 */
[----:B------:R-:W-:-:S05]  /*138820*/  PRMT R2, R9, 0x7772, RZ ;  /* 0x0000777209027816 */ /* 0x000fca00000000ff */
[----:B------:R0:W-:Y:S02]  /*138830*/  @P6 STG.E.U8 desc[UR38][R10.64], R2 ;  /* 0x000000020a006986 */ /* 0x0001e4000c101126 */
[----:B0-----:R-:W-:-:S05]  /*138840*/  PRMT R2, R9, 0x7773, RZ ;  /* 0x0000777309027816 */ /* 0x001fca00000000ff */
[----:B----4-:R2:W-:Y:S02]  /*138850*/  @P0 STG.E.U8 desc[UR38][R14.64], R2 ;  /* 0x000000020e000986 */ /* 0x0105e4000c101126 */
[----:B--2---:R-:W-:-:S05]  /*138860*/  PRMT R2, R20, 0x7770, RZ ;  /* 0x0000777014027816 */ /* 0x004fca00000000ff */
[----:B------:R0:W-:Y:S01]  /*138870*/  @P1 STG.E.U8 desc[UR38][R26.64], R2 ;  /* 0x000000021a001986 */ /* 0x0001e2000c101126 */
[----:B------:R-:W-:Y:S02]  /*138880*/  LOP3.LUT P1, RZ, R3, 0x10, RZ, 0xc0, !PT ;  /* 0x0000001003ff7812 */ /* 0x000fe4000782c0ff */
[----:B0-----:R-:W-:-:S11]  /*138890*/  PRMT R2, R20, 0x7771, RZ ;  /* 0x0000777114027816 */ /* 0x001fd600000000ff */
[----:B------:R0:W-:Y:S01]  /*1388a0*/  @P1 STG.E.U8 desc[UR38][R24.64], R2 ;  /* 0x0000000218001986 */ /* 0x0001e2000c101126 */
[----:B------:R-:W-:-:S03]  /*1388b0*/  LOP3.LUT P1, RZ, R3, 0x8, RZ, 0xc0, !PT ;  /* 0x0000000803ff7812 */ /* 0x000fc6000782c0ff */
[----:B---3--:R2:W-:Y:S01]  /*1388c0*/  STL.64 [R1+0x53f0], R12 ;  /* 0x0053f00c01007387 */ /* 0x0085e20000100a00 */
[----:B0-----:R-:W-:-:S03]  /*1388d0*/  PRMT R2, R20, 0x7772, RZ ;  /* 0x0000777214027816 */ /* 0x001fc600000000ff */
[----:B--2---:R-:W2:Y:S06]  /*1388e0*/  LDL.LU.64 R12, [R1+0xa38] ;  /* 0x000a3800010c7983 */ /* 0x004eac0000300a00 */
[----:B------:R0:W-:Y:S01]  /*1388f0*/  @P1 STG.E.U8 desc[UR38][R22.64], R2 ;  /* 0x0000000216001986 */ /* 0x0001e2000c101126 */
[----:B------:R-:W-:-:S03]  /*138900*/  LOP3.LUT P1, RZ, R3, 0x4, RZ, 0xc0, !PT ;  /* 0x0000000403ff7812 */ /* 0x000fc6000782c0ff */
[----:B------:R-:W3:Y:S04]  /*138910*/  LDL.LU.64 R18, [R1+0xef0] ;  /* 0x000ef00001127983 */ /* 0x000ee80000300a00 */
[----:B------:R-:W4:Y:S04]  /*138920*/  LDL.LU.64 R28, [R1+0xee8] ;  /* 0x000ee800011c7983 */ /* 0x000f280000300a00 */
[----:B------:R-:W2:Y:S04]  /*138930*/  LDL.LU R8, [R1+0xc0] ;  /* 0x0000c00001087983 */ /* 0x000ea80000300800 */
[----:B------:R-:W2:Y:S04]  /*138940*/  LDL.LU.64 R6, [R1+0xf10] ;  /* 0x000f100001067983 */ /* 0x000ea80000300a00 */
[----:B------:R-:W2:Y:S04]  /*138950*/  LDL.LU.64 R4, [R1+0xf48] ;  /* 0x000f480001047983 */ /* 0x000ea80000300a00 */
[----:B------:R-:W2:Y:S04]  /*138960*/  LDL.LU.64 R10, [R1+0xf40] ;  /* 0x000f4000010a7983 */ /* 0x000ea80000300a00 */
[----:B------:R-:W2:Y:S04]  /*138970*/  LDL.LU.64 R14, [R1+0xf68] ;  /* 0x000f6800010e7983 */ /* 0x000ea80000300a00 */
[----:B------:R-:W2:Y:S04]  /*138980*/  LDL.LU R9, [R1+0xb0] ;  /* 0x0000b00001097983 */ /* 0x000ea80000300800 */
[----:B------:R-:W2:Y:S04]  /*138990*/  LDL.LU.64 R26, [R1+0xf98] ;  /* 0x000f9800011a7983 */ /* 0x000ea80000300a00 */
[----:B------:R-:W2:Y:S01]  /*1389a0*/  LDL.LU.64 R24, [R1+0xfb8] ;  /* 0x000fb80001187983 */ /* 0x000ea20000300a00 */
[----:B0-----:R-:W-:-:S03]  /*1389b0*/  PRMT R2, R20, 0x7773, RZ ;  /* 0x0000777314027816 */ /* 0x001fc600000000ff */
[----:B------:R-:W2:Y:S04]  /*1389c0*/  LDL.LU.64 R22, [R1+0xff0] ;  /* 0x000ff00001167983 */ /* 0x000ea80000300a00 */
[----:B------:R0:W-:Y:S04]  /*1389d0*/  @P1 STG.E.U8 desc[UR38][R16.64], R2 ;  /* 0x0000000210001986 */ /* 0x0001e8000c101126 */
[----:B0-----:R-:W2:Y:S01]  /*1389e0*/  LDL.LU R17, [R1+0x53f8] ;  /* 0x0053f80001117983 */ /* 0x001ea20000300800 */
[----:B------:R-:W-:Y:S02]  /*1389f0*/  LOP3.LUT P1, RZ, R3, 0x2, RZ, 0xc0, !PT ;  /* 0x0000000203ff7812 */ /* 0x000fe4000782c0ff */
[----:B--2---:R-:W-:-:S11]  /*138a00*/  PRMT R2, R17, 0x7770, RZ ;  /* 0x0000777011027816 */ /* 0x004fd600000000ff */
[----:B------:R0:W-:Y:S04]  /*138a10*/  @P1 STG.E.U8 desc[UR38][R12.64], R2 ;  /* 0x000000020c001986 */ /* 0x0001e8000c101126 */
[----:B0-----:R-:W2:Y:S01]  /*138a20*/  LDL.LU.64 R12, [R1+0x53f0] ;  /* 0x0053f000010c7983 */ /* 0x001ea20000300a00 */
[----:B------:R-:W-:Y:S02]  /*138a30*/  LOP3.LUT P1, RZ, R3, 0x1, RZ, 0xc0, !PT ;  /* 0x0000000103ff7812 */ /* 0x000fe4000782c0ff */
[----:B------:R-:W-:-:S11]  /*138a40*/  PRMT R2, R17, 0x7771, RZ ;  /* 0x0000777111027816 */ /* 0x000fd600000000ff */
[----:B--2---:R0:W-:Y:S04]  /*138a50*/  @P1 STG.E.U8 desc[UR38][R12.64], R2 ;  /* 0x000000020c001986 */ /* 0x0041e8000c101126 */
[----:B0-----:R-:W2:Y:S01]  /*138a60*/  LDL.LU.64 R12, [R1+0x53e8] ;  /* 0x0053e800010c7983 */ /* 0x001ea20000300a00 */
[----:B------:R-:W-:Y:S02]  /*138a70*/  PRMT R2, R17, 0x7772, RZ ;  /* 0x0000777211027816 */ /* 0x000fe400000000ff */
[C---:B------:R-:W-:Y:S02]  /*138a80*/  LOP3.LUT P5, RZ, R21.reuse, 0x1, RZ, 0xc0, !PT ;  /* 0x0000000115ff7812 */ /* 0x040fe400078ac0ff */
[C---:B------:R-:W-:Y:S02]  /*138a90*/  LOP3.LUT P6, RZ, R21.reuse, 0x2, RZ, 0xc0, !PT ;  /* 0x0000000215ff7812 */ /* 0x040fe400078cc0ff */
[----:B------:R-:W-:-:S02]  /*138aa0*/  LOP3.LUT P0, RZ, R21, 0x4, RZ, 0xc0, !PT ;  /* 0x0000000415ff7812 */ /* 0x000fc4000780c0ff */
[----:B--2---:R-:W-:-:S13]  /*138ab0*/  LOP3.LUT P1, RZ, R12, 0x80000000, RZ, 0xc0, !PT ;  /* 0x800000000cff7812 */ /* 0x004fda000782c0ff */
[----:B---3--:R0:W-:Y:S01]  /*138ac0*/  @P1 STG.E.U8 desc[UR38][R18.64], R2 ;  /* 0x0000000212001986 */ /* 0x0081e2000c101126 */
[----:B------:R-:W-:Y:S02]  /*138ad0*/  LOP3.LUT P1, RZ, R12, 0x40000000, RZ, 0xc0, !PT ;  /* 0x400000000cff7812 */ /* 0x000fe4000782c0ff */
[----:B0-----:R-:W-:-:S11]  /*138ae0*/  PRMT R2, R17, 0x7773, RZ ;  /* 0x0000777311027816 */ /* 0x001fd600000000ff */
[----:B----4-:R0:W-:Y:S01]  /*138af0*/  @P1 STG.E.U8 desc[UR38][R28.64], R2 ;  /* 0x000000021c001986 */ /* 0x0101e2000c101126 */
        /* <DEDUP_REMOVED lines=11> */
[C---:B0-----:R-:W-:Y:S02]  /*138bb0*/  PRMT R2, R9.reuse, 0x7771, RZ ;  /* 0x0000777109027816 */ /* 0x041fe400000000ff */
[----:B------:R-:W2:Y:S04]  /*138bc0*/  LDL.LU.64 R26, [R1+0xfe8] ;  /* 0x000fe800011a7983 */ /* 0x000ea80000300a00 */
[----:B------:R0:W-:Y:S02]  /*138bd0*/  @P6 STG.E.U8 desc[UR38][R24.64], R2 ;  /* 0x0000000218006986 */ /* 0x0001e4000c101126 */
[----:B0-----:R-:W-:-:S02]  /*138be0*/  PRMT R2, R9, 0x7772, RZ ;  /* 0x0000777209027816 */ /* 0x001fc400000000ff */
[----:B------:R-:W3:Y:S04]  /*138bf0*/  LDL.LU.64 R24, [R1+0x1010] ;  /* 0x0010100001187983 */ /* 0x000ee80000300a00 */
[----:B------:R0:W-:Y:S04]  /*138c00*/  @P0 STG.E.U8 desc[UR38][R22.64], R2 ;  /* 0x0000000216000986 */ /* 0x0001e8000c101126 */
[----:B0-----:R-:W4:Y:S04]  /*138c10*/  LDL.LU.64 R22, [R1+0x1418] ;  /* 0x0014180001167983 */ /* 0x001f280000300a00 */
[----:B------:R-:W3:Y:S04]  /*138c20*/  LDL.LU.64 R10, [R1+0x1410] ;  /* 0x00141000010a7983 */ /* 0x000ee80000300a00 */
[----:B------:R-:W3:Y:S01]  /*138c30*/  LDL.LU R8, [R1+0xe4] ;  /* 0x0000e40001087983 */ /* 0x000ee20000300800 */
[----:B------:R-:W-:-:S02]  /*138c40*/  LOP3.LUT P4, RZ, R21, 0x8, RZ, 0xc0, !PT ;  /* 0x0000000815ff7812 */ /* 0x000fc4000788c0ff */
[----:B------:R-:W-:Y:S02]  /*138c50*/  LOP3.LUT P5, RZ, R21, 0x10, RZ, 0xc0, !PT ;  /* 0x0000001015ff7812 */ /* 0x000fe400078ac0ff */
[----:B------:R-:W-:Y:S02]  /*138c60*/  PRMT R2, R9, 0x7773, RZ ;  /* 0x0000777309027816 */ /* 0x000fe400000000ff */
[----:B------:R-:W-:Y:S01]  /*138c70*/  LOP3.LUT P6, RZ, R21, 0x20, RZ, 0xc0, !PT ;  /* 0x0000002015ff7812 */ /* 0x000fe200078cc0ff */
[----:B------:R-:W4:Y:S04]  /*138c80*/  LDL.LU.64 R14, [R1+0x1438] ;  /* 0x00143800010e7983 */ /* 0x000f280000300a00 */
[----:B------:R-:W4:Y:S04]  /*138c90*/  LDL.LU R20, [R1+0xd4] ;  /* 0x0000d40001147983 */ /* 0x000f280000300800 */
[----:B--2---:R0:W-:Y:S04]  /*138ca0*/  @P4 STG.E.U8 desc[UR38][R26.64], R2 ;  /* 0x000000021a004986 */ /* 0x0041e8000c101126 */
[----:B0-----:R-:W2:Y:S01]  /*138cb0*/  LDL.LU.64 R26, [R1+0x1468] ;  /* 0x00146800011a7983 */ /* 0x001ea20000300a00 */
[----:B---3--:R-:W-:-:S05]  /*138cc0*/  PRMT R2, R8, 0x7770, RZ ;  /* 0x0000777008027816 */ /* 0x008fca00000000ff */
[----:B------:R0:W-:Y:S02]  /*138cd0*/  @P5 STG.E.U8 desc[UR38][R24.64], R2 ;  /* 0x0000000218005986 */ /* 0x0001e4000c101126 */
[----:B0-----:R-:W-:Y:S02]  /*138ce0*/  PRMT R2, R8, 0x7771, RZ ;  /* 0x0000777108027816 */ /* 0x001fe400000000ff */
[----:B------:R-:W3:Y:S04]  /*138cf0*/  LDL.LU.64 R24, [R1+0x1488] ;  /* 0x0014880001187983 */ /* 0x000ee80000300a00 */
[----:B------:R-:W2:Y:S04]  /*138d00*/  LDL.LU R9, [R1+0xc4] ;  /* 0x0000c40001097983 */ /* 0x000ea80000300800 */
[----:B----4-:R0:W-:Y:S04]  /*138d10*/  @P6 STG.E.U8 desc[UR38][R22.64], R2 ;  /* 0x0000000216006986 */ /* 0x0101e8000c101126 */
[----:B0-----:R-:W4:Y:S04]  /*138d20*/  LDL.LU.64 R22, [R1+0x14e0] ;  /* 0x0014e00001167983 */ /* 0x001f280000300a00 */
[----:B----4-:R0:W-:Y:S04]  /*138d30*/  STL.64 [R1+0x53d8], R22 ;  /* 0x0053d81601007387 */ /* 0x0101e80000100a00 */
[----:B0-----:R-:W4:Y:S01]  /*138d40*/  LDL.LU.64 R22, [R1+0x14b8] ;  /* 0x0014b80001167983 */ /* 0x001f220000300a00 */
        /* <DEDUP_REMOVED lines=18> */
[----:B0-----:R-:W4:Y:S06]  /*138e70*/  LDL.LU.64 R22, [R1+0x14c0] ;  /* 0x0014c00001167983 */ /* 0x001f2c0000300a00 */
[----:B------:R-:W-:-:S02]  /*138e80*/  @P1 LOP3.LUT R12, R12, 0x4000000, RZ, 0xfc, !PT ;  /* 0x040000000c0c1812 */ /* 0x000fc400078efcff */
[C---:B------:R-:W-:Y:S02]  /*138e90*/  LOP3.LUT P1, RZ, R21.reuse, 0x200, RZ, 0xc0, !PT ;  /* 0x0000020015ff7812 */ /* 0x040fe4000782c0ff */
[----:B------:R-:W-:Y:S02]  /*138ea0*/  LOP3.LUT P0, RZ, R21, 0x40, RZ, 0xc0, !PT ;  /* 0x0000004015ff7812 */ /* 0x000fe4000780c0ff */
[----:B------:R-:W-:Y:S02]  /*138eb0*/  PRMT R2, R8, 0x7772, RZ ;  /* 0x0000777208027816 */ /* 0x000fe400000000ff */
[----:B------:R-:W-:Y:S01]  /*138ec0*/  LOP3.LUT R12, R12, 0xf7ffffff, RZ, 0xc0, !PT ;  /* 0xf7ffffff0c0c7812 */ /* 0x000fe200078ec0ff */
        /* <DEDUP_REMOVED lines=11> */
[----:B0-----:R-:W-:Y:S01]  /*138f80*/  PRMT R2, R8, 0x7773, RZ ;  /* 0x0000777308027816 */ /* 0x001fe200000000ff */
[----:B------:R-:W4:Y:S04]  /*138f90*/  LDL.LU.64 R10, [R1+0x1998] ;  /* 0x00199800010a7983 */ /* 0x000f280000300a00 */
[----:B------:R-:W4:Y:S06]  /*138fa0*/  LDL.LU R8, [R1+0xe8] ;  /* 0x0000e80001087983 */ /* 0x000f2c0000300800 */
[----:B------:R0:W-:Y:S01]  /*138fb0*/  @P1 STG.E.U8 desc[UR38][R14.64], R2 ;  /* 0x000000020e001986 */ /* 0x0001e2000c101126 */
[----:B------:R-:W-:-:S02]  /*138fc0*/  LOP3.LUT P1, RZ, R12, 0x10000000, RZ, 0xc0, !PT ;  /* 0x100000000cff7812 */ /* 0x000fc4000782c0ff */
[----:B0-----:R-:W-:Y:S01]  /*138fd0*/  PRMT R2, R20, 0x7770, RZ ;  /* 0x0000777014027816 */ /* 0x001fe200000000ff */
[----:B------:R-:W4:Y:S10]  /*138fe0*/  LDL.LU.64 R14, [R1+0x1990] ;  /* 0x00199000010e7983 */ /* 0x000f340000300a00 */
[----:B--2---:R0:W-:Y:S01]  /*138ff0*/  @P1 STG.E.U8 desc[UR38][R26.64], R2 ;  /* 0x000000021a001986 */ /* 0x0041e2000c101126 */
[----:B------:R-:W-:-:S02]  /*139000*/  LOP3.LUT P1, RZ, R12, 0x8000000, RZ, 0xc0, !PT ;  /* 0x080000000cff7812 */ /* 0x000fc4000782c0ff */
[----:B0-----:R-:W-:Y:S01]  /*139010*/  PRMT R2, R20, 0x7771, RZ ;  /* 0x0000777114027816 */ /* 0x001fe200000000ff */
[----:B------:R-:W2:Y:S10]  /*139020*/  LDL.LU.64 R26, [R1+0x19b8] ;  /* 0x0019b800011a7983 */ /* 0x000eb40000300a00 */
[----:B---3--:R0:W-:Y:S01]  /*139030*/  @P1 STG.E.U8 desc[UR38][R24.64], R2 ;  /* 0x0000000218001986 */ /* 0x0081e2000c101126 */
[----:B------:R-:W-:-:S02]  /*139040*/  LOP3.LUT P1, RZ, R12, 0x4000000, RZ, 0xc0, !PT ;  /* 0x040000000cff7812 */ /* 0x000fc4000782c0ff */
[----:B0-----:R-:W-:Y:S01]  /*139050*/  PRMT R2, R20, 0x7772, RZ ;  /* 0x0000777214027816 */ /* 0x001fe200000000ff */
[----:B------:R-:W3:Y:S10]  /*139060*/  LDL.LU.64 R24, [R1+0x19f0] ;  /* 0x0019f00001187983 */ /* 0x000ef40000300a00 */
[----:B----4-:R0:W-:Y:S04]  /*139070*/  @P1 STG.E.U8 desc[UR38][R22.64], R2 ;  /* 0x0000000216001986 */ /* 0x0101e8000c101126 */
[----:B0-----:R-:W4:Y:S01]  /*139080*/  LDL.LU.64 R22, [R1+0x53e0] ;  /* 0x0053e00001167983 */ /* 0x001f220000300a00 */
[----:B------:R-:W-:-:S02]  /*139090*/  LOP3.LUT P1, RZ, R12, 0x2000000, RZ, 0xc0, !PT ;  /* 0x020000000cff7812 */ /* 0x000fc4000782c0ff */
[----:B------:R-:W-:-:S11]  /*1390a0*/  PRMT R2, R20, 0x7773, RZ ;  /* 0x0000777314027816 */ /* 0x000fd600000000ff */
[----:B----4-:R0:W-:Y:S04]  /*1390b0*/  @P1 STG.E.U8 desc[UR38][R22.64], R2 ;  /* 0x0000000216001986 */ /* 0x0101e8000c101126 */
[----:B0-----:R-:W4:Y:S01]  /*1390c0*/  LDL.LU.64 R22, [R1+0x53d8] ;  /* 0x0053d80001167983 */ /* 0x001f220000300a00 */
[----:B------:R-:W-:Y:S02]  /*1390d0*/  LOP3.LUT P1, RZ, R12, 0x1000000, RZ, 0xc0, !PT ;  /* 0x010000000cff7812 */ /* 0x000fe4000782c0ff */
[----:B------:R-:W-:Y:S02]  /*1390e0*/  PRMT R2, R9, 0x7770, RZ ;  /* 0x0000777009027816 */ /* 0x000fe400000000ff */
[----:B------:R-:W-:-:S09]  /*1390f0*/  LOP3.LUT P2, RZ, R21, 0x10000, RZ, 0xc0, !PT ;  /* 0x0001000015ff7812 */ /* 0x000fd2000784c0ff */
[----:B----4-:R0:W-:Y:S04]  /*139100*/  @P1 STG.E.U8 desc[UR38][R22.64], R2 ;  /* 0x0000000216001986 */ /* 0x0101e8000c101126 */
[----:B0-----:R-:W4:Y:S01]  /*139110*/  LDL.LU.64 R22, [R1+0x53d0] ;  /* 0x0053d00001167983 */ /* 0x001f220000300a00 */
[----:B------:R-:W-:Y:S02]  /*139120*/  LOP3.LUT P1, RZ, R12, 0x800000, RZ, 0xc0, !PT ;  /* 0x008000000cff7812 */ /* 0x000fe4000782c0ff */
[----:B------:R-:W-:-:S11]  /*139130*/  PRMT R2, R9, 0x7771, RZ ;  /* 0x0000777109027816 */ /* 0x000fd600000000ff */
[----:B------:R0:W-:Y:S01]  /*139140*/  @P1 STG.E.U8 desc[UR38][R18.64], R2 ;  /* 0x0000000212001986 */ /* 0x0001e2000c101126 */
[----:B------:R-:W-:Y:S02]  /*139150*/  LOP3.LUT P1, RZ, R12, 0x400000, RZ, 0xc0, !PT ;  /* 0x004000000cff7812 */ /* 0x000fe4000782c0ff */
[----:B0-----:R-:W-:-:S11]  /*139160*/  PRMT R2, R9, 0x7772, RZ ;  /* 0x0000777209027816 */ /* 0x001fd600000000ff */
[----:B------:R0:W-:Y:S01]  /*139170*/  @P1 STG.E.U8 desc[UR38][R16.64], R2 ;  /* 0x0000000210001986 */ /* 0x0001e2000c101126 */
[----:B------:R-:W-:Y:S02]  /*139180*/  LOP3.LUT P1, RZ, R12, 0x200000, RZ, 0xc0, !PT ;  /* 0x002000000cff7812 */ /* 0x000fe4000782c0ff */
[----:B------:R-:W-:Y:S02]  /*139190*/  LOP3.LUT P3, RZ, R21, 0x20000, RZ, 0xc0, !PT ;  /* 0x0002000015ff7812 */ /* 0x000fe4000786c0ff */
[----:B0-----:R-:W-:-:S09]  /*1391a0*/  PRMT R2, R9, 0x7773, RZ ;  /* 0x0000777309027816 */ /* 0x001fd200000000ff */
[----:B------:R4:W-:Y:S01]  /*1391b0*/  @P1 STG.E.U8 desc[UR38][R28.64], R2 ;  /* 0x000000021c001986 */ /* 0x0009e2000c101126 */
[C---:B------:R-:W-:Y:S02]  /*1391c0*/  LOP3.LUT P4, RZ, R21.reuse, 0x40000, RZ, 0xc0, !PT ;  /* 0x0004000015ff7812 */ /* 0x040fe4000788c0ff */
[C---:B------:R-:W-:Y:S02]  /*1391d0*/  LOP3.LUT P5, RZ, R21.reuse, 0x80000, RZ, 0xc0, !PT ;  /* 0x0008000015ff7812 */ /* 0x040fe400078ac0ff */
[C---:B------:R-:W-:Y:S02]  /*1391e0*/  LOP3.LUT P6, RZ, R21.reuse, 0x100000, RZ, 0xc0, !PT ;  /* 0x0010000015ff7812 */ /* 0x040fe400078cc0ff */
[----:B------:R-:W-:Y:S02]  /*1391f0*/  LOP3.LUT P0, RZ, R21, 0x200000, RZ, 0xc0, !PT ;  /* 0x0020000015ff7812 */ /* 0x000fe4000780c0ff */
[----:B----4-:R-:W-:-:S05]  /*139200*/  PRMT R2, R22, 0x7770, RZ ;  /* 0x0000777016027816 */ /* 0x010fca00000000ff */
[----:B------:R0:W-:Y:S02]  /*139210*/  @P2 STG.E.U8 desc[UR38][R6.64], R2 ;  /* 0x0000000206002986 */ /* 0x0001e4000c101126 */
[----:B0-----:R-:W-:-:S05]  /*139220*/  PRMT R2, R22, 0x7771, RZ ;  /* 0x0000777116027816 */ /* 0x001fca00000000ff */
[----:B------:R0:W-:Y:S02]  /*139230*/  @P3 STG.E.U8 desc[UR38][R4.64], R2 ;  /* 0x0000000204003986 */ /* 0x0001e4000c101126 */
[----:B0-----:R-:W-:-:S05]  /*139240*/  PRMT R2, R22, 0x7772, RZ ;  /* 0x0000777216027816 */ /* 0x001fca00000000ff */
[----:B------:R0:W-:Y:S02]  /*139250*/  @P4 STG.E.U8 desc[UR38][R10.64], R2 ;  /* 0x000000020a004986 */ /* 0x0001e4000c101126 */
[----:B0-----:R-:W-:Y:S02]  /*139260*/  PRMT R2, R22, 0x7773, RZ ;  /* 0x0000777316027816 */ /* 0x001fe400000000ff */
[----:B------:R-:W4:Y:S04]  /*139270*/  LDL.LU R22, [R1+0x53c8] ;  /* 0x0053c80001167983 */ /* 0x000f280000300800 */
[----:B------:R0:W-:Y:S02]  /*139280*/  @P5 STG.E.U8 desc[UR38][R14.64], R2 ;  /* 0x000000020e005986 */ /* 0x0001e4000c101126 */
[----:B0-----:R-:W-:-:S05]  /*139290*/  PRMT R2, R8, 0x7770, RZ ;  /* 0x0000777008027816 */ /* 0x001fca00000000ff */
[----:B--2---:R0:W-:Y:S02]  /*1392a0*/  @P6 STG.E.U8 desc[UR38][R26.64], R2 ;  /* 0x000000021a006986 */ /* 0x0041e4000c101126 */
[----:B0-----:R-:W-:Y:S02]  /*1392b0*/  PRMT R2, R8, 0x7771, RZ ;  /* 0x0000777108027816 */ /* 0x001fe400000000ff */
[----:B------:R-:W2:Y:S04]  /*1392c0*/  LDL.LU.64 R26, [R1+0x19e8] ;  /* 0x0019e800011a7983 */ /* 0x000ea80000300a00 */
[----:B---3--:R0:W-:Y:S04]  /*1392d0*/  @P0 STG.E.U8 desc[UR38][R24.64], R2 ;  /* 0x0000000218000986 */ /* 0x0081e8000c101126 */
[----:B0-----:R-:W3:Y:S04]  /*1392e0*/  LDL.LU.64 R24, [R1+0x1a10] ;  /* 0x001a100001187983 */ /* 0x001ee80000300a00 */
[----:B------:R-:W2:Y:S04]  /*1392f0*/  LDL.LU.64 R14, [R1+0x1a40] ;  /* 0x001a4000010e7983 */ /* 0x000ea80000300a00 */
[----:B------:R-:W2:Y:S04]  /*139300*/  LDL.LU.64 R6, [R1+0x1a60] ;  /* 0x001a600001067983 */ /* 0x000ea80000300a00 */
[----:B------:R-:W2:Y:S04]  /*139310*/  LDL.LU.64 R10, [R1+0x1a98] ;  /* 0x001a9800010a7983 */ /* 0x000ea80000300a00 */
[----:B------:R-:W2:Y:S01]  /*139320*/  LDL.LU R9, [R1+0xd8] ;  /* 0x0000d80001097983 */ /* 0x000ea20000300800 */
[----:B------:R-:W-:-:S02]  /*139330*/  LOP3.LUT R12, R12, 0xffffdfff, RZ, 0xc0, !PT ;  /* 0xffffdfff0c0c7812 */ /* 0x000fc400078ec0ff */
[C---:B------:R-:W-:Y:S02]  /*139340*/  LOP3.LUT P4, RZ, R21.reuse, 0x400000, RZ, 0xc0, !PT ;  /* 0x0040000015ff7812 */ /* 0x040fe4000788c0ff */
[C---:B------:R-:W-:Y:S02]  /*139350*/  LOP3.LUT P5, RZ, R21.reuse, 0x800000, RZ, 0xc0, !PT ;  /* 0x0080000015ff7812 */ /* 0x040fe400078ac0ff */
[----:B------:R-:W-:Y:S02]  /*139360*/  PRMT R2, R8, 0x7772, RZ ;  /* 0x0000777208027816 */ /* 0x000fe400000000ff */
[C---:B------:R-:W-:Y:S02]  /*139370*/  LOP3.LUT P6, RZ, R21.reuse, 0x1000000, RZ, 0xc0, !PT ;  /* 0x0100000015ff7812 */ /* 0x040fe400078cc0ff */
[----:B------:R-:W-:Y:S02]  /*139380*/  LOP3.LUT P0, RZ, R21, 0x2000000, RZ, 0xc0, !PT ;  /* 0x0200000015ff7812 */ /* 0x000fe4000780c0ff */
[----:B----4-:R-:W-:-:S13]  /*139390*/  LOP3.LUT P1, RZ, R22, 0x4, RZ, 0xc0, !PT ;  /* 0x0000000416ff7812 */ /* 0x010fda000782c0ff */
        /* <DEDUP_REMOVED lines=18> */
[----:B--2---:R0:W-:Y:S10]  /*1394c0*/  @P4 STG.E.U8 desc[UR38][R26.64], R2 ;  /* 0x000000021a004986 */ /* 0x0041f4000c101126 */
[----:B------:R-:W-:-:S02]  /*1394d0*/  @P1 LOP3.LUT R12, R12, 0x80000, RZ, 0xfc, !PT ;  /* 0x000800000c0c1812 */ /* 0x000fc400078efcff */
[----:B------:R-:W-:Y:S02]  /*1394e0*/  LOP3.LUT P1, RZ, R21, 0x8000000, RZ, 0xc0, !PT ;  /* 0x0800000015ff7812 */ /* 0x000fe4000782c0ff */
[----:B0-----:R-:W-:Y:S02]  /*1394f0*/  PRMT R2, R8, 0x7773, RZ ;  /* 0x0000777308027816 */ /* 0x001fe400000000ff */
[----:B------:R-:W-:Y:S01]  /*139500*/  LOP3.LUT R12, R12, 0xffefffff, RZ, 0xc0, !PT ;  /* 0xffefffff0c0c7812 */ /* 0x000fe200078ec0ff */
[----:B------:R-:W2:Y:S04]  /*139510*/  LDL.LU.64 R26, [R1+0x1a90] ;  /* 0x001a9000011a7983 */ /* 0x000ea80000300a00 */
[----:B---3--:R0:W-:Y:S04]  /*139520*/  @P5 STG.E.U8 desc[UR38][R24.64], R2 ;  /* 0x0000000218005986 */ /* 0x0081e8000c101126 */
[----:B------:R-:W3:Y:S01]  /*139530*/  LDL.LU R4, [R1+0xc8] ;  /* 0x0000c80001047983 */ /* 0x000ee20000300800 */
[----:B0-----:R-:W-:-:S02]  /*139540*/  PRMT R2, R9, 0x7770, RZ ;  /* 0x0000777009027816 */ /* 0x001fc400000000ff */
[----:B------:R-:W-:Y:S01]  /*139550*/  @P1 LOP3.LUT R12, R12, 0x100000, RZ, 0xfc, !PT ;  /* 0x001000000c0c1812 */ /* 0x000fe200078efcff */
[----:B------:R-:W4:Y:S04]  /*139560*/  LDL.LU.64 R24, [R1+0x1ab8] ;  /* 0x001ab80001187983 */ /* 0x000f280000300a00 */
[----:B------:R0:W-:Y:S01]  /*139570*/  @P6 STG.E.U8 desc[UR38][R14.64], R2 ;  /* 0x000000020e006986 */ /* 0x0001e2000c101126 */
[----:B------:R-:W-:-:S03]  /*139580*/  LOP3.LUT P1, RZ, R21, 0x4000000, RZ, 0xc0, !PT ;  /* 0x0400000015ff7812 */ /* 0x000fc6000782c0ff */
[----:B0-----:R-:W2:Y:S04]  /*139590*/  LDL.LU R14, [R1+0xb8] ;  /* 0x0000b800010e7983 */ /* 0x001ea80000300800 */
[----:B------:R-:W2:Y:S04]  /*1395a0*/  LDL.LU.64 R20, [R1+0x1b40] ;  /* 0x001b400001147983 */ /* 0x000ea80000300a00 */
[----:B--2---:R0:W-:Y:S04]  /*1395b0*/  STL.64 [R1+0x53b0], R20 ;  /* 0x0053b01401007387 */ /* 0x0041e80000100a00 */
[----:B0-----:R-:W2:Y:S04]  /*1395c0*/  LDL.LU.64 R20, [R1+0x1b10] ;  /* 0x001b100001147983 */ /* 0x001ea80000300a00 */
[----:B--2---:R0:W-:Y:S04]  /*1395d0*/  STL.64 [R1+0x53b8], R20 ;  /* 0x0053b81401007387 */ /* 0x0041e80000100a00 */
[----:B0-----:R-:W2:Y:S01]  /*1395e0*/  LDL.LU.64 R20, [R1+0x1ae8] ;  /* 0x001ae80001147983 */ /* 0x001ea20000300a00 */
[----:B------:R-:W-:-:S05]  /*1395f0*/  PRMT R2, R9, 0x7771, RZ ;  /* 0x0000777109027816 */ /* 0x000fca00000000ff */
[----:B------:R0:W-:Y:S02]  /*139600*/  @P0 STG.E.U8 desc[UR38][R6.64], R2 ;  /* 0x0000000206000986 */ /* 0x0001e4000c101126 */
[----:B0-----:R-:W-:-:S05]  /*139610*/  PRMT R2, R9, 0x7772, RZ ;  /* 0x0000777209027816 */ /* 0x001fca00000000ff */
[----:B------:R-:W-:Y:S01]  /*139620*/  @P1 STG.E.U8 desc[UR38][R10.64], R2 ;  /* 0x000000020a001986 */ /* 0x000fe2000c101126 */
[----:B------:R-:W-:-:S03]  /*139630*/  LOP3.LUT P1, RZ, R12, 0x100000, RZ, 0xc0, !PT ;  /* 0x001000000cff7812 */ /* 0x000fc6000782c0ff */
[----:B--2---:R0:W-:Y:S04]  /*139640*/  STL.64 [R1+0x53c0], R20 ;  /* 0x0053c01401007387 */ /* 0x0041e80000100a00 */
[----:B0-----:R-:W2:Y:S01]  /*139650*/  LDL.LU.64 R20, [R1+0x1af0] ;  /* 0x001af00001147983 */ /* 0x001ea20000300a00 */
[----:B------:R-:W-:-:S03]  /*139660*/  PRMT R2, R9, 0x7773, RZ ;  /* 0x0000777309027816 */ /* 0x000fc600000000ff */
[----:B------:R-:W2:Y:S04]  /*139670*/  LDL.LU.64 R18, [R1+0x1b60] ;  /* 0x001b600001127983 */ /* 0x000ea80000300a00 */
[----:B------:R-:W2:Y:S04]  /*139680*/  LDL.LU R15, [R1+0xec] ;  /* 0x0000ec00010f7983 */ /* 0x000ea80000300800 */
[----:B------:R-:W2:Y:S04]  /*139690*/  LDL.LU.64 R16, [R1+0x1b98] ;  /* 0x001b980001107983 */ /* 0x000ea80000300a00 */
[----:B------:R3:W-:Y:S01]  /*1396a0*/  @P1 STG.E.U8 desc[UR38][R26.64], R2 ;  /* 0x000000021a001986 */ /* 0x0007e2000c101126 */
[----:B------:R-:W-:-:S03]  /*1396b0*/  LOP3.LUT P1, RZ, R12, 0x80000, RZ, 0xc0, !PT ;  /* 0x000800000cff7812 */ /* 0x000fc6000782c0ff */
[----:B------:R-:W2:Y:S04]  /*1396c0*/  LDL.LU.64 R28, [R1+0x1b90] ;  /* 0x001b9000011c7983 */ /* 0x000ea80000300a00 */
[----:B------:R-:W2:Y:S04]  /*1396d0*/  LDL.LU.64 R6, [R1+0x1bb8] ;  /* 0x001bb80001067983 */ /* 0x000ea80000300a00 */
[----:B------:R-:W2:Y:S04]  /*1396e0*/  LDL.LU.64 R10, [R1+0x1bf0] ;  /* 0x001bf000010a7983 */ /* 0x000ea80000300a00 */
[----:B------:R-:W2:Y:S01]  /*1396f0*/  LDL.LU.64 R8, [R1+0x1be8] ;  /* 0x001be80001087983 */ /* 0x000ea20000300a00 */
[----:B---3--:R-:W-:-:S03]  /*139700*/  PRMT R2, R4, 0x7770, RZ ;  /* 0x0000777004027816 */ /* 0x008fc600000000ff */
[----:B------:R-:W3:Y:S04]  /*139710*/  LDL.LU.64 R26, [R1+0x1c10] ;  /* 0x001c1000011a7983 */ /* 0x000ee80000300a00 */
[----:B------:R-:W3:Y:S04]  /*139720*/  LDL.LU R5, [R1+0xdc] ;  /* 0x0000dc0001057983 */ /* 0x000ee80000300800 */
[----:B----4-:R0:W-:Y:S01]  /*139730*/  @P1 STG.E.U8 desc[UR38][R24.64], R2 ;  /* 0x0000000218001986 */ /* 0x0101e2000c101126 */
[----:B------:R-:W-:Y:S02]  /*139740*/  LOP3.LUT P1, RZ, R12, 0x40000, RZ, 0xc0, !PT ;  /* 0x000400000cff7812 */ /* 0x000fe4000782c0ff */
        /* <DEDUP_REMOVED lines=39> */
[----:B0-----:R-:W2:Y:S01]  /*1399c0*/  LDL.LU.64 R24, [R1+0x1c60] ;  /* 0x001c600001187983 */ /* 0x001ea20000300a00 */
[----:B------:R-:W-:-:S03]  /*1399d0*/  LOP3.LUT P4, RZ, R22, 0x200, RZ, 0xc0, !PT ;  /* 0x0000020016ff7812 */ /* 0x000fc6000788c0ff */
[----:B------:R-:W3:Y:S01]  /*1399e0*/  LDL.LU.64 R6, [R1+0x1c98] ;  /* 0x001c980001067983 */ /* 0x000ee20000300a00 */
[----:B------:R-:W-:-:S03]  /*1399f0*/  PRMT R2, R5, 0x7771, RZ ;  /* 0x0000777105027816 */ /* 0x000fc600000000ff */
[----:B------:R-:W4:Y:S04]  /*139a00*/  LDL.LU.64 R10, [R1+0x1c90] ;  /* 0x001c9000010a7983 */ /* 0x000f280000300a00 */
[----:B------:R-:W3:Y:S04]  /*139a10*/  LDL.LU.64 R8, [R1+0x1cc0] ;  /* 0x001cc00001087983 */ /* 0x000ee80000300a00 */
[----:B------:R-:W3:Y:S04]  /*139a20*/  LDL.LU.64 R14, [R1+0x1d00] ;  /* 0x001d0000010e7983 */ /* 0x000ee80000300a00 */
[----:B------:R-:W3:Y:S04]  /*139a30*/  LDL.LU.64 R26, [R1+0x1cf8] ;  /* 0x001cf800011a7983 */ /* 0x000ee80000300a00 */
[----:B------:R-:W3:Y:S04]  /*139a40*/  LDL.LU R19, [R1+0xcc] ;  /* 0x0000cc0001137983 */ /* 0x000ee80000300800 */
[----:B--2---:R0:W-:Y:S04]  /*139a50*/  @P4 STG.E.U8 desc[UR38][R24.64], R2 ;  /* 0x0000000218004986 */ /* 0x0041e8000c101126 */
[----:B0-----:R-:W2:Y:S04]  /*139a60*/  LDL.LU.64 R24, [R1+0x1d20] ;  /* 0x001d200001187983 */ /* 0x001ea80000300a00 */
        /* <DEDUP_REMOVED lines=30> */
[----:B------:R-:W2:Y:S04]  /*139c50*/  LDL.LU.64 R16, [R1+0x1da0] ;  /* 0x001da00001107983 */ /* 0x000ea80000300a00 */
[----:B------:R-:W2:Y:S01]  /*139c60*/  LDL.LU.64 R28, [R1+0x1dc8] ;  /* 0x001dc800011c7983 */ /* 0x000ea20000300a00 */
[----:B------:R-:W-:-:S02]  /*139c70*/  @P1 LOP3.LUT R12, R12, 0x800, RZ, 0xfc, !PT ;  /* 0x000008000c0c1812 */ /* 0x000fc400078efcff */
[----:B------:R-:W-:Y:S01]  /*139c80*/  LOP3.LUT P1, RZ, R22, 0x4000, RZ, 0xc0, !PT ;  /* 0x0000400016ff7812 */ /* 0x000fe2000782c0ff */
[----:B---3--:R0:W-:Y:S01]  /*139c90*/  @P5 STG.E.U8 desc[UR38][R6.64], R2 ;  /* 0x0000000206005986 */ /* 0x0081e2000c101126 */
[----:B------:R-:W-:Y:S02]  /*139ca0*/  LOP3.LUT R12, R12, 0xffffefff, RZ, 0xc0, !PT ;  /* 0xffffefff0c0c7812 */ /* 0x000fe400078ec0ff */
[----:B0-----:R-:W-:-:S09]  /*139cb0*/  PRMT R2, R5, 0x7773, RZ ;  /* 0x0000777305027816 */ /* 0x001fd200000000ff */
[----:B------:R-:W-:Y:S02]  /*139cc0*/  @P1 LOP3.LUT R12, R12, 0x1000, RZ, 0xfc, !PT ;  /* 0x000010000c0c1812 */ /* 0x000fe400078efcff */
[----:B------:R-:W-:Y:S01]  /*139cd0*/  LOP3.LUT P1, RZ, R22, 0x2000, RZ, 0xc0, !PT ;  /* 0x0000200016ff7812 */ /* 0x000fe2000782c0ff */
[----:B------:R-:W3:Y:S04]  /*139ce0*/  LDL.LU.64 R6, [R1+0x1e00] ;  /* 0x001e000001067983 */ /* 0x000ee80000300a00 */
[----:B----4-:R0:W-:Y:S04]  /*139cf0*/  @P6 STG.E.U8 desc[UR38][R10.64], R2 ;  /* 0x000000020a006986 */ /* 0x0101e8000c101126 */
[----:B------:R-:W4:Y:S01]  /*139d00*/  LDL.LU.64 R4, [R1+0x1df8] ;  /* 0x001df80001047983 */ /* 0x000f220000300a00 */
[----:B0-----:R-:W-:-:S03]  /*139d10*/  PRMT R2, R19, 0x7770, RZ ;  /* 0x0000777013027816 */ /* 0x001fc600000000ff */
[----:B------:R-:W3:Y:S04]  /*139d20*/  LDL.LU.64 R10, [R1+0x1e20] ;  /* 0x001e2000010a7983 */ /* 0x000ee80000300a00 */
[----:B------:R0:W-:Y:S02]  /*139d30*/  @P0 STG.E.U8 desc[UR38][R8.64], R2 ;  /* 0x0000000208000986 */ /* 0x0001e4000c101126 */
[----:B0-----:R-:W-:Y:S02]  /*139d40*/  PRMT R2, R19, 0x7771, RZ ;  /* 0x0000777113027816 */ /* 0x001fe400000000ff */
[----:B------:R-:W3:Y:S04]  /*139d50*/  LDL.LU.64 R8, [R1+0x1e50] ;  /* 0x001e500001087983 */ /* 0x000ee80000300a00 */
[----:B------:R0:W-:Y:S01]  /*139d60*/  @P1 STG.E.U8 desc[UR38][R14.64], R2 ;  /* 0x000000020e001986 */ /* 0x0001e2000c101126 */
[----:B------:R-:W-:-:S02]  /*139d70*/  LOP3.LUT P1, RZ, R12, 0x1000, RZ, 0xc0, !PT ;  /* 0x000010000cff7812 */ /* 0x000fc4000782c0ff */
[----:B0-----:R-:W-:Y:S01]  /*139d80*/  PRMT R2, R19, 0x7772, RZ ;  /* 0x0000777213027816 */ /* 0x001fe200000000ff */
[----:B------:R-:W3:Y:S10]  /*139d90*/  LDL.LU.64 R14, [R1+0x1e70] ;  /* 0x001e7000010e7983 */ /* 0x000ef40000300a00 */
        /* <DEDUP_REMOVED lines=30> */
[----:B0-----:R-:W-:-:S11]  /*139f80*/  PRMT R2, R13, 0x7771, RZ ;  /* 0x000077710d027816 */ /* 0x001fd600000000ff */
[----:B---3--:R0:W-:Y:S02]  /*139f90*/  @P1 STG.E.U8 desc[UR38][R6.64], R2 ;  /* 0x0000000206001986 */ /* 0x0081e4000c101126 */
[----:B0-----:R-:W-:-:S05]  /*139fa0*/  PRMT R2, R13, 0x7772, RZ ;  /* 0x000077720d027816 */ /* 0x001fca00000000ff */
[----:B----4-:R0:W-:Y:S02]  /*139fb0*/  @P2 STG.E.U8 desc[UR38][R4.64], R2 ;  /* 0x0000000204002986 */ /* 0x0101e4000c101126 */
        /* <DEDUP_REMOVED lines=10> */
[----:B------:R-:W3:Y:S04]  /*13a060*/  LDL.LU R23, [R1+0x5398] ;  /* 0x0053980001177983 */ /* 0x000ee80000300800 */
[----:B------:R-:W4:Y:S04]  /*13a070*/  LDL.LU.64 R26, [R1+0x1ef0] ;  /* 0x001ef000011a7983 */ /* 0x000f280000300a00 */
[----:B------:R0:W-:Y:S04]  /*13a080*/  @P0 STG.E.U8 desc[UR38][R24.64], R2 ;  /* 0x0000000218000986 */ /* 0x0001e8000c101126 */
[----:B------:R-:W2:Y:S04]  /*13a090*/  LDL.LU.64 R6, [R1+0x1f18] ;  /* 0x001f180001067983 */ /* 0x000ea80000300a00 */
[----:B0-----:R-:W2:Y:S04]  /*13a0a0*/  LDL.LU.64 R24, [R1+0x1f10] ;  /* 0x001f100001187983 */ /* 0x001ea80000300a00 */
[----:B------:R-:W2:Y:S01]  /*13a0b0*/  LDL.LU R5, [R1+0x80] ;  /* 0x0000800001057983 */ /* 0x000ea20000300800 */
[----:B------:R-:W-:-:S02]  /*13a0c0*/  LOP3.LUT P4, RZ, R22, 0x10000000, RZ, 0xc0, !PT ;  /* 0x1000000016ff7812 */ /* 0x000fc4000788c0ff */
[C---:B------:R-:W-:Y:S02]  /*13a0d0*/  LOP3.LUT P5, RZ, R22.reuse, 0x20000000, RZ, 0xc0, !PT ;  /* 0x2000000016ff7812 */ /* 0x040fe400078ac0ff */
[----:B------:R-:W-:Y:S01]  /*13a0e0*/  LOP3.LUT P6, RZ, R22, 0x40000000, RZ, 0xc0, !PT ;  /* 0x4000000016ff7812 */ /* 0x000fe200078cc0ff */
[----:B------:R-:W3:Y:S04]  /*13a0f0*/  LDL.LU.64 R10, [R1+0x1f48] ;  /* 0x001f4800010a7983 */ /* 0x000ee80000300a00 */
[----:B------:R-:W3:Y:S04]  /*13a100*/  LDL.LU.64 R8, [R1+0x1f68] ;  /* 0x001f680001087983 */ /* 0x000ee80000300a00 */
[----:B------:R-:W3:Y:S04]  /*13a110*/  LDL.LU R3, [R1+0x70] ;  /* 0x0000700001037983 */ /* 0x000ee80000300800 */
[----:B------:R-:W3:Y:S01]  /*13a120*/  LDL.LU.64 R14, [R1+0x1f98] ;  /* 0x001f9800010e7983 */ /* 0x000ee20000300a00 */
[----:B--2---:R-:W-:-:S05]  /*13a130*/  PRMT R2, R5, 0x7770, RZ ;  /* 0x0000777005027816 */ /* 0x004fca00000000ff */
[----:B----4-:R0:W-:Y:S02]  /*13a140*/  @P4 STG.E.U8 desc[UR38][R26.64], R2 ;  /* 0x000000021a004986 */ /* 0x0101e4000c101126 */
[C---:B0-----:R-:W-:Y:S02]  /*13a150*/  PRMT R2, R5.reuse, 0x7771, RZ ;  /* 0x0000777105027816 */ /* 0x041fe400000000ff */
[----:B------:R-:W2:Y:S04]  /*13a160*/  LDL.LU.64 R26, [R1+0x1fc0] ;  /* 0x001fc000011a7983 */ /* 0x000ea80000300a00 */
[----:B------:R-:W4:Y:S04]  /*13a170*/  LDL.LU R4, [R1+0xa4] ;  /* 0x0000a40001047983 */ /* 0x000f280000300800 */
[----:B------:R0:W-:Y:S02]  /*13a180*/  @P5 STG.E.U8 desc[UR38][R6.64], R2 ;  /* 0x0000000206005986 */ /* 0x0001e4000c101126 */
[----:B0-----:R-:W-:-:S05]  /*13a190*/  PRMT R2, R5, 0x7772, RZ ;  /* 0x0000777205027816 */ /* 0x001fca00000000ff */
[----:B------:R0:W-:Y:S04]  /*13a1a0*/  @P6 STG.E.U8 desc[UR38][R24.64], R2 ;  /* 0x0000000218006986 */ /* 0x0001e8000c101126 */
[----:B0-----:R-:W2:Y:S04]  /*13a1b0*/  LDL.LU.64 R24, [R1+0x1fe8] ;  /* 0x001fe80001187983 */ /* 0x001ea80000300a00 */
[----:B--2---:R0:W-:Y:S04]  /*13a1c0*/  STL.64 [R1+0x5388], R24 ;  /* 0x0053881801007387 */ /* 0x0041e80000100a00 */
[----:B0-----:R-:W2:Y:S01]  /*13a1d0*/  LDL.LU.64 R24, [R1+0x1fc8] ;  /* 0x001fc80001187983 */ /* 0x001ea20000300a00 */
[----:B---3--:R-:W-:-:S02]  /*13a1e0*/  LOP3.LUT P1, RZ, R23, 0x100, RZ, 0xc0, !PT ;  /* 0x0000010017ff7812 */ /* 0x008fc4000782c0ff */
        /* <DEDUP_REMOVED lines=19> */
[----:B------:R-:W-:Y:S02]  /*13a320*/  LOP3.LUT P1, RZ, R23, 0x4, RZ, 0xc0, !PT ;  /* 0x0000000417ff7812 */ /* 0x000fe4000782c0ff */
[----:B------:R-:W-:Y:S02]  /*13a330*/  LOP3.LUT P0, RZ, R22, 0x80000000, RZ, 0xc0, !PT ;  /* 0x8000000016ff7812 */ /* 0x000fe4000780c0ff */
[----:B------:R-:W-:Y:S02]  /*13a340*/  PRMT R2, R5, 0x7773, RZ ;  /* 0x0000777305027816 */ /* 0x000fe400000000ff */
[----:B------:R-:W-:Y:S01]  /*13a350*/  LOP3.LUT R12, R12, 0xfffffff7, RZ, 0xc0, !PT ;  /* 0xfffffff70c0c7812 */ /* 0x000fe200078ec0ff */
[----:B------:R-:W3:Y:S04]  /*13a360*/  LDL.LU.64 R20, [R1+0x1fe0] ;  /* 0x001fe00001147983 */ /* 0x000ee80000300a00 */
[----:B------:R-:W3:Y:S04]  /*13a370*/  LDL.LU R5, [R1+0x94] ;  /* 0x0000940001057983 */ /* 0x000ee80000300800 */
[----:B------:R-:W3:Y:S04]  /*13a380*/  LDL.LU.64 R18, [R1+0x1ff0] ;  /* 0x001ff00001127983 */ /* 0x000ee80000300a00 */
[----:B------:R-:W3:Y:S04]  /*13a390*/  LDL.LU.64 R16, [R1+0x2008] ;  /* 0x0020080001107983 */ /* 0x000ee80000300a00 */
        /* <DEDUP_REMOVED lines=25> */
[----:B----4-:R-:W-:-:S11]  /*13a530*/  PRMT R2, R4, 0x7770, RZ ;  /* 0x0000777004027816 */ /* 0x010fd600000000ff */
        /* <DEDUP_REMOVED lines=8> */
[----:B--2---:R0:W-:Y:S04]  /*13a5c0*/  @P1 STG.E.U8 desc[UR38][R24.64], R2 ;  /* 0x0000000218001986 */ /* 0x0041e8000c101126 */
[----:B0-----:R-:W2:Y:S01]  /*13a5d0*/  LDL.LU.64 R24, [R1+0x5380] ;  /* 0x0053800001187983 */ /* 0x001ea20000300a00 */
[----:B------:R-:W-:Y:S02]  /*13a5e0*/  LOP3.LUT P1, RZ, R13, 0x80000000, RZ, 0xc0, !PT ;  /* 0x800000000dff7812 */ /* 0x000fe4000782c0ff */
[----:B------:R-:W-:-:S11]  /*13a5f0*/  PRMT R2, R4, 0x7772, RZ ;  /* 0x0000777204027816 */ /* 0x000fd600000000ff */
[----:B---3--:R0:W-:Y:S01]  /*13a600*/  @P1 STG.E.U8 desc[UR38][R20.64], R2 ;  /* 0x0000000214001986 */ /* 0x0081e2000c101126 */
[----:B------:R-:W-:Y:S02]  /*13a610*/  LOP3.LUT P1, RZ, R13, 0x40000000, RZ, 0xc0, !PT ;  /* 0x400000000dff7812 */ /* 0x000fe4000782c0ff */
[----:B0-----:R-:W-:-:S11]  /*13a620*/  PRMT R2, R4, 0x7773, RZ ;  /* 0x0000777304027816 */ /* 0x001fd600000000ff */
[----:B------:R0:W-:Y:S01]  /*13a630*/  @P1 STG.E.U8 desc[UR38][R18.64], R2 ;  /* 0x0000000212001986 */ /* 0x0001e2000c101126 */
[----:B------:R-:W-:Y:S02]  /*13a640*/  LOP3.LUT P1, RZ, R13, 0x20000000, RZ, 0xc0, !PT ;  /* 0x200000000dff7812 */ /* 0x000fe4000782c0ff */
[----:B0-----:R-:W-:-:S11]  /*13a650*/  PRMT R2, R5, 0x7770, RZ ;  /* 0x0000777005027816 */ /* 0x001fd600000000ff */
[----:B------:R0:W-:Y:S02]  /*13a660*/  @P1 STG.E.U8 desc[UR38][R16.64], R2 ;  /* 0x0000000210001986 */ /* 0x0001e4000c101126 */
[----:B0-----:R-:W-:-:S05]  /*13a670*/  PRMT R2, R5, 0x7771, RZ ;  /* 0x0000777105027816 */ /* 0x001fca00000000ff */
[----:B------:R0:W-:Y:S01]  /*13a680*/  @P2 STG.E.U8 desc[UR38][R28.64], R2 ;  /* 0x000000021c002986 */ /* 0x0001e2000c101126 */
[----:B------:R-:W-:Y:S02]  /*13a690*/  LOP3.LUT P6, RZ, R23, 0x2000, RZ, 0xc0, !PT ;  /* 0x0000200017ff7812 */ /* 0x000fe400078cc0ff */
[----:B0-----:R-:W-:-:S05]  /*13a6a0*/  PRMT R2, R5, 0x7772, RZ ;  /* 0x0000777205027816 */ /* 0x001fca00000000ff */
[----:B------:R0:W-:Y:S01]  /*13a6b0*/  @P3 STG.E.U8 desc[UR38][R6.64], R2 ;  /* 0x0000000206003986 */ /* 0x0001e2000c101126 */
[----:B------:R-:W-:Y:S02]  /*13a6c0*/  LOP3.LUT P0, RZ, R23, 0x4000, RZ, 0xc0, !PT ;  /* 0x0000400017ff7812 */ /* 0x000fe4000780c0ff */
[----:B0-----:R-:W-:-:S05]  /*13a6d0*/  PRMT R2, R5, 0x7773, RZ ;  /* 0x0000777305027816 */ /* 0x001fca00000000ff */
[----:B------:R2:W-:Y:S02]  /*13a6e0*/  @P4 STG.E.U8 desc[UR38][R10.64], R2 ;  /* 0x000000020a004986 */ /* 0x0005e4000c101126 */
[----:B--2---:R-:W-:-:S05]  /*13a6f0*/  PRMT R2, R24, 0x7770, RZ ;  /* 0x0000777018027816 */ /* 0x004fca00000000ff */
[----:B------:R0:W-:Y:S02]  /*13a700*/  @P5 STG.E.U8 desc[UR38][R8.64], R2 ;  /* 0x0000000208005986 */ /* 0x0001e4000c101126 */
[----:B0-----:R-:W-:-:S05]  /*13a710*/  PRMT R2, R24, 0x7771, RZ ;  /* 0x0000777118027816 */ /* 0x001fca00000000ff */
[----:B------:R0:W-:Y:S02]  /*13a720*/  @P6 STG.E.U8 desc[UR38][R14.64], R2 ;  /* 0x000000020e006986 */ /* 0x0001e4000c101126 */
[----:B0-----:R-:W-:Y:S02]  /*13a730*/  PRMT R2, R24, 0x7772, RZ ;  /* 0x0000777218027816 */ /* 0x001fe400000000ff */
[----:B------:R-:W2:Y:S04]  /*13a740*/  LDL.LU.64 R14, [R1+0x20d8] ;  /* 0x0020d800010e7983 */ /* 0x000ea80000300a00 */
[----:B------:R0:W-:Y:S04]  /*13a750*/  @P0 STG.E.U8 desc[UR38][R26.64], R2 ;  /* 0x000000021a000986 */ /* 0x0001e8000c101126 */
[----:B0-----:R-:W3:Y:S04]  /*13a760*/  LDL.LU.64 R26, [R1+0x20e8] ;  /* 0x0020e800011a7983 */ /* 0x001ee80000300a00 */
[----:B------:R-:W4:Y:S04]  /*13a770*/  LDL.LU.64 R6, [R1+0x20f8] ;  /* 0x0020f80001067983 */ /* 0x000f280000300a00 */
[----:B------:R-:W3:Y:S04]  /*13a780*/  LDL.LU.64 R4, [R1+0x2118] ;  /* 0x0021180001047983 */ /* 0x000ee80000300a00 */
[----:B------:R-:W3:Y:S01]  /*13a790*/  LDL.LU R10, [R1+0x74] ;  /* 0x00007400010a7983 */ /* 0x000ee20000300800 */
[----:B------:R-:W-:-:S02]  /*13a7a0*/  LOP3.LUT P4, RZ, R23, 0x8000, RZ, 0xc0, !PT ;  /* 0x0000800017ff7812 */ /* 0x000fc4000788c0ff */
[----:B------:R-:W-:Y:S02]  /*13a7b0*/  LOP3.LUT P5, RZ, R23, 0x10000, RZ, 0xc0, !PT ;  /* 0x0001000017ff7812 */ /* 0x000fe400078ac0ff */
[----:B------:R-:W-:Y:S01]  /*13a7c0*/  PRMT R2, R24, 0x7773, RZ ;  /* 0x0000777318027816 */ /* 0x000fe200000000ff */
[----:B------:R-:W4:Y:S04]  /*13a7d0*/  LDL.LU.64 R8, [R1+0x2110] ;  /* 0x0021100001087983 */ /* 0x000f280000300a00 */
[----:B------:R-:W4:Y:S04]  /*13a7e0*/  LDL.LU R3, [R1+0xa8] ;  /* 0x0000a80001037983 */ /* 0x000f280000300800 */
[----:B------:R-:W4:Y:S04]  /*13a7f0*/  LDL.LU R24, [R1+0x5378] ;  /* 0x0053780001187983 */ /* 0x000f280000300800 */
[----:B--2---:R0:W-:Y:S04]  /*13a800*/  @P4 STG.E.U8 desc[UR38][R14.64], R2 ;  /* 0x000000020e004986 */ /* 0x0041e8000c101126 */
[----:B0-----:R-:W2:Y:S01]  /*13a810*/  LDL.LU.64 R14, [R1+0x2220] ;  /* 0x00222000010e7983 */ /* 0x001ea20000300a00 */
[----:B---3--:R-:W-:-:S05]  /*13a820*/  PRMT R2, R10, 0x7770, RZ ;  /* 0x000077700a027816 */ /* 0x008fca00000000ff */
[----:B------:R0:W-:Y:S04]  /*13a830*/  @P5 STG.E.U8 desc[UR38][R26.64], R2 ;  /* 0x000000021a005986 */ /* 0x0001e8000c101126 */
[----:B0-----:R-:W3:Y:S04]  /*13a840*/  LDL.LU.64 R26, [R1+0x2230] ;  /* 0x00223000011a7983 */ /* 0x001ee80000300a00 */
[----:B------:R-:W2:Y:S01]  /*13a850*/  LDL.LU R18, [R1+0x98] ;  /* 0x0000980001127983 */ /* 0x000ea20000300800 */
        /* <DEDUP_REMOVED lines=11> */
[----:B--2---:R0:W-:Y:S04]  /*13a910*/  STL [R1+0x5368], R18 ;  /* 0x0053681201007387 */ /* 0x0041e80000100800 */
[----:B0-----:R-:W2:Y:S06]  /*13a920*/  LDL.LU.64 R18, [R1+0x2238] ;  /* 0x0022380001127983 */ /* 0x001eac0000300a00 */
[----:B------:R-:W-:-:S02]  /*13a930*/  @P1 LOP3.LUT R13, R13, 0x1000000, RZ, 0xfc, !PT ;  /* 0x010000000d0d1812 */ /* 0x000fc400078efcff */
        /* <DEDUP_REMOVED lines=10> */
[----:B------:R-:W-:Y:S02]  /*13a9e0*/  LOP3.LUT R13, R13, 0xefffffff, RZ, 0xc0, !PT ;  /* 0xefffffff0d0d7812 */ /* 0x000fe400078ec0ff */
[C---:B------:R-:W-:Y:S02]  /*13a9f0*/  LOP3.LUT P6, RZ, R23.reuse, 0x20000, RZ, 0xc0, !PT ;  /* 0x0002000017ff7812 */ /* 0x040fe400078cc0ff */
[C---:B------:R-:W-:Y:S02]  /*13aa00*/  LOP3.LUT P0, RZ, R23.reuse, 0x40000, RZ, 0xc0, !PT ;  /* 0x0004000017ff7812 */ /* 0x040fe4000780c0ff */
[----:B------:R-:W-:-:S02]  /*13aa10*/  LOP3.LUT P2, RZ, R23, 0x10000000, RZ, 0xc0, !PT ;  /* 0x1000000017ff7812 */ /* 0x000fc4000784c0ff */
[C---:B------:R-:W-:Y:S02]  /*13aa20*/  LOP3.LUT P3, RZ, R23.reuse, 0x20000000, RZ, 0xc0, !PT ;  /* 0x2000000017ff7812 */ /* 0x040fe4000786c0ff */
[C---:B------:R-:W-:Y:S02]  /*13aa30*/  LOP3.LUT P4, RZ, R23.reuse, 0x40000000, RZ, 0xc0, !PT ;  /* 0x4000000017ff7812 */ /* 0x040fe4000788c0ff */
[----:B------:R-:W-:Y:S02]  /*13aa40*/  LOP3.LUT P5, RZ, R23, 0x80000000, RZ, 0xc0, !PT ;  /* 0x8000000017ff7812 */ /* 0x000fe400078ac0ff */
[----:B------:R-:W-:Y:S02]  /*13aa50*/  @P1 LOP3.LUT R13, R13, 0x10000000, RZ, 0xfc, !PT ;  /* 0x100000000d0d1812 */ /* 0x000fe400078efcff */
[----:B------:R-:W-:Y:S01]  /*13aa60*/  LOP3.LUT P1, RZ, R23, 0x80000, RZ, 0xc0, !PT ;  /* 0x0008000017ff7812 */ /* 0x000fe2000782c0ff */
[----:B--2---:R0:W-:Y:S04]  /*13aa70*/  STL.64 [R1+0x5370], R18 ;  /* 0x0053701201007387 */ /* 0x0041e80000100a00 */
[----:B0-----:R-:W2:Y:S04]  /*13aa80*/  LDL.LU.64 R18, [R1+0x2228] ;  /* 0x0022280001127983 */ /* 0x001ea80000300a00 */
[----:B------:R-:W2:Y:S01]  /*13aa90*/  LDL.LU.64 R22, [R1+0x2248] ;  /* 0x0022480001167983 */ /* 0x000ea20000300a00 */
[----:B------:R-:W-:-:S05]  /*13aaa0*/  PRMT R2, R10, 0x7771, RZ ;  /* 0x000077710a027816 */ /* 0x000fca00000000ff */
[----:B----4-:R0:W-:Y:S02]  /*13aab0*/  @P6 STG.E.U8 desc[UR38][R6.64], R2 ;  /* 0x0000000206006986 */ /* 0x0101e4000c101126 */
[----:B0-----:R-:W-:-:S05]  /*13aac0*/  PRMT R2, R10, 0x7772, RZ ;  /* 0x000077720a027816 */ /* 0x001fca00000000ff */
[----:B------:R0:W-:Y:S02]  /*13aad0*/  @P0 STG.E.U8 desc[UR38][R4.64], R2 ;  /* 0x0000000204000986 */ /* 0x0001e4000c101126 */
[----:B0-----:R-:W-:-:S05]  /*13aae0*/  PRMT R2, R10, 0x7773, RZ ;  /* 0x000077730a027816 */ /* 0x001fca00000000ff */
[----:B------:R0:W-:Y:S01]  /*13aaf0*/  @P1 STG.E.U8 desc[UR38][R8.64], R2 ;  /* 0x0000000208001986 */ /* 0x0001e2000c101126 */
[----:B------:R-:W-:Y:S02]  /*13ab00*/  LOP3.LUT P1, RZ, R13, 0x10000000, RZ, 0xc0, !PT ;  /* 0x100000000dff7812 */ /* 0x000fe4000782c0ff */
[----:B0-----:R-:W-:-:S11]  /*13ab10*/  PRMT R2, R3, 0x7770, RZ ;  /* 0x0000777003027816 */ /* 0x001fd600000000ff */
[----:B------:R0:W-:Y:S01]  /*13ab20*/  @P1 STG.E.U8 desc[UR38][R14.64], R2 ;  /* 0x000000020e001986 */ /* 0x0001e2000c101126 */
[----:B------:R-:W-:Y:S02]  /*13ab30*/  LOP3.LUT P1, RZ, R13, 0x8000000, RZ, 0xc0, !PT ;  /* 0x080000000dff7812 */ /* 0x000fe4000782c0ff */
[----:B0-----:R-:W-:-:S11]  /*13ab40*/  PRMT R2, R3, 0x7771, RZ ;  /* 0x0000777103027816 */ /* 0x001fd600000000ff */
[----:B---3--:R0:W-:Y:S01]  /*13ab50*/  @P1 STG.E.U8 desc[UR38][R26.64], R2 ;  /* 0x000000021a001986 */ /* 0x0081e2000c101126 */
[----:B------:R-:W-:Y:S02]  /*13ab60*/  LOP3.LUT P1, RZ, R13, 0x4000000, RZ, 0xc0, !PT ;  /* 0x040000000dff7812 */ /* 0x000fe4000782c0ff */
[----:B0-----:R-:W-:Y:S01]  /*13ab70*/  PRMT R2, R3, 0x7772, RZ ;  /* 0x0000777203027816 */ /* 0x001fe200000000ff */
[----:B--2---:R0:W-:Y:S10]  /*13ab80*/  STL.64 [R1+0x5360], R22 ;  /* 0x0053601601007387 */ /* 0x0041f40000100a00 */
[----:B------:R2:W-:Y:S04]  /*13ab90*/  @P1 STG.E.U8 desc[UR38][R18.64], R2 ;  /* 0x0000000212001986 */ /* 0x0005e8000c101126 */
[----:B0-----:R-:W3:Y:S04]  /*13aba0*/  LDL.LU.64 R22, [R1+0x2240] ;  /* 0x0022400001167983 */ /* 0x001ee80000300a00 */
[----:B------:R-:W4:Y:S04]  /*13abb0*/  LDL.LU.64 R20, [R1+0x2258] ;  /* 0x0022580001147983 */ /* 0x000f280000300a00 */
[----:B------:R-:W3:Y:S04]  /*13abc0*/  LDL.LU R11, [R1+0x88] ;  /* 0x00008800010b7983 */ /* 0x000ee80000300800 */
[----:B------:R-:W3:Y:S04]  /*13abd0*/  LDL.LU.64 R16, [R1+0x2250] ;  /* 0x0022500001107983 */ /* 0x000ee80000300a00 */
[----:B------:R-:W3:Y:S04]  /*13abe0*/  LDL.LU.64 R28, [R1+0x2260] ;  /* 0x00226000011c7983 */ /* 0x000ee80000300a00 */
[----:B------:R-:W3:Y:S04]  /*13abf0*/  LDL.LU.64 R6, [R1+0x2270] ;  /* 0x0022700001067983 */ /* 0x000ee80000300a00 */
[----:B------:R-:W3:Y:S04]  /*13ac00*/  LDL.LU.64 R4, [R1+0x2268] ;  /* 0x0022680001047983 */ /* 0x000ee80000300a00 */
[----:B------:R-:W3:Y:S04]  /*13ac10*/  LDL.LU R10, [R1+0x78] ;  /* 0x00007800010a7983 */ /* 0x000ee80000300800 */
[----:B------:R-:W3:Y:S04]  /*13ac20*/  LDL.LU.64 R8, [R1+0x2278] ;  /* 0x0022780001087983 */ /* 0x000ee80000300a00 */
[----:B------:R-:W3:Y:S04]  /*13ac30*/  LDL.LU.64 R14, [R1+0x2280] ;  /* 0x00228000010e7983 */ /* 0x000ee80000300a00 */
[----:B------:R-:W3:Y:S04]  /*13ac40*/  LDL.LU.64 R26, [R1+0x2288] ;  /* 0x00228800011a7983 */ /* 0x000ee80000300a00 */
[----:B--2---:R-:W2:Y:S01]  /*13ac50*/  LDL.LU.64 R18, [R1+0x5370] ;  /* 0x0053700001127983 */ /* 0x004ea20000300a00 */
[----:B------:R-:W-:-:S02]  /*13ac60*/  LOP3.LUT P1, RZ, R13, 0x2000000, RZ, 0xc0, !PT ;  /* 0x020000000dff7812 */ /* 0x000fc4000782c0ff */
[----:B------:R-:W-:-:S11]  /*13ac70*/  PRMT R2, R3, 0x7773, RZ ;  /* 0x0000777303027816 */ /* 0x000fd600000000ff */
[----:B--2---:R0:W-:Y:S04]  /*13ac80*/  @P1 STG.E.U8 desc[UR38][R18.64], R2 ;  /* 0x0000000212001986 */ /* 0x0041e8000c101126 */
[----:B0-----:R-:W2:Y:S01]  /*13ac90*/  LDL.LU R18, [R1+0x5368] ;  /* 0x0053680001127983 */ /* 0x001ea20000300800 */
[----:B------:R-:W-:Y:S02]  /*13aca0*/  LOP3.LUT P1, RZ, R13, 0x1000000, RZ, 0xc0, !PT ;  /* 0x010000000dff7812 */ /* 0x000fe4000782c0ff */
[----:B--2---:R-:W-:-:S11]  /*13acb0*/  PRMT R2, R18, 0x7770, RZ ;  /* 0x0000777012027816 */ /* 0x004fd600000000ff */
[----:B---3--:R0:W-:Y:S04]  /*13acc0*/  @P1 STG.E.U8 desc[UR38][R22.64], R2 ;  /* 0x0000000216001986 */ /* 0x0081e8000c101126 */
[----:B0-----:R-:W2:Y:S01]  /*13acd0*/  LDL.LU.64 R22, [R1+0x5360] ;  /* 0x0053600001167983 */ /* 0x001ea20000300a00 */
[----:B------:R-:W-:Y:S02]  /*13ace0*/  LOP3.LUT P1, RZ, R13, 0x800000, RZ, 0xc0, !PT ;  /* 0x008000000dff7812 */ /* 0x000fe4000782c0ff */
[----:B------:R-:W-:Y:S02]  /*13acf0*/  PRMT R2, R18, 0x7771, RZ ;  /* 0x0000777112027816 */ /* 0x000fe400000000ff */
[C---:B------:R-:W-:Y:S02]  /*13ad00*/  LOP3.LUT P6, RZ, R24.reuse, 0x1, RZ, 0xc0, !PT ;  /* 0x0000000118ff7812 */ /* 0x040fe400078cc0ff */
[----:B------:R-:W-:-:S07]  /*13ad10*/  LOP3.LUT P0, RZ, R24, 0x2, RZ, 0xc0, !PT ;  /* 0x0000000218ff7812 */ /* 0x000fce000780c0ff */
[----:B--2---:R0:W-:Y:S01]  /*13ad20*/  @P1 STG.E.U8 desc[UR38][R22.64], R2 ;  /* 0x0000000216001986 */ /* 0x0041e2000c101126 */
        /* <DEDUP_REMOVED lines=18> */
[----:B------:R0:W-:Y:S04]  /*13ae50*/  @P0 STG.E.U8 desc[UR38][R26.64], R2 ;  /* 0x000000021a000986 */ /* 0x0001e8000c101126 */
[----:B0-----:R-:W3:Y:S04]  /*13ae60*/  LDL.LU.64 R26, [R1+0x2290] ;  /* 0x00229000011a7983 */ /* 0x001ee80000300a00 */
[----:B------:R-:W4:Y:S04]  /*13ae70*/  LDL.LU.64 R14, [R1+0x22a0] ;  /* 0x0022a000010e7983 */ /* 0x000f280000300a00 */
[----:B------:R-:W4:Y:S04]  /*13ae80*/  LDL.LU.64 R6, [R1+0x22b0] ;  /* 0x0022b00001067983 */ /* 0x000f280000300a00 */
[----:B------:R-:W4:Y:S04]  /*13ae90*/  LDL.LU.64 R4, [R1+0x22a8] ;  /* 0x0022a80001047983 */ /* 0x000f280000300a00 */
[----:B------:R-:W4:Y:S01]  /*13aea0*/  LDL.LU R11, [R1+0xac] ;  /* 0x0000ac00010b7983 */ /* 0x000f220000300800 */
[----:B------:R-:W-:-:S02]  /*13aeb0*/  LOP3.LUT P4, RZ, R24, 0x4, RZ, 0xc0, !PT ;  /* 0x0000000418ff7812 */ /* 0x000fc4000788c0ff */
[----:B------:R-:W-:Y:S02]  /*13aec0*/  LOP3.LUT P5, RZ, R24, 0x8, RZ, 0xc0, !PT ;  /* 0x0000000818ff7812 */ /* 0x000fe400078ac0ff */
[----:B------:R-:W-:Y:S02]  /*13aed0*/  PRMT R2, R10, 0x7772, RZ ;  /* 0x000077720a027816 */ /* 0x000fe400000000ff */
[----:B------:R-:W-:Y:S01]  /*13aee0*/  LOP3.LUT P6, RZ, R24, 0x10, RZ, 0xc0, !PT ;  /* 0x0000001018ff7812 */ /* 0x000fe200078cc0ff */
[----:B------:R-:W4:Y:S04]  /*13aef0*/  LDL.LU.64 R8, [R1+0x22b8] ;  /* 0x0022b80001087983 */ /* 0x000f280000300a00 */
[----:B------:R-:W4:Y:S04]  /*13af00*/  LDL.LU R3, [R1+0x9c] ;  /* 0x00009c0001037983 */ /* 0x000f280000300800 */
[----:B--2---:R0:W-:Y:S02]  /*13af10*/  @P4 STG.E.U8 desc[UR38][R28.64], R2 ;  /* 0x000000021c004986 */ /* 0x0041e4000c101126 */
[----:B0-----:R-:W-:-:S05]  /*13af20*/  PRMT R2, R10, 0x7773, RZ ;  /* 0x000077730a027816 */ /* 0x001fca00000000ff */
[----:B---3--:R4:W-:Y:S02]  /*13af30*/  @P5 STG.E.U8 desc[UR38][R26.64], R2 ;  /* 0x000000021a005986 */ /* 0x0089e4000c101126 */
[----:B----4-:R-:W-:Y:S02]  /*13af40*/  PRMT R2, R11, 0x7770, RZ ;  /* 0x000077700b027816 */ /* 0x010fe400000000ff */
[----:B------:R-:W2:Y:S04]  /*13af50*/  LDL.LU.64 R26, [R1+0x22c0] ;  /* 0x0022c000011a7983 */ /* 0x000ea80000300a00 */
[----:B------:R-:W3:Y:S04]  /*13af60*/  LDL.LU R28, [R1+0x8c] ;  /* 0x00008c00011c7983 */ /* 0x000ee80000300800 */
[----:B------:R0:W-:Y:S04]  /*13af70*/  @P6 STG.E.U8 desc[UR38][R14.64], R2 ;  /* 0x000000020e006986 */ /* 0x0001e8000c101126 */
        /* <DEDUP_REMOVED lines=49> */
[----:B--2---:R0:W-:Y:S01]  /*13b290*/  @P1 STG.E.U8 desc[UR38][R26.64], R2 ;  /* 0x000000021a001986 */ /* 0x0041e2000c101126 */
[----:B------:R-:W-:-:S02]  /*13b2a0*/  LOP3.LUT P1, RZ, R13, 0x40000, RZ, 0xc0, !PT ;  /* 0x000400000dff7812 */ /* 0x000fc4000782c0ff */
[----:B0-----:R-:W-:Y:S01]  /*13b2b0*/  PRMT R2, R3, 0x7771, RZ ;  /* 0x0000777103027816 */ /* 0x001fe200000000ff */
[----:B------:R-:W2:Y:S10]  /*13b2c0*/  LDL.LU.64 R26, [R1+0x2320] ;  /* 0x00232000011a7983 */ /* 0x000eb40000300a00 */
        /* <DEDUP_REMOVED lines=14> */
[----:B----4-:R3:W-:Y:S01]  /*13b3b0*/  @P1 STG.E.U8 desc[UR38][R14.64], R2 ;  /* 0x000000020e001986 */ /* 0x0107e2000c101126 */
[C---:B------:R-:W-:Y:S02]  /*13b3c0*/  LOP3.LUT P1, RZ, R13.reuse, 0x8000, RZ, 0xc0, !PT ;  /* 0x000080000dff7812 */ /* 0x040fe4000782c0ff */
[----:B---3--:R-:W-:Y:S01]  /*13b3d0*/  PRMT R2, R28, 0x7770, RZ ;  /* 0x000077701c027816 */ /* 0x008fe200000000ff */
[----:B------:R-:W3:Y:S10]  /*13b3e0*/  LDL.LU.64 R14, [R1+0x5348] ;  /* 0x00534800010e7983 */ /* 0x000ef40000300a00 */
        /* <DEDUP_REMOVED lines=18> */
[----:B0-----:R-:W-:-:S02]  /*13b510*/  PRMT R2, R29, 0x7770, RZ ;  /* 0x000077701d027816 */ /* 0x001fc400000000ff */
[----:B------:R-:W3:Y:S04]  /*13b520*/  LDL.LU.64 R8, [R1+0x2330] ;  /* 0x0023300001087983 */ /* 0x000ee80000300a00 */
[----:B--2---:R0:W-:Y:S04]  /*13b530*/  @P0 STG.E.U8 desc[UR38][R26.64], R2 ;  /* 0x000000021a000986 */ /* 0x0041e8000c101126 */
[----:B0-----:R-:W2:Y:S01]  /*13b540*/  LDL.LU.64 R26, [R1+0x2328] ;  /* 0x00232800011a7983 */ /* 0x001ea20000300a00 */
[C---:B------:R-:W-:Y:S02]  /*13b550*/  LOP3.LUT P4, RZ, R24.reuse, 0x200000, RZ, 0xc0, !PT ;  /* 0x0020000018ff7812 */ /* 0x040fe4000788c0ff */
[----:B------:R-:W-:-:S02]  /*13b560*/  LOP3.LUT P5, RZ, R24, 0x400000, RZ, 0xc0, !PT ;  /* 0x0040000018ff7812 */ /* 0x000fc400078ac0ff */
[C---:B------:R-:W-:Y:S01]  /*13b570*/  PRMT R2, R29.reuse, 0x7771, RZ ;  /* 0x000077711d027816 */ /* 0x040fe200000000ff */
[----:B------:R-:W4:Y:S04]  /*13b580*/  LDL.LU.64 R6, [R1+0x2338] ;  /* 0x0023380001067983 */ /* 0x000f280000300a00 */
[----:B------:R-:W4:Y:S04]  /*13b590*/  LDL.LU.64 R4, [R1+0x2340] ;  /* 0x0023400001047983 */ /* 0x000f280000300a00 */
[----:B------:R-:W4:Y:S04]  /*13b5a0*/  LDL.LU.64 R10, [R1+0x2348] ;  /* 0x00234800010a7983 */ /* 0x000f280000300a00 */
[----:B------:R-:W4:Y:S04]  /*13b5b0*/  LDL.LU R28, [R1+0x50] ;  /* 0x00005000011c7983 */ /* 0x000f280000300800 */
[----:B---3--:R0:W-:Y:S02]  /*13b5c0*/  @P4 STG.E.U8 desc[UR38][R8.64], R2 ;  /* 0x0000000208004986 */ /* 0x0081e4000c101126 */
[----:B0-----:R-:W-:-:S02]  /*13b5d0*/  PRMT R2, R29, 0x7772, RZ ;  /* 0x000077721d027816 */ /* 0x001fc400000000ff */
[----:B------:R-:W3:Y:S04]  /*13b5e0*/  LDL.LU.64 R8, [R1+0x2358] ;  /* 0x0023580001087983 */ /* 0x000ee80000300a00 */
[----:B--2---:R0:W-:Y:S04]  /*13b5f0*/  @P5 STG.E.U8 desc[UR38][R26.64], R2 ;  /* 0x000000021a005986 */ /* 0x0041e8000c101126 */
[----:B0-----:R-:W2:Y:S04]  /*13b600*/  LDL.LU.64 R26, [R1+0x2350] ;  /* 0x00235000011a7983 */ /* 0x001ea80000300a00 */
[----:B------:R-:W2:Y:S04]  /*13b610*/  LDL.LU.64 R22, [R1+0x2378] ;  /* 0x0023780001167983 */ /* 0x000ea80000300a00 */
[----:B--2---:R0:W-:Y:S04]  /*13b620*/  STL.64 [R1+0x5328], R22 ;  /* 0x0053281601007387 */ /* 0x0041e80000100a00 */
[----:B0-----:R-:W2:Y:S04]  /*13b630*/  LDL.LU.64 R22, [R1+0x2368] ;  /* 0x0023680001167983 */ /* 0x001ea80000300a00 */
[----:B--2---:R0:W-:Y:S04]  /*13b640*/  STL.64 [R1+0x5330], R22 ;  /* 0x0053301601007387 */ /* 0x0041e80000100a00 */
[----:B0-----:R-:W2:Y:S01]  /*13b650*/  LDL.LU.64 R22, [R1+0x2370] ;  /* 0x0023700001167983 */ /* 0x001ea20000300a00 */
[----:B----4-:R-:W-:-:S02]  /*13b660*/  LOP3.LUT P1, RZ, R25, 0x2, RZ, 0xc0, !PT ;  /* 0x0000000219ff7812 */ /* 0x010fc4000782c0ff */
        /* <DEDUP_REMOVED lines=20> */
[----:B------:R-:W-:Y:S02]  /*13b7b0*/  LOP3.LUT R13, R13, 0xfffff7ff, RZ, 0xc0, !PT ;  /* 0xfffff7ff0d0d7812 */ /* 0x000fe400078ec0ff */
[----:B------:R-:W-:-:S09]  /*13b7c0*/  LOP3.LUT P6, RZ, R24, 0x800000, RZ, 0xc0, !PT ;  /* 0x0080000018ff7812 */ /* 0x000fd200078cc0ff */
[----:B------:R-:W-:Y:S02]  /*13b7d0*/  @P1 LOP3.LUT R13, R13, 0x800, RZ, 0xfc, !PT ;  /* 0x000008000d0d1812 */ /* 0x000fe400078efcff */
[C---:B------:R-:W-:Y:S02]  /*13b7e0*/  LOP3.LUT P1, RZ, R24.reuse, 0x4000000, RZ, 0xc0, !PT ;  /* 0x0400000018ff7812 */ /* 0x040fe4000782c0ff */
[----:B------:R-:W-:Y:S02]  /*13b7f0*/  LOP3.LUT P0, RZ, R24, 0x1000000, RZ, 0xc0, !PT ;  /* 0x0100000018ff7812 */ /* 0x000fe4000780c0ff */
[----:B------:R-:W-:Y:S02]  /*13b800*/  PRMT R2, R29, 0x7773, RZ ;  /* 0x000077731d027816 */ /* 0x000fe400000000ff */
[----:B------:R-:W-:Y:S01]  /*13b810*/  LOP3.LUT R13, R13, 0xffffefff, RZ, 0xc0, !PT ;  /* 0xffffefff0d0d7812 */ /* 0x000fe200078ec0ff */
[----:B------:R-:W4:Y:S04]  /*13b820*/  LDL.LU R29, [R1+0x30] ;  /* 0x00003000011d7983 */ /* 0x000f280000300800 */
[----:B------:R0:W-:Y:S04]  /*13b830*/  @P6 STG.E.U8 desc[UR38][R6.64], R2 ;  /* 0x0000000206006986 */ /* 0x0001e8000c101126 */
[----:B------:R-:W4:Y:S04]  /*13b840*/  LDL.LU.64 R20, [R1+0x2380] ;  /* 0x0023800001147983 */ /* 0x000f280000300a00 */
[----:B------:R-:W4:Y:S04]  /*13b850*/  LDL.LU.64 R18, [R1+0x2388] ;  /* 0x0023880001127983 */ /* 0x000f280000300a00 */
[----:B------:R-:W4:Y:S01]  /*13b860*/  LDL.LU.64 R16, [R1+0x2398] ;  /* 0x0023980001107983 */ /* 0x000f220000300a00 */
        /* <DEDUP_REMOVED lines=49> */
[----:B---3--:R-:W-:-:S05]  /*13bb80*/  PRMT R2, R14, 0x7770, RZ ;  /* 0x000077700e027816 */ /* 0x008fca00000000ff */
[----:B------:R0:W-:Y:S02]  /*13bb90*/  @P4 STG.E.U8 desc[UR38][R4.64], R2 ;  /* 0x0000000204004986 */ /* 0x0001e4000c101126 */
[----:B0-----:R-:W-:-:S05]  /*13bba0*/  PRMT R2, R14, 0x7771, RZ ;  /* 0x000077710e027816 */ /* 0x001fca00000000ff */
[----:B------:R0:W-:Y:S02]  /*13bbb0*/  @P5 STG.E.U8 desc[UR38][R10.64], R2 ;  /* 0x000000020a005986 */ /* 0x0001e4000c101126 */
[----:B0-----:R-:W-:-:S05]  /*13bbc0*/  PRMT R2, R14, 0x7772, RZ ;  /* 0x000077720e027816 */ /* 0x001fca00000000ff */
[----:B------:R0:W-:Y:S02]  /*13bbd0*/  @P6 STG.E.U8 desc[UR38][R8.64], R2 ;  /* 0x0000000208006986 */ /* 0x0001e4000c101126 */
[----:B0-----:R-:W-:Y:S02]  /*13bbe0*/  PRMT R2, R14, 0x7773, RZ ;  /* 0x000077730e027816 */ /* 0x001fe400000000ff */
[----:B------:R-:W2:Y:S04]  /*13bbf0*/  LDL.LU R14, [R1+0x5320] ;  /* 0x00532000010e7983 */ /* 0x000ea80000300800 */
[----:B------:R-:W3:Y:S04]  /*13bc00*/  LDL.LU.64 R8, [R1+0x23c0] ;  /* 0x0023c00001087983 */ /* 0x000ee80000300a00 */
[----:B------:R0:W-:Y:S04]  /*13bc10*/  @P0 STG.E.U8 desc[UR38][R26.64], R2 ;  /* 0x000000021a000986 */ /* 0x0001e8000c101126 */
[----:B------:R-:W4:Y:S04]  /*13bc20*/  LDL.LU.64 R16, [R1+0x23c8] ;  /* 0x0023c80001107983 */ /* 0x000f280000300a00 */
[----:B0-----:R-:W3:Y:S04]  /*13bc30*/  LDL.LU.64 R26, [R1+0x23d8] ;  /* 0x0023d800011a7983 */ /* 0x001ee80000300a00 */
[----:B------:R-:W3:Y:S01]  /*13bc40*/  LDL.LU R7, [R1+0x54] ;  /* 0x0000540001077983 */ /* 0x000ee20000300800 */
[----:B------:R-:W-:-:S02]  /*13bc50*/  LOP3.LUT P1, RZ, R25, 0x100000, RZ, 0xc0, !PT ;  /* 0x0010000019ff7812 */ /* 0x000fc4000782c0ff */
[----:B------:R-:W-:Y:S01]  /*13bc60*/  LOP3.LUT P4, RZ, R25, 0x100, RZ, 0xc0, !PT ;  /* 0x0000010019ff7812 */ /* 0x000fe2000788c0ff */
[----:B------:R-:W4:Y:S04]  /*13bc70*/  LDL.LU.64 R28, [R1+0x23d0] ;  /* 0x0023d000011c7983 */ /* 0x000f280000300a00 */
[----:B------:R-:W4:Y:S04]  /*13bc80*/  LDL.LU.64 R4, [R1+0x23e0] ;  /* 0x0023e00001047983 */ /* 0x000f280000300a00 */
[----:B------:R-:W4:Y:S04]  /*13bc90*/  LDL.LU.64 R10, [R1+0x23f0] ;  /* 0x0023f000010a7983 */ /* 0x000f280000300a00 */
[----:B------:R-:W4:Y:S01]  /*13bca0*/  LDL.LU R3, [R1+0x44] ;  /* 0x0000440001037983 */ /* 0x000f220000300800 */
[----:B--2---:R-:W-:-:S04]  /*13bcb0*/  LOP3.LUT R14, R14, 0xdfffffff, RZ, 0xc0, !PT ;  /* 0xdfffffff0e0e7812 */ /* 0x004fc800078ec0ff */
[----:B------:R-:W-:Y:S02]  /*13bcc0*/  @P1 LOP3.LUT R14, R14, 0x20000000, RZ, 0xfc, !PT ;  /* 0x200000000e0e1812 */ /* 0x000fe400078efcff */
[----:B------:R-:W-:Y:S02]  /*13bcd0*/  LOP3.LUT P1, RZ, R25, 0x80000, RZ, 0xc0, !PT ;  /* 0x0008000019ff7812 */ /* 0x000fe4000782c0ff */
[----:B------:R-:W-:-:S11]  /*13bce0*/  LOP3.LUT R14, R14, 0xbfffffff, RZ, 0xc0, !PT ;  /* 0xbfffffff0e0e7812 */ /* 0x000fd600078ec0ff */
[----:B------:R-:W-:Y:S02]  /*13bcf0*/  @P1 LOP3.LUT R14, R14, 0x40000000, RZ, 0xfc, !PT ;  /* 0x400000000e0e1812 */ /* 0x000fe400078efcff */
[----:B------:R-:W-:Y:S02]  /*13bd00*/  LOP3.LUT P1, RZ, R25, 0x40000, RZ, 0xc0, !PT ;  /* 0x0004000019ff7812 */ /* 0x000fe4000782c0ff */
[----:B------:R-:W-:Y:S02]  /*13bd10*/  LOP3.LUT R14, R14, 0x7fffffff, RZ, 0xc0, !PT ;  /* 0x7fffffff0e0e7812 */ /* 0x000fe400078ec0ff */
[----:B---3--:R-:W-:-:S09]  /*13bd20*/  PRMT R2, R7, 0x7770, RZ ;  /* 0x0000777007027816 */ /* 0x008fd200000000ff */
[----:B------:R-:W-:Y:S01]  /*13bd30*/  @P1 LOP3.LUT R14, R14, 0x80000000, RZ, 0xfc, !PT ;  /* 0x800000000e0e1812 */ /* 0x000fe200078efcff */
[----:B------:R0:W-:Y:S04]  /*13bd40*/  @P4 STG.E.U8 desc[UR38][R8.64], R2 ;  /* 0x0000000208004986 */ /* 0x0001e8000c101126 */
[----:B------:R2:W-:Y:S04]  /*13bd50*/  STL.64 [R1+0x5310], R14 ;  /* 0x0053100e01007387 */ /* 0x0005e80000100a00 */
[----:B0-----:R-:W3:Y:S04]  /*13bd60*/  LDL.LU.64 R8, [R1+0x23e8] ;  /* 0x0023e80001087983 */ /* 0x001ee80000300a00 */
[----:B------:R-:W3:Y:S04]  /*13bd70*/  LDL.LU R6, [R1+0x34] ;  /* 0x0000340001067983 */ /* 0x000ee80000300800 */
        /* <DEDUP_REMOVED lines=11> */
[----:B------:R-:W-:Y:S02]  /*13be30*/  LOP3.LUT P5, RZ, R25, 0x200, RZ, 0xc0, !PT ;  /* 0x0000020019ff7812 */ /* 0x000fe400078ac0ff */
[----:B------:R-:W-:Y:S02]  /*13be40*/  LOP3.LUT R13, R13, 0xfffffff7, RZ, 0xc0, !PT ;  /* 0xfffffff70d0d7812 */ /* 0x000fe400078ec0ff */
[----:B------:R-:W-:Y:S02]  /*13be50*/  LOP3.LUT P6, RZ, R25, 0x400, RZ, 0xc0, !PT ;  /* 0x0000040019ff7812 */ /* 0x000fe400078cc0ff */
[----:B------:R-:W-:-:S05]  /*13be60*/  PRMT R2, R7, 0x7771, RZ ;  /* 0x0000777107027816 */ /* 0x000fca00000000ff */
[----:B------:R-:W-:Y:S02]  /*13be70*/  @P1 LOP3.LUT R13, R13, 0x8, RZ, 0xfc, !PT ;  /* 0x000000080d0d1812 */ /* 0x000fe400078efcff */
[C---:B------:R-:W-:Y:S02]  /*13be80*/  LOP3.LUT P1, RZ, R25.reuse, 0x2000, RZ, 0xc0, !PT ;  /* 0x0000200019ff7812 */ /* 0x040fe4000782c0ff */
[----:B------:R-:W-:Y:S01]  /*13be90*/  LOP3.LUT P0, RZ, R25, 0x800, RZ, 0xc0, !PT ;  /* 0x0000080019ff7812 */ /* 0x000fe2000780c0ff */
[----:B----4-:R-:W-:Y:S04]  /*13bea0*/  @P5 STG.E.U8 desc[UR38][R16.64], R2 ;  /* 0x0000000210005986 */ /* 0x010fe8000c101126 */
[----:B--2---:R0:W-:Y:S04]  /*13beb0*/  STL.64 [R1+0x5318], R14 ;  /* 0x0053180e01007387 */ /* 0x0041e80000100a00 */
[----:B0-----:R-:W2:Y:S01]  /*13bec0*/  LDL.LU.64 R14, [R1+0x23f8] ;  /* 0x0023f800010e7983 */ /* 0x001ea20000300a00 */
[----:B------:R-:W-:-:S02]  /*13bed0*/  LOP3.LUT R13, R13, 0xffffffef, RZ, 0xc0, !PT ;  /* 0xffffffef0d0d7812 */ /* 0x000fc400078ec0ff */
[----:B------:R-:W-:Y:S02]  /*13bee0*/  PRMT R2, R7, 0x7772, RZ ;  /* 0x0000777207027816 */ /* 0x000fe400000000ff */
[----:B------:R-:W-:Y:S02]  /*13bef0*/  @P1 LOP3.LUT R13, R13, 0x10, RZ, 0xfc, !PT ;  /* 0x000000100d0d1812 */ /* 0x000fe400078efcff */
[----:B------:R-:W-:Y:S01]  /*13bf00*/  LOP3.LUT P1, RZ, R25, 0x1000, RZ, 0xc0, !PT ;  /* 0x0000100019ff7812 */ /* 0x000fe2000782c0ff */
[----:B------:R0:W-:Y:S02]  /*13bf10*/  @P6 STG.E.U8 desc[UR38][R26.64], R2 ;  /* 0x000000021a006986 */ /* 0x0001e4000c101126 */
[----:B0-----:R-:W-:Y:S02]  /*13bf20*/  PRMT R2, R7, 0x7773, RZ ;  /* 0x0000777307027816 */ /* 0x001fe400000000ff */
[----:B------:R-:W4:Y:S04]  /*13bf30*/  LDL.LU.64 R26, [R1+0x2408] ;  /* 0x00240800011a7983 */ /* 0x000f280000300a00 */
[----:B------:R-:W4:Y:S04]  /*13bf40*/  LDL.LU.64 R22, [R1+0x2410] ;  /* 0x0024100001167983 */ /* 0x000f280000300a00 */
[----:B------:R-:W4:Y:S04]  /*13bf50*/  LDL.LU.64 R20, [R1+0x2420] ;  /* 0x0024200001147983 */ /* 0x000f280000300a00 */
[----:B------:R-:W4:Y:S04]  /*13bf60*/  LDL.LU.64 R18, [R1+0x2430] ;  /* 0x0024300001127983 */ /* 0x000f280000300a00 */
[----:B------:R0:W-:Y:S04]  /*13bf70*/  @P0 STG.E.U8 desc[UR38][R28.64], R2 ;  /* 0x000000021c000986 */ /* 0x0001e8000c101126 */
[----:B------:R-:W4:Y:S01]  /*13bf80*/  LDL.LU.64 R16, [R1+0x2428] ;  /* 0x0024280001107983 */ /* 0x000f220000300a00 */
[----:B0-----:R-:W-:-:S03]  /*13bf90*/  PRMT R2, R3, 0x7770, RZ ;  /* 0x0000777003027816 */ /* 0x001fc600000000ff */
[----:B------:R-:W4:Y:S04]  /*13bfa0*/  LDL.LU.64 R28, [R1+0x2438] ;  /* 0x00243800011c7983 */ /* 0x000f280000300a00 */
[----:B------:R-:W4:Y:S04]  /*13bfb0*/  LDL.LU R7, [R1+0x58] ;  /* 0x0000580001077983 */ /* 0x000f280000300800 */
[----:B------:R0:W-:Y:S01]  /*13bfc0*/  @P1 STG.E.U8 desc[UR38][R4.64], R2 ;  /* 0x0000000204001986 */ /* 0x0001e2000c101126 */
[----:B------:R-:W-:Y:S02]  /*13bfd0*/  LOP3.LUT P1, RZ, R13, 0x10, RZ, 0xc0, !PT ;  /* 0x000000100dff7812 */ /* 0x000fe4000782c0ff */
        /* <DEDUP_REMOVED lines=16> */
[----:B------:R-:W-:-:S03]  /*13c0e0*/  LOP3.LUT P1, RZ, R13, 0x1, RZ, 0xc0, !PT ;  /* 0x000000010dff7812 */ /* 0x000fc6000782c0ff */
[----:B------:R-:W3:Y:S01]  /*13c0f0*/  LDL.LU.64 R12, [R1+0x2418] ;  /* 0x00241800010c7983 */ /* 0x000ee20000300a00 */
[----:B------:R-:W-:-:S09]  /*13c100*/  PRMT R2, R6, 0x7771, RZ ;  /* 0x0000777106027816 */ /* 0x000fd200000000ff */
[----:B----4-:R0:W-:Y:S04]  /*13c110*/  @P1 STG.E.U8 desc[UR38][R26.64], R2 ;  /* 0x000000021a001986 */ /* 0x0101e8000c101126 */
[----:B0-----:R-:W4:Y:S01]  /*13c120*/  LDL.LU.64 R26, [R1+0x5308] ;  /* 0x00530800011a7983 */ /* 0x001f220000300a00 */
[----:B------:R-:W-:Y:S02]  /*13c130*/  PRMT R2, R6, 0x7772, RZ ;  /* 0x0000777206027816 */ /* 0x000fe400000000ff */
[C---:B------:R-:W-:Y:S02]  /*13c140*/  LOP3.LUT P2, RZ, R25.reuse, 0x200000, RZ, 0xc0, !PT ;  /* 0x0020000019ff7812 */ /* 0x040fe4000784c0ff */
[C---:B------:R-:W-:Y:S02]  /*13c150*/  LOP3.LUT P3, RZ, R25.reuse, 0x400000, RZ, 0xc0, !PT ;  /* 0x0040000019ff7812 */ /* 0x040fe4000786c0ff */
[----:B------:R-:W-:-:S02]  /*13c160*/  LOP3.LUT P4, RZ, R25, 0x800000, RZ, 0xc0, !PT ;  /* 0x0080000019ff7812 */ /* 0x000fc4000788c0ff */
[C---:B------:R-:W-:Y:S02]  /*13c170*/  LOP3.LUT P5, RZ, R25.reuse, 0x1000000, RZ, 0xc0, !PT ;  /* 0x0100000019ff7812 */ /* 0x040fe400078ac0ff */
[C---:B------:R-:W-:Y:S02]  /*13c180*/  LOP3.LUT P6, RZ, R25.reuse, 0x2000000, RZ, 0xc0, !PT ;  /* 0x0200000019ff7812 */ /* 0x040fe400078cc0ff */
[----:B------:R-:W-:Y:S02]  /*13c190*/  LOP3.LUT P0, RZ, R25, 0x4000000, RZ, 0xc0, !PT ;  /* 0x0400000019ff7812 */ /* 0x000fe4000780c0ff */
[----:B--2---:R-:W-:-:S13]  /*13c1a0*/  LOP3.LUT P1, RZ, R14, 0x80000000, RZ, 0xc0, !PT ;  /* 0x800000000eff7812 */ /* 0x004fda000782c0ff */
[----:B---3--:R0:W-:Y:S01]  /*13c1b0*/  @P1 STG.E.U8 desc[UR38][R12.64], R2 ;  /* 0x000000020c001986 */ /* 0x0081e2000c101126 */
        /* <DEDUP_REMOVED lines=17> */
[----:B0-----:R-:W-:Y:S02]  /*13c2d0*/  PRMT R2, R7, 0x7772, RZ ;  /* 0x0000777207027816 */ /* 0x001fe400000000ff */
[----:B------:R-:W3:Y:S04]  /*13c2e0*/  LDL.LU.64 R10, [R1+0x2450] ;  /* 0x00245000010a7983 */ /* 0x000ee80000300a00 */
[----:B------:R0:W-:Y:S04]  /*13c2f0*/  @P0 STG.E.U8 desc[UR38][R8.64], R2 ;  /* 0x0000000208000986 */ /* 0x0001e8000c101126 */
[----:B0-----:R-:W4:Y:S04]  /*13c300*/  LDL.LU.64 R8, [R1+0x2460] ;  /* 0x0024600001087983 */ /* 0x001f280000300a00 */
[----:B------:R-:W3:Y:S04]  /*13c310*/  LDL.LU.64 R18, [R1+0x2470] ;  /* 0x0024700001127983 */ /* 0x000ee80000300a00 */
[----:B------:R-:W3:Y:S04]  /*13c320*/  LDL.LU.64 R16, [R1+0x2468] ;  /* 0x0024680001107983 */ /* 0x000ee80000300a00 */
[----:B------:R-:W3:Y:S01]  /*13c330*/  LDL.LU R29, [R1+0x48] ;  /* 0x00004800011d7983 */ /* 0x000ee20000300800 */
[----:B------:R-:W-:-:S02]  /*13c340*/  LOP3.LUT R14, R14, 0xffdfffff, RZ, 0xc0, !PT ;  /* 0xffdfffff0e0e7812 */ /* 0x000fc400078ec0ff */
[C---:B------:R-:W-:Y:S02]  /*13c350*/  LOP3.LUT P4, RZ, R25.reuse, 0x8000000, RZ, 0xc0, !PT ;  /* 0x0800000019ff7812 */ /* 0x040fe4000788c0ff */
[----:B------:R-:W-:Y:S02]  /*13c360*/  LOP3.LUT P5, RZ, R25, 0x10000000, RZ, 0xc0, !PT ;  /* 0x1000000019ff7812 */ /* 0x000fe400078ac0ff */
        /* <DEDUP_REMOVED lines=23> */
[----:B---3--:R0:W-:Y:S10]  /*13c4e0*/  @P4 STG.E.U8 desc[UR38][R10.64], R2 ;  /* 0x000000020a004986 */ /* 0x0081f4000c101126 */
[----:B------:R-:W-:-:S02]  /*13c4f0*/  @P1 LOP3.LUT R14, R14, 0x8000000, RZ, 0xfc, !PT ;  /* 0x080000000e0e1812 */ /* 0x000fc400078efcff */
[----:B------:R-:W-:Y:S02]  /*13c500*/  LOP3.LUT P1, RZ, R26, 0x1, RZ, 0xc0, !PT ;  /* 0x000000011aff7812 */ /* 0x000fe4000782c0ff */
[----:B0-----:R-:W-:Y:S02]  /*13c510*/  PRMT R2, R29, 0x7770, RZ ;  /* 0x000077701d027816 */ /* 0x001fe400000000ff */
[----:B------:R-:W-:Y:S01]  /*13c520*/  LOP3.LUT R14, R14, 0xefffffff, RZ, 0xc0, !PT ;  /* 0xefffffff0e0e7812 */ /* 0x000fe200078ec0ff */
[----:B------:R-:W2:Y:S04]  /*13c530*/  LDL.LU.64 R10, [R1+0x2480] ;  /* 0x00248000010a7983 */ /* 0x000ea80000300a00 */
[----:B----4-:R0:W-:Y:S04]  /*13c540*/  @P5 STG.E.U8 desc[UR38][R8.64], R2 ;  /* 0x0000000208005986 */ /* 0x0101e8000c101126 */
[----:B------:R-:W-:-:S02]  /*13c550*/  @P1 LOP3.LUT R14, R14, 0x10000000, RZ, 0xfc, !PT ;  /* 0x100000000e0e1812 */ /* 0x000fc400078efcff */
[----:B------:R-:W-:Y:S01]  /*13c560*/  LOP3.LUT P1, RZ, R25, 0x80000000, RZ, 0xc0, !PT ;  /* 0x8000000019ff7812 */ /* 0x000fe2000782c0ff */
[----:B0-----:R-:W3:Y:S04]  /*13c570*/  LDL.LU.64 R8, [R1+0x2488] ;  /* 0x0024880001087983 */ /* 0x001ee80000300a00 */
[----:B------:R-:W4:Y:S04]  /*13c580*/  LDL.LU R6, [R1+0x6c] ;  /* 0x00006c0001067983 */ /* 0x000f280000300800 */
[----:B------:R-:W2:Y:S04]  /*13c590*/  LDL.LU.64 R24, [R1+0x2490] ;  /* 0x0024900001187983 */ /* 0x000ea80000300a00 */
[----:B--2---:R0:W-:Y:S04]  /*13c5a0*/  STL.64 [R1+0x52e8], R24 ;  /* 0x0052e81801007387 */ /* 0x0041e80000100a00 */
        /* <DEDUP_REMOVED lines=11> */
[----:B------:R-:W4:Y:S04]  /*13c660*/  LDL.LU.64 R12, [R1+0x24a0] ;  /* 0x0024a000010c7983 */ /* 0x000f280000300a00 */
[----:B------:R-:W4:Y:S04]  /*13c670*/  LDL.LU.64 R22, [R1+0x24b0] ;  /* 0x0024b00001167983 */ /* 0x000f280000300a00 */
[----:B------:R-:W4:Y:S04]  /*13c680*/  LDL.LU R7, [R1+0x5c] ;  /* 0x00005c0001077983 */ /* 0x000f280000300800 */
[----:B------:R-:W4:Y:S04]  /*13c690*/  LDL.LU.64 R20, [R1+0x24b8] ;  /* 0x0024b80001147983 */ /* 0x000f280000300a00 */
[----:B------:R-:W4:Y:S04]  /*13c6a0*/  LDL.LU.64 R18, [R1+0x24c0] ;  /* 0x0024c00001127983 */ /* 0x000f280000300a00 */
[----:B------:R-:W4:Y:S04]  /*13c6b0*/  LDL.LU.64 R16, [R1+0x24c8] ;  /* 0x0024c80001107983 */ /* 0x000f280000300a00 */
[----:B------:R-:W4:Y:S04]  /*13c6c0*/  LDL.LU.64 R28, [R1+0x24d8] ;  /* 0x0024d800011c7983 */ /* 0x000f280000300a00 */
        /* <DEDUP_REMOVED lines=12> */
[----:B------:R-:W-:Y:S02]  /*13c790*/  PRMT R2, R27, 0x7773, RZ ;  /* 0x000077731b027816 */ /* 0x000fe400000000ff */
[----:B------:R-:W3:Y:S09]  /*13c7a0*/  LDL.LU R27, [R1+0x52f0] ;  /* 0x0052f000011b7983 */ /* 0x000ef20000300800 */
[----:B--2---:R0:W-:Y:S04]  /*13c7b0*/  @P1 STG.E.U8 desc[UR38][R24.64], R2 ;  /* 0x0000000218001986 */ /* 0x0041e8000c101126 */
[----:B0-----:R-:W2:Y:S01]  /*13c7c0*/  LDL.LU.64 R24, [R1+0x52e8] ;  /* 0x0052e80001187983 */ /* 0x001ea20000300a00 */
[----:B------:R-:W-:-:S02]  /*13c7d0*/  LOP3.LUT P1, RZ, R14, 0x1000000, RZ, 0xc0, !PT ;  /* 0x010000000eff7812 */ /* 0x000fc4000782c0ff */
[----:B----4-:R-:W-:Y:S02]  /*13c7e0*/  PRMT R2, R6, 0x7770, RZ ;  /* 0x0000777006027816 */ /* 0x010fe400000000ff */
[C---:B------:R-:W-:Y:S02]  /*13c7f0*/  LOP3.LUT P2, RZ, R26.reuse, 0x100, RZ, 0xc0, !PT ;  /* 0x000001001aff7812 */ /* 0x040fe4000784c0ff */
[C---:B------:R-:W-:Y:S02]  /*13c800*/  LOP3.LUT P3, RZ, R26.reuse, 0x200, RZ, 0xc0, !PT ;  /* 0x000002001aff7812 */ /* 0x040fe4000786c0ff */
[C---:B------:R-:W-:Y:S02]  /*13c810*/  LOP3.LUT P4, RZ, R26.reuse, 0x400, RZ, 0xc0, !PT ;  /* 0x000004001aff7812 */ /* 0x040fe4000788c0ff */
[C---:B------:R-:W-:Y:S02]  /*13c820*/  LOP3.LUT P5, RZ, R26.reuse, 0x800, RZ, 0xc0, !PT ;  /* 0x000008001aff7812 */ /* 0x040fe400078ac0ff */
[----:B------:R-:W-:Y:S01]  /*13c830*/  LOP3.LUT P6, RZ, R26, 0x1000, RZ, 0xc0, !PT ;  /* 0x000010001aff7812 */ /* 0x000fe200078cc0ff */
[----:B--2---:R0:W-:Y:S01]  /*13c840*/  @P1 STG.E.U8 desc[UR38][R24.64], R2 ;  /* 0x0000000218001986 */ /* 0x0041e2000c101126 */
[----:B------:R-:W-:-:S02]  /*13c850*/  LOP3.LUT P1, RZ, R14, 0x800000, RZ, 0xc0, !PT ;  /* 0x008000000eff7812 */ /* 0x000fc4000782c0ff */
[----:B0-----:R-:W-:-:S11]  /*13c860*/  PRMT R2, R6, 0x7771, RZ ;  /* 0x0000777106027816 */ /* 0x001fd600000000ff */
        /* <DEDUP_REMOVED lines=15> */
[----:B---3--:R-:W-:-:S05]  /*13c960*/  PRMT R2, R27, 0x7770, RZ ;  /* 0x000077701b027816 */ /* 0x008fca00000000ff */
[----:B------:R0:W-:Y:S04]  /*13c970*/  @P6 STG.E.U8 desc[UR38][R10.64], R2 ;  /* 0x000000020a006986 */ /* 0x0001e8000c101126 */
[----:B0-----:R-:W2:Y:S01]  /*13c980*/  LDL.LU.64 R10, [R1+0x24f0] ;  /* 0x0024f000010a7983 */ /* 0x001ea20000300a00 */
[C---:B------:R-:W-:Y:S02]  /*13c990*/  LOP3.LUT P0, RZ, R26.reuse, 0x2000, RZ, 0xc0, !PT ;  /* 0x000020001aff7812 */ /* 0x040fe4000780c0ff */
[----:B------:R-:W-:Y:S02]  /*13c9a0*/  LOP3.LUT P4, RZ, R26, 0x4000, RZ, 0xc0, !PT ;  /* 0x000040001aff7812 */ /* 0x000fe4000788c0ff */
[----:B------:R-:W-:-:S09]  /*13c9b0*/  PRMT R2, R27, 0x7771, RZ ;  /* 0x000077711b027816 */ /* 0x000fd200000000ff */
[----:B------:R0:W-:Y:S02]  /*13c9c0*/  @P0 STG.E.U8 desc[UR38][R8.64], R2 ;  /* 0x0000000208000986 */ /* 0x0001e4000c101126 */
[----:B0-----:R-:W-:Y:S02]  /*13c9d0*/  PRMT R2, R27, 0x7772, RZ ;  /* 0x000077721b027816 */ /* 0x001fe400000000ff */
[----:B------:R-:W3:Y:S04]  /*13c9e0*/  LDL.LU.64 R8, [R1+0x24f8] ;  /* 0x0024f80001087983 */ /* 0x000ee80000300a00 */
[----:B------:R-:W4:Y:S04]  /*13c9f0*/  LDL.LU.64 R20, [R1+0x2500] ;  /* 0x0025000001147983 */ /* 0x000f280000300a00 */
[----:B------:R-:W3:Y:S04]  /*13ca00*/  LDL.LU.64 R18, [R1+0x2508] ;  /* 0x0025080001127983 */ /* 0x000ee80000300a00 */
[----:B------:R-:W3:Y:S04]  /*13ca10*/  LDL.LU.64 R16, [R1+0x2518] ;  /* 0x0025180001107983 */ /* 0x000ee80000300a00 */
[----:B------:R-:W3:Y:S04]  /*13ca20*/  LDL.LU R29, [R1+0x3c] ;  /* 0x00003c00011d7983 */ /* 0x000ee80000300800 */
[----:B------:R-:W3:Y:S01]  /*13ca30*/  LDL.LU.64 R6, [R1+0x2528] ;  /* 0x0025280001067983 */ /* 0x000ee20000300a00 */
[----:B------:R-:W-:-:S02]  /*13ca40*/  LOP3.LUT P1, RZ, R26, 0x4000000, RZ, 0xc0, !PT ;  /* 0x040000001aff7812 */ /* 0x000fc4000782c0ff */
[----:B------:R-:W-:-:S11]  /*13ca50*/  LOP3.LUT R14, R14, 0xffffdfff, RZ, 0xc0, !PT ;  /* 0xffffdfff0e0e7812 */ /* 0x000fd600078ec0ff */
[----:B------:R-:W-:Y:S02]  /*13ca60*/  @P1 LOP3.LUT R14, R14, 0x2000, RZ, 0xfc, !PT ;  /* 0x000020000e0e1812 */ /* 0x000fe400078efcff */
[----:B------:R-:W-:Y:S02]  /*13ca70*/  LOP3.LUT P1, RZ, R26, 0x2000000, RZ, 0xc0, !PT ;  /* 0x020000001aff7812 */ /* 0x000fe4000782c0ff */
[----:B------:R-:W-:-:S11]  /*13ca80*/  LOP3.LUT R14, R14, 0xffffbfff, RZ, 0xc0, !PT ;  /* 0xffffbfff0e0e7812 */ /* 0x000fd600078ec0ff */
[----:B------:R-:W-:Y:S02]  /*13ca90*/  @P1 LOP3.LUT R14, R14, 0x4000, RZ, 0xfc, !PT ;  /* 0x000040000e0e1812 */ /* 0x000fe400078efcff */
[----:B------:R-:W-:Y:S02]  /*13caa0*/  LOP3.LUT P1, RZ, R26, 0x1000000, RZ, 0xc0, !PT ;  /* 0x010000001aff7812 */ /* 0x000fe4000782c0ff */
[----:B------:R-:W-:Y:S01]  /*13cab0*/  LOP3.LUT R14, R14, 0xffff7fff, RZ, 0xc0, !PT ;  /* 0xffff7fff0e0e7812 */ /* 0x000fe200078ec0ff */
[----:B--2---:R0:W-:Y:S02]  /*13cac0*/  @P4 STG.E.U8 desc[UR38][R10.64], R2 ;  /* 0x000000020a004986 */ /* 0x0041e4000c101126 */
[----:B0-----:R-:W-:Y:S02]  /*13cad0*/  PRMT R2, R27, 0x7773, RZ ;  /* 0x000077731b027816 */ /* 0x001fe400000000ff */
[----:B------:R-:W2:Y:S04]  /*13cae0*/  LDL.LU R27, [R1+0x52e0] ;  /* 0x0052e000011b7983 */ /* 0x000ea80000300800 */
[----:B------:R-:W2:Y:S04]  /*13caf0*/  LDL.LU.64 R10, [R1+0x2510] ;  /* 0x00251000010a7983 */ /* 0x000ea80000300a00 */
[----:B------:R-:W2:Y:S01]  /*13cb00*/  LDL.LU.64 R4, [R1+0x2530] ;  /* 0x0025300001047983 */ /* 0x000ea20000300a00 */
        /* <DEDUP_REMOVED lines=9> */
[----:B------:R-:W-:-:S09]  /*13cba0*/  LOP3.LUT P5, RZ, R26, 0x8000, RZ, 0xc0, !PT ;  /* 0x000080001aff7812 */ /* 0x000fd200078ac0ff */
[----:B------:R-:W-:Y:S02]  /*13cbb0*/  @P1 LOP3.LUT R14, R14, 0x40000, RZ, 0xfc, !PT ;  /* 0x000400000e0e1812 */ /* 0x000fe400078efcff */
[----:B------:R-:W-:Y:S02]  /*13cbc0*/  LOP3.LUT P1, RZ, R26, 0x100000, RZ, 0xc0, !PT ;  /* 0x001000001aff7812 */ /* 0x000fe4000782c0ff */
[----:B------:R-:W-:Y:S02]  /*13cbd0*/  LOP3.LUT R14, R14, 0xfff7ffff, RZ, 0xc0, !PT ;  /* 0xfff7ffff0e0e7812 */ /* 0x000fe400078ec0ff */
[----:B------:R-:W-:Y:S01]  /*13cbe0*/  LOP3.LUT P6, RZ, R26, 0x10000, RZ, 0xc0, !PT ;  /* 0x000100001aff7812 */ /* 0x000fe200078cc0ff */
[----:B---3--:R0:W-:Y:S08]  /*13cbf0*/  @P5 STG.E.U8 desc[UR38][R8.64], R2 ;  /* 0x0000000208005986 */ /* 0x0081f0000c101126 */
[----:B------:R-:W-:-:S02]  /*13cc00*/  @P1 LOP3.LUT R14, R14, 0x80000, RZ, 0xfc, !PT ;  /* 0x000800000e0e1812 */ /* 0x000fc400078efcff */
[----:B------:R-:W-:Y:S02]  /*13cc10*/  LOP3.LUT P1, RZ, R26, 0x80000, RZ, 0xc0, !PT ;  /* 0x000800001aff7812 */ /* 0x000fe4000782c0ff */
[----:B0-----:R-:W-:Y:S02]  /*13cc20*/  PRMT R2, R29, 0x7770, RZ ;  /* 0x000077701d027816 */ /* 0x001fe400000000ff */
[----:B------:R-:W-:Y:S02]  /*13cc30*/  LOP3.LUT R14, R14, 0xffefffff, RZ, 0xc0, !PT ;  /* 0xffefffff0e0e7812 */ /* 0x000fe400078ec0ff */
[C---:B------:R-:W-:Y:S02]  /*13cc40*/  LOP3.LUT P0, RZ, R26.reuse, 0x20000, RZ, 0xc0, !PT ;  /* 0x000200001aff7812 */ /* 0x040fe4000780c0ff */
[C---:B------:R-:W-:Y:S02]  /*13cc50*/  LOP3.LUT P2, RZ, R26.reuse, 0x8000000, RZ, 0xc0, !PT ;  /* 0x080000001aff7812 */ /* 0x040fe4000784c0ff */
[C---:B------:R-:W-:Y:S01]  /*13cc60*/  LOP3.LUT P3, RZ, R26.reuse, 0x10000000, RZ, 0xc0, !PT ;  /* 0x100000001aff7812 */ /* 0x040fe2000786c0ff */
[----:B----4-:R-:W-:Y:S01]  /*13cc70*/  @P6 STG.E.U8 desc[UR38][R20.64], R2 ;  /* 0x0000000214006986 */ /* 0x010fe2000c101126 */
[----:B------:R-:W-:-:S02]  /*13cc80*/  LOP3.LUT P4, RZ, R26, 0x20000000, RZ, 0xc0, !PT ;  /* 0x200000001aff7812 */ /* 0x000fc4000788c0ff */
[C---:B------:R-:W-:Y:S02]  /*13cc90*/  LOP3.LUT P5, RZ, R26.reuse, 0x40000000, RZ, 0xc0, !PT ;  /* 0x400000001aff7812 */ /* 0x040fe400078ac0ff */
[----:B------:R-:W-:Y:S02]  /*13cca0*/  LOP3.LUT P6, RZ, R26, 0x80000000, RZ, 0xc0, !PT ;  /* 0x800000001aff7812 */ /* 0x000fe400078cc0ff */
[----:B------:R-:W-:Y:S02]  /*13ccb0*/  @P1 LOP3.LUT R14, R14, 0x100000, RZ, 0xfc, !PT ;  /* 0x001000000e0e1812 */ /* 0x000fe400078efcff */
[----:B------:R-:W-:Y:S01]  /*13ccc0*/  LOP3.LUT P1, RZ, R26, 0x40000, RZ, 0xc0, !PT ;  /* 0x000400001aff7812 */ /* 0x000fe2000782c0ff */
[----:B--2---:R0:W-:Y:S04]  /*13ccd0*/  STL.64 [R1+0x52d8], R4 ;  /* 0x0052d80401007387 */ /* 0x0041e80000100a00 */
[----:B0-----:R-:W2:Y:S04]  /*13cce0*/  LDL.LU.64 R4, [R1+0x2520] ;  /* 0x0025200001047983 */ /* 0x001ea80000300a00 */
[----:B------:R-:W3:Y:S04]  /*13ccf0*/  LDL.LU.64 R8, [R1+0x2538] ;  /* 0x0025380001087983 */ /* 0x000ee80000300a00 */
[----:B------:R-:W4:Y:S04]  /*13cd00*/  LDL.LU R3, [R1+0x10] ;  /* 0x0000100001037983 */ /* 0x000f280000300800 */
[----:B------:R-:W2:Y:S04]  /*13cd10*/  LDL.LU.64 R24, [R1+0x2540] ;  /* 0x0025400001187983 */ /* 0x000ea80000300a00 */
[----:B------:R-:W2:Y:S01]  /*13cd20*/  LDL.LU R26, [R1+0x20] ;  /* 0x00002000011a7983 */ /* 0x000ea20000300800 */
[----:B------:R-:W-:-:S03]  /*13cd30*/  PRMT R2, R29, 0x7771, RZ ;  /* 0x000077711d027816 */ /* 0x000fc600000000ff */
[----:B------:R-:W3:Y:S04]  /*13cd40*/  LDL.LU.64 R12, [R1+0x2548] ;  /* 0x00254800010c7983 */ /* 0x000ee80000300a00 */
[----:B------:R-:W3:Y:S04]  /*13cd50*/  LDL.LU.64 R22, [R1+0x2558] ;  /* 0x0025580001167983 */ /* 0x000ee80000300a00 */
[----:B------:R-:W3:Y:S04]  /*13cd60*/  LDL.LU.64 R20, [R1+0x2568] ;  /* 0x0025680001147983 */ /* 0x000ee80000300a00 */
[----:B------:R0:W-:Y:S02]  /*13cd70*/  @P0 STG.E.U8 desc[UR38][R18.64], R2 ;  /* 0x0000000212000986 */ /* 0x0001e4000c101126 */
[----:B0-----:R-:W-:-:S02]  /*13cd80*/  PRMT R2, R29, 0x7772, RZ ;  /* 0x000077721d027816 */ /* 0x001fc400000000ff */
[----:B------:R-:W3:Y:S04]  /*13cd90*/  LDL.LU.64 R18, [R1+0x2550] ;  /* 0x0025500001127983 */ /* 0x000ee80000300a00 */
[----:B------:R0:W-:Y:S01]  /*13cda0*/  @P1 STG.E.U8 desc[UR38][R16.64], R2 ;  /* 0x0000000210001986 */ /* 0x0001e2000c101126 */
[C---:B------:R-:W-:Y:S02]  /*13cdb0*/  LOP3.LUT P1, RZ, R14.reuse, 0x100000, RZ, 0xc0, !PT ;  /* 0x001000000eff7812 */ /* 0x040fe4000782c0ff */
[----:B0-----:R-:W-:Y:S01]  /*13cdc0*/  PRMT R2, R29, 0x7773, RZ ;  /* 0x000077731d027816 */ /* 0x001fe200000000ff */
[----:B------:R-:W3:Y:S04]  /*13cdd0*/  LDL.LU.64 R16, [R1+0x2560] ;  /* 0x0025600001107983 */ /* 0x000ee80000300a00 */
[----:B------:R-:W3:Y:S06]  /*13cde0*/  LDL.LU.64 R28, [R1+0x2570] ;  /* 0x00257000011c7983 */ /* 0x000eec0000300a00 */
[----:B------:R0:W-:Y:S01]  /*13cdf0*/  @P1 STG.E.U8 desc[UR38][R6.64], R2 ;  /* 0x0000000206001986 */ /* 0x0001e2000c101126 */
[----:B------:R-:W-:-:S03]  /*13ce00*/  LOP3.LUT P1, RZ, R14, 0x80000, RZ, 0xc0, !PT ;  /* 0x000800000eff7812 */ /* 0x000fc6000782c0ff */
[----:B0-----:R-:W3:Y:S01]  /*13ce10*/  LDL.LU.64 R6, [R1+0x2578] ;  /* 0x0025780001067983 */ /* 0x001ee20000300a00 */
[----:B--2---:R-:W-:-:S09]  /*13ce20*/  PRMT R2, R26, 0x7770, RZ ;  /* 0x000077701a027816 */ /* 0x004fd200000000ff */
[----:B------:R0:W-:Y:S01]  /*13ce30*/  @P1 STG.E.U8 desc[UR38][R10.64], R2 ;  /* 0x000000020a001986 */ /* 0x0001e2000c101126 */
[----:B------:R-:W-:Y:S02]  /*13ce40*/  LOP3.LUT P1, RZ, R14, 0x40000, RZ, 0xc0, !PT ;  /* 0x000400000eff7812 */ /* 0x000fe4000782c0ff */
[----:B0-----:R-:W-:Y:S01]  /*13ce50*/  PRMT R2, R26, 0x7771, RZ ;  /* 0x000077711a027816 */ /* 0x001fe200000000ff */
[----:B------:R-:W2:Y:S10]  /*13ce60*/  LDL.LU.64 R10, [R1+0x2580] ;  /* 0x00258000010a7983 */ /* 0x000eb40000300a00 */
[----:B------:R0:W-:Y:S04]  /*13ce70*/  @P1 STG.E.U8 desc[UR38][R4.64], R2 ;  /* 0x0000000204001986 */ /* 0x0001e8000c101126 */
[----:B0-----:R-:W2:Y:S01]  /*13ce80*/  LDL.LU.64 R4, [R1+0x52d8] ;  /* 0x0052d80001047983 */ /* 0x001ea20000300a00 */
[----:B------:R-:W-:-:S02]  /*13ce90*/  LOP3.LUT P1, RZ, R14, 0x20000, RZ, 0xc0, !PT ;  /* 0x000200000eff7812 */ /* 0x000fc4000782c0ff */
[----:B------:R-:W-:-:S11]  /*13cea0*/  PRMT R2, R26, 0x7772, RZ ;  /* 0x000077721a027816 */ /* 0x000fd600000000ff */
[----:B--2---:R0:W-:Y:S01]  /*13ceb0*/  @P1 STG.E.U8 desc[UR38][R4.64], R2 ;  /* 0x0000000204001986 */ /* 0x0041e2000c101126 */
[----:B------:R-:W-:Y:S02]  /*13cec0*/  LOP3.LUT P1, RZ, R14, 0x10000, RZ, 0xc0, !PT ;  /* 0x000100000eff7812 */ /* 0x000fe4000782c0ff */
[----:B0-----:R-:W-:Y:S01]  /*13ced0*/  PRMT R2, R26, 0x7773, RZ ;  /* 0x000077731a027816 */ /* 0x001fe200000000ff */
[----:B------:R-:W2:Y:S10]  /*13cee0*/  LDL.LU.64 R4, [R1+0x52d0] ;  /* 0x0052d00001047983 */ /* 0x000eb40000300a00 */
[----:B---3--:R0:W-:Y:S04]  /*13cef0*/  @P1 STG.E.U8 desc[UR38][R8.64], R2 ;  /* 0x0000000208001986 */ /* 0x0081e8000c101126 */
[----:B0-----:R-:W3:Y:S01]  /*13cf00*/  LDL.LU.64 R8, [R1+0x52c8] ;  /* 0x0052c80001087983 */ /* 0x001ee20000300a00 */
[----:B------:R-:W-:-:S02]  /*13cf10*/  LOP3.LUT P1, RZ, R14, 0x8000, RZ, 0xc0, !PT ;  /* 0x000080000eff7812 */ /* 0x000fc4000782c0ff */
[----:B----4-:R-:W-:-:S11]  /*13cf20*/  PRMT R2, R3, 0x7770, RZ ;  /* 0x0000777003027816 */ /* 0x010fd600000000ff */
        /* <DEDUP_REMOVED lines=10> */
[----:B---3--:R-:W-:-:S05]  /*13cfd0*/  PRMT R2, R8, 0x7770, RZ ;  /* 0x0000777008027816 */ /* 0x008fca00000000ff */
[----:B------:R0:W-:Y:S02]  /*13cfe0*/  @P3 STG.E.U8 desc[UR38][R18.64], R2 ;  /* 0x0000000212003986 */ /* 0x0001e4000c101126 */
[----:B0-----:R-:W-:-:S05]  /*13cff0*/  PRMT R2, R8, 0x7771, RZ ;  /* 0x0000777108027816 */ /* 0x001fca00000000ff */
[----:B------:R0:W-:Y:S04]  /*13d000*/  @P4 STG.E.U8 desc[UR38][R16.64], R2 ;  /* 0x0000000210004986 */ /* 0x0001e8000c101126 */
[----:B------:R-:W-:Y:S01]  /*13d010*/  STL [R1+0x52b4], R9 ;  /* 0x0052b40901007387 */ /* 0x000fe20000100800 */
[C---:B0-----:R-:W-:Y:S02]  /*13d020*/  PRMT R2, R8.reuse, 0x7772, RZ ;  /* 0x0000777208027816 */ /* 0x041fe400000000ff */
[----:B------:R-:W-:-:S03]  /*13d030*/  PRMT R8, R8, 0x7773, RZ ;  /* 0x0000777308087816 */ /* 0x000fc600000000ff */
[----:B------:R2:W-:Y:S04]  /*13d040*/  @P5 STG.E.U8 desc[UR38][R28.64], R2 ;  /* 0x000000021c005986 */ /* 0x0005e8000c101126 */
[----:B------:R-:W-:Y:S01]  /*13d050*/  @P6 STG.E.U8 desc[UR38][R6.64], R8 ;  /* 0x0000000806006986 */ /* 0x000fe2000c101126 */
[----:B--2---:R-:W-:-:S05]  /*13d060*/  PRMT R2, R4, 0x7770, RZ ;  /* 0x0000777004027816 */ /* 0x004fca00000000ff */
[----:B------:R0:W-:Y:S04]  /*13d070*/  @P0 STG.E.U8 desc[UR38][R10.64], R2 ;  /* 0x000000020a000986 */ /* 0x0001e8000c101126 */
        /* <DEDUP_REMOVED lines=36> */
[C---:B------:R-:W-:Y:S02]  /*13d2c0*/  LOP3.LUT P5, RZ, R27.reuse, 0x4, RZ, 0xc0, !PT ;  /* 0x000000041bff7812 */ /* 0x040fe400078ac0ff */
[----:B------:R-:W-:-:S07]  /*13d2d0*/  LOP3.LUT P6, RZ, R27, 0x8, RZ, 0xc0, !PT ;  /* 0x000000081bff7812 */ /* 0x000fce00078cc0ff */
[----:B------:R-:W-:Y:S02]  /*13d2e0*/  @P1 LOP3.LUT R14, R14, 0x800, RZ, 0xfc, !PT ;  /* 0x000008000e0e1812 */ /* 0x000fe400078efcff */
[C---:B------:R-:W-:Y:S02]  /*13d2f0*/  LOP3.LUT P1, RZ, R27.reuse, 0x40, RZ, 0xc0, !PT ;  /* 0x000000401bff7812 */ /* 0x040fe4000782c0ff */
[----:B------:R-:W-:Y:S02]  /*13d300*/  LOP3.LUT P0, RZ, R27, 0x10, RZ, 0xc0, !PT ;  /* 0x000000101bff7812 */ /* 0x000fe4000780c0ff */
[----:B------:R-:W-:Y:S02]  /*13d310*/  PRMT R2, R4, 0x7772, RZ ;  /* 0x0000777204027816 */ /* 0x000fe400000000ff */
[----:B------:R-:W-:Y:S02]  /*13d320*/  LOP3.LUT R14, R14, 0xffffefff, RZ, 0xc0, !PT ;  /* 0xffffefff0e0e7812 */ /* 0x000fe400078ec0ff */
[----:B------:R-:W-:Y:S01]  /*13d330*/  PRMT R4, R4, 0x7773, RZ ;  /* 0x0000777304047816 */ /* 0x000fe200000000ff */
[----:B---3--:R0:W-:Y:S04]  /*13d340*/  @P5 STG.E.U8 desc[UR38][R20.64], R2 ;  /* 0x0000000214005986 */ /* 0x0081e8000c101126 */
[----:B------:R-:W-:-:S02]  /*13d350*/  @P1 LOP3.LUT R14, R14, 0x1000, RZ, 0xfc, !PT ;  /* 0x000010000e0e1812 */ /* 0x000fc400078efcff */
[----:B------:R-:W-:Y:S01]  /*13d360*/  LOP3.LUT P1, RZ, R27, 0x20, RZ, 0xc0, !PT ;  /* 0x000000201bff7812 */ /* 0x000fe2000782c0ff */
[----:B----4-:R3:W-:Y:S01]  /*13d370*/  @P6 STG.E.U8 desc[UR38][R28.64], R4 ;  /* 0x000000041c006986 */ /* 0x0107e2000c101126 */
[----:B0-----:R-:W-:-:S05]  /*13d380*/  PRMT R2, R3, 0x7770, RZ ;  /* 0x0000777003027816 */ /* 0x001fca00000000ff */
[----:B------:R0:W-:Y:S04]  /*13d390*/  @P0 STG.E.U8 desc[UR38][R18.64], R2 ;  /* 0x0000000212000986 */ /* 0x0001e8000c101126 */
[----:B---3--:R-:W3:Y:S04]  /*13d3a0*/  LDL.LU.64 R28, [R1+0x25e8] ;  /* 0x0025e800011c7983 */ /* 0x008ee80000300a00 */
[----:B------:R-:W4:Y:S04]  /*13d3b0*/  LDL.LU.64 R24, [R1+0x25d0] ;  /* 0x0025d00001187983 */ /* 0x000f280000300a00 */
[----:B------:R-:W3:Y:S04]  /*13d3c0*/  LDL.LU.64 R12, [R1+0x25e0] ;  /* 0x0025e000010c7983 */ /* 0x000ee80000300a00 */
[----:B------:R-:W3:Y:S04]  /*13d3d0*/  LDL.LU.64 R22, [R1+0x25f0] ;  /* 0x0025f00001167983 */ /* 0x000ee80000300a00 */
[----:B------:R-:W3:Y:S01]  /*13d3e0*/  LDL.LU.64 R20, [R1+0x25f8] ;  /* 0x0025f80001147983 */ /* 0x000ee20000300a00 */
[----:B0-----:R-:W-:-:S03]  /*13d3f0*/  PRMT R2, R3, 0x7771, RZ ;  /* 0x0000777103027816 */ /* 0x001fc600000000ff */
[----:B------:R-:W3:Y:S04]  /*13d400*/  LDL.LU.64 R18, [R1+0x2600] ;  /* 0x0026000001127983 */ /* 0x000ee80000300a00 */
[----:B------:R0:W-:Y:S01]  /*13d410*/  @P1 STG.E.U8 desc[UR38][R16.64], R2 ;  /* 0x0000000210001986 */ /* 0x0001e2000c101126 */
[C---:B------:R-:W-:Y:S02]  /*13d420*/  LOP3.LUT P1, RZ, R14.reuse, 0x1000, RZ, 0xc0, !PT ;  /* 0x000010000eff7812 */ /* 0x040fe4000782c0ff */
        /* <DEDUP_REMOVED lines=28> */
[----:B------:R-:W4:Y:S04]  /*13d5f0*/  LDL.LU R15, [R1+0x52b0] ;  /* 0x0052b000010f7983 */ /* 0x000f280000300800 */
[----:B---3--:R0:W-:Y:S01]  /*13d600*/  @P1 STG.E.U8 desc[UR38][R28.64], R2 ;  /* 0x000000021c001986 */ /* 0x0081e2000c101126 */
[----:B------:R-:W-:-:S03]  /*13d610*/  LOP3.LUT P1, RZ, R14, 0x40, RZ, 0xc0, !PT ;  /* 0x000000400eff7812 */ /* 0x000fc6000782c0ff */
[----:B0-----:R-:W3:Y:S01]  /*13d620*/  LDL.LU.64 R28, [R1+0x52a8] ;  /* 0x0052a800011c7983 */ /* 0x001ee20000300a00 */
[----:B--2---:R-:W-:-:S09]  /*13d630*/  PRMT R2, R9, 0x7770, RZ ;  /* 0x0000777009027816 */ /* 0x004fd200000000ff */
[----:B----4-:R0:W-:Y:S01]  /*13d640*/  @P1 STG.E.U8 desc[UR38][R24.64], R2 ;  /* 0x0000000218001986 */ /* 0x0101e2000c101126 */
[----:B------:R-:W-:Y:S02]  /*13d650*/  LOP3.LUT P1, RZ, R14, 0x20, RZ, 0xc0, !PT ;  /* 0x000000200eff7812 */ /* 0x000fe4000782c0ff */
[----:B0-----:R-:W-:-:S11]  /*13d660*/  PRMT R2, R9, 0x7771, RZ ;  /* 0x0000777109027816 */ /* 0x001fd600000000ff */
[----:B------:R0:W-:Y:S02]  /*13d670*/  @P1 STG.E.U8 desc[UR38][R12.64], R2 ;  /* 0x000000020c001986 */ /* 0x0001e4000c101126 */
[C---:B0-----:R-:W-:Y:S02]  /*13d680*/  PRMT R2, R9.reuse, 0x7772, RZ ;  /* 0x0000777209027816 */ /* 0x041fe400000000ff */
[----:B------:R-:W-:-:S03]  /*13d690*/  PRMT R9, R9, 0x7773, RZ ;  /* 0x0000777309097816 */ /* 0x000fc600000000ff */
[----:B------:R0:W-:Y:S04]  /*13d6a0*/  @P2 STG.E.U8 desc[UR38][R22.64], R2 ;  /* 0x0000000216002986 */ /* 0x0001e8000c101126 */
[----:B------:R-:W-:Y:S01]  /*13d6b0*/  @P3 STG.E.U8 desc[UR38][R20.64], R9 ;  /* 0x0000000914003986 */ /* 0x000fe2000c101126 */
[----:B0-----:R-:W-:-:S05]  /*13d6c0*/  PRMT R2, R5, 0x7770, RZ ;  /* 0x0000777005027816 */ /* 0x001fca00000000ff */
[----:B------:R0:W-:Y:S02]  /*13d6d0*/  @P4 STG.E.U8 desc[UR38][R18.64], R2 ;  /* 0x0000000212004986 */ /* 0x0001e4000c101126 */
[----:B0-----:R-:W-:-:S05]  /*13d6e0*/  PRMT R2, R5, 0x7771, RZ ;  /* 0x0000777105027816 */ /* 0x001fca00000000ff */
[----:B------:R0:W-:Y:S02]  /*13d6f0*/  @P5 STG.E.U8 desc[UR38][R16.64], R2 ;  /* 0x0000000210005986 */ /* 0x0001e4000c101126 */
[C---:B0-----:R-:W-:Y:S02]  /*13d700*/  PRMT R2, R5.reuse, 0x7772, RZ ;  /* 0x0000777205027816 */ /* 0x041fe400000000ff */
[----:B------:R-:W-:Y:S01]  /*13d710*/  PRMT R5, R5, 0x7773, RZ ;  /* 0x0000777305057816 */ /* 0x000fe200000000ff */
[----:B------:R-:W2:Y:S04]  /*13d720*/  LDL.LU.64 R16, [R1+0x2610] ;  /* 0x0026100001107983 */ /* 0x000ea80000300a00 */
[----:B------:R-:W-:Y:S04]  /*13d730*/  @P6 STG.E.U8 desc[UR38][R6.64], R2 ;  /* 0x0000000206006986 */ /* 0x000fe8000c101126 */
[----:B------:R0:W-:Y:S04]  /*13d740*/  @P0 STG.E.U8 desc[UR38][R10.64], R5 ;  /* 0x000000050a000986 */ /* 0x0001e8000c101126 */
[----:B0-----:R-:W4:Y:S04]  /*13d750*/  LDL.LU.64 R10, [R1+0x2710] ;  /* 0x00271000010a7983 */ /* 0x001f280000300a00 */
[----:B------:R-:W2:Y:S04]  /*13d760*/  LDL.LU.64 R12, [R1+0x2708] ;  /* 0x00270800010c7983 */ /* 0x000ea80000300a00 */
[----:B------:R-:W2:Y:S01]  /*13d770*/  LDL.LU R7, [R1+0x28] ;  /* 0x0000280001077983 */ /* 0x000ea20000300800 */
[----:B------:R-:W-:-:S02]  /*13d780*/  LOP3.LUT P4, RZ, R27, 0x100000, RZ, 0xc0, !PT ;  /* 0x001000001bff7812 */ /* 0x000fc4000788c0ff */
[C---:B------:R-:W-:Y:S02]  /*13d790*/  LOP3.LUT P5, RZ, R27.reuse, 0x200000, RZ, 0xc0, !PT ;  /* 0x002000001bff7812 */ /* 0x040fe400078ac0ff */
[----:B------:R-:W-:Y:S01]  /*13d7a0*/  LOP3.LUT P6, RZ, R27, 0x400000, RZ, 0xc0, !PT ;  /* 0x004000001bff7812 */ /* 0x000fe200078cc0ff */
[----:B------:R-:W3:Y:S04]  /*13d7b0*/  LDL.LU.64 R22, [R1+0x2700] ;  /* 0x0027000001167983 */ /* 0x000ee80000300a00 */
[----:B------:R-:W3:Y:S04]  /*13d7c0*/  LDL.LU.64 R20, [R1+0x26f8] ;  /* 0x0026f80001147983 */ /* 0x000ee80000300a00 */
[----:B------:R-:W3:Y:S04]  /*13d7d0*/  LDL.LU.64 R18, [R1+0x26f0] ;  /* 0x0026f00001127983 */ /* 0x000ee80000300a00 */
[----:B------:R-:W3:Y:S01]  /*13d7e0*/  LDL.LU R3, [R1+0x18] ;  /* 0x0000180001037983 */ /* 0x000ee20000300800 */
[----:B--2---:R-:W-:-:S05]  /*13d7f0*/  PRMT R2, R7, 0x7770, RZ ;  /* 0x0000777007027816 */ /* 0x004fca00000000ff */
[----:B------:R0:W-:Y:S02]  /*13d800*/  @P4 STG.E.U8 desc[UR38][R16.64], R2 ;  /* 0x0000000210004986 */ /* 0x0001e4000c101126 */
[C---:B0-----:R-:W-:Y:S02]  /*13d810*/  PRMT R2, R7.reuse, 0x7771, RZ ;  /* 0x0000777107027816 */ /* 0x041fe400000000ff */
[----:B------:R-:W2:Y:S04]  /*13d820*/  LDL.LU.64 R16, [R1+0x26e8] ;  /* 0x0026e80001107983 */ /* 0x000ea80000300a00 */
[----:B----4-:R0:W-:Y:S02]  /*13d830*/  @P5 STG.E.U8 desc[UR38][R10.64], R2 ;  /* 0x000000020a005986 */ /* 0x0101e4000c101126 */
[----:B0-----:R-:W-:-:S02]  /*13d840*/  PRMT R2, R7, 0x7772, RZ ;  /* 0x0000777207027816 */ /* 0x001fc400000000ff */
[----:B------:R-:W4:Y:S04]  /*13d850*/  LDL.LU.64 R10, [R1+0x26e0] ;  /* 0x0026e000010a7983 */ /* 0x000f280000300a00 */
[----:B------:R0:W-:Y:S02]  /*13d860*/  @P6 STG.E.U8 desc[UR38][R12.64], R2 ;  /* 0x000000020c006986 */ /* 0x0001e4000c101126 */
[----:B0-----:R-:W-:Y:S02]  /*13d870*/  PRMT R2, R7, 0x7773, RZ ;  /* 0x0000777307027816 */ /* 0x001fe400000000ff */
[----:B------:R-:W2:Y:S01]  /*13d880*/  LDL.LU.64 R6, [R1+0x26c8] ;  /* 0x0026c80001067983 */ /* 0x000ea20000300a00 */
[----:B---3--:R-:W-:Y:S02]  /*13d890*/  LOP3.LUT P1, RZ, R28, 0x1, RZ, 0xc0, !PT ;  /* 0x000000011cff7812 */ /* 0x008fe4000782c0ff */
        /* <DEDUP_REMOVED lines=23> */
[----:B------:R-:W-:Y:S02]  /*13da10*/  LOP3.LUT P1, RZ, R27, 0x2000000, RZ, 0xc0, !PT ;  /* 0x020000001bff7812 */ /* 0x000fe4000782c0ff */
[----:B------:R-:W-:Y:S01]  /*13da20*/  LOP3.LUT R14, R14, 0xffffffef, RZ, 0xc0, !PT ;  /* 0xffffffef0e0e7812 */ /* 0x000fe200078ec0ff */
[----:B------:R0:W-:Y:S10]  /*13da30*/  @P0 STG.E.U8 desc[UR38][R22.64], R2 ;  /* 0x0000000216000986 */ /* 0x0001f4000c101126 */
[----:B------:R-:W-:-:S02]  /*13da40*/  @P1 LOP3.LUT R14, R14, 0x10, RZ, 0xfc, !PT ;  /* 0x000000100e0e1812 */ /* 0x000fc400078efcff */
        /* <DEDUP_REMOVED lines=11> */
[----:B----4-:R-:W-:Y:S04]  /*13db00*/  @P1 STG.E.U8 desc[UR38][R10.64], R2 ;  /* 0x000000020a001986 */ /* 0x010fe8000c101126 */
[----:B--2---:R0:W-:Y:S04]  /*13db10*/  STL.64 [R1+0x5298], R6 ;  /* 0x0052980601007387 */ /* 0x0041e80000100a00 */
[----:B0-----:R-:W2:Y:S04]  /*13db20*/  LDL.LU.64 R6, [R1+0x26d8] ;  /* 0x0026d80001067983 */ /* 0x001ea80000300a00 */
[----:B------:R-:W3:Y:S04]  /*13db30*/  LDL.LU.64 R4, [R1+0x26c0] ;  /* 0x0026c00001047983 */ /* 0x000ee80000300a00 */
[----:B------:R-:W4:Y:S04]  /*13db40*/  LDL.LU.64 R8, [R1+0x26b8] ;  /* 0x0026b80001087983 */ /* 0x000f280000300a00 */
[----:B------:R-:W2:Y:S04]  /*13db50*/  LDL.LU.64 R24, [R1+0x26b0] ;  /* 0x0026b00001187983 */ /* 0x000ea80000300a00 */
[----:B------:R-:W2:Y:S04]  /*13db60*/  LDL.LU.64 R12, [R1+0x26a8] ;  /* 0x0026a800010c7983 */ /* 0x000ea80000300a00 */
[----:B------:R-:W2:Y:S04]  /*13db70*/  LDL.LU.64 R22, [R1+0x26a0] ;  /* 0x0026a00001167983 */ /* 0x000ea80000300a00 */
[----:B------:R-:W2:Y:S04]  /*13db80*/  LDL.LU R26, [R1+0x2c] ;  /* 0x00002c00011a7983 */ /* 0x000ea80000300800 */
[----:B------:R-:W2:Y:S04]  /*13db90*/  LDL.LU.64 R20, [R1+0x2698] ;  /* 0x0026980001147983 */ /* 0x000ea80000300a00 */
[----:B------:R-:W2:Y:S04]  /*13dba0*/  LDL.LU.64 R18, [R1+0x2690] ;  /* 0x0026900001127983 */ /* 0x000ea80000300a00 */
[----:B------:R-:W2:Y:S04]  /*13dbb0*/  LDL.LU.64 R16, [R1+0x2688] ;  /* 0x0026880001107983 */ /* 0x000ea80000300a00 */
[----:B------:R-:W2:Y:S01]  /*13dbc0*/  LDL.LU.64 R10, [R1+0x52a0] ;  /* 0x0052a000010a7983 */ /* 0x000ea20000300a00 */
[----:B------:R-:W-:-:S02]  /*13dbd0*/  LOP3.LUT P1, RZ, R14, 0x2, RZ, 0xc0, !PT ;  /* 0x000000020eff7812 */ /* 0x000fc4000782c0ff */
[----:B--2---:R-:W-:-:S11]  /*13dbe0*/  PRMT R2, R10, 0x7770, RZ ;  /* 0x000077700a027816 */ /* 0x004fd600000000ff */
[----:B------:R0:W-:Y:S04]  /*13dbf0*/  @P1 STG.E.U8 desc[UR38][R6.64], R2 ;  /* 0x0000000206001986 */ /* 0x0001e8000c101126 */
[----:B0-----:R-:W2:Y:S01]  /*13dc00*/  LDL.LU.64 R6, [R1+0x5298] ;  /* 0x0052980001067983 */ /* 0x001ea20000300a00 */
[----:B------:R-:W-:Y:S02]  /*13dc10*/  LOP3.LUT P1, RZ, R14, 0x1, RZ, 0xc0, !PT ;  /* 0x000000010eff7812 */ /* 0x000fe4000782c0ff */
[----:B------:R-:W-:-:S11]  /*13dc20*/  PRMT R2, R10, 0x7771, RZ ;  /* 0x000077710a027816 */ /* 0x000fd600000000ff */
[----:B--2---:R0:W-:Y:S04]  /*13dc30*/  @P1 STG.E.U8 desc[UR38][R6.64], R2 ;  /* 0x0000000206001986 */ /* 0x0041e8000c101126 */
[----:B0-----:R-:W2:Y:S01]  /*13dc40*/  LDL.LU.64 R6, [R1+0x5290] ;  /* 0x0052900001067983 */ /* 0x001ea20000300a00 */
[----:B------:R-:W-:Y:S02]  /*13dc50*/  LOP3.LUT P1, RZ, R15, 0x80000000, RZ, 0xc0, !PT ;  /* 0x800000000fff7812 */ /* 0x000fe4000782c0ff */
[C---:B------:R-:W-:Y:S02]  /*13dc60*/  PRMT R2, R10.reuse, 0x7772, RZ ;  /* 0x000077720a027816 */ /* 0x040fe400000000ff */
[----:B------:R-:W-:-:S09]  /*13dc70*/  PRMT R10, R10, 0x7773, RZ ;  /* 0x000077730a0a7816 */ /* 0x000fd200000000ff */
[----:B--2---:R0:W-:Y:S04]  /*13dc80*/  @P1 STG.E.U8 desc[UR38][R6.64], R2 ;  /* 0x0000000206001986 */ /* 0x0041e8000c101126 */
[----:B0-----:R-:W2:Y:S01]  /*13dc90*/  LDL.LU.64 R6, [R1+0x5288] ;  /* 0x0052880001067983 */ /* 0x001ea20000300a00 */
[----:B------:R-:W-:Y:S02]  /*13dca0*/  LOP3.LUT P1, RZ, R15, 0x40000000, RZ, 0xc0, !PT ;  /* 0x400000000fff7812 */ /* 0x000fe4000782c0ff */
[----:B------:R-:W-:-:S11]  /*13dcb0*/  LOP3.LUT P2, RZ, R28, 0x2, RZ, 0xc0, !PT ;  /* 0x000000021cff7812 */ /* 0x000fd6000784c0ff */
[----:B---3--:R-:W-:Y:S01]  /*13dcc0*/  @P1 STG.E.U8 desc[UR38][R4.64], R10 ;  /* 0x0000000a04001986 */ /* 0x008fe2000c101126 */
[----:B------:R-:W-:Y:S02]  /*13dcd0*/  LOP3.LUT P1, RZ, R15, 0x20000000, RZ, 0xc0, !PT ;  /* 0x200000000fff7812 */ /* 0x000fe4000782c0ff */
[C---:B------:R-:W-:Y:S02]  /*13dce0*/  LOP3.LUT P3, RZ, R28.reuse, 0x4, RZ, 0xc0, !PT ;  /* 0x000000041cff7812 */ /* 0x040fe4000786c0ff */
[C---:B------:R-:W-:Y:S02]  /*13dcf0*/  LOP3.LUT P4, RZ, R28.reuse, 0x8, RZ, 0xc0, !PT ;  /* 0x000000081cff7812 */ /* 0x040fe4000788c0ff */
[C---:B------:R-:W-:Y:S02]  /*13dd00*/  LOP3.LUT P5, RZ, R28.reuse, 0x10, RZ, 0xc0, !PT ;  /* 0x000000101cff7812 */ /* 0x040fe400078ac0ff */
[----:B------:R-:W-:Y:S02]  /*13dd10*/  LOP3.LUT P6, RZ, R28, 0x20, RZ, 0xc0, !PT ;  /* 0x000000201cff7812 */ /* 0x000fe400078cc0ff */
[----:B--2---:R-:W-:-:S05]  /*13dd20*/  PRMT R2, R6, 0x7770, RZ ;  /* 0x0000777006027816 */ /* 0x004fca00000000ff */
[----:B----4-:R0:W-:Y:S02]  /*13dd30*/  @P1 STG.E.U8 desc[UR38][R8.64], R2 ;  /* 0x0000000208001986 */ /* 0x0101e4000c101126 */
[----:B0-----:R-:W-:-:S05]  /*13dd40*/  PRMT R2, R6, 0x7771, RZ ;  /* 0x0000777106027816 */ /* 0x001fca00000000ff */
[----:B------:R0:W-:Y:S02]  /*13dd50*/  @P2 STG.E.U8 desc[UR38][R24.64], R2 ;  /* 0x0000000218002986 */ /* 0x0001e4000c101126 */
[C---:B0-----:R-:W-:Y:S02]  /*13dd60*/  PRMT R2, R6.reuse, 0x7772, RZ ;  /* 0x0000777206027816 */ /* 0x041fe400000000ff */
[----:B------:R-:W-:-:S03]  /*13dd70*/  PRMT R6, R6, 0x7773, RZ ;  /* 0x0000777306067816 */ /* 0x000fc600000000ff */
[----:B------:R0:W-:Y:S04]  /*13dd80*/  @P3 STG.E.U8 desc[UR38][R12.64], R2 ;  /* 0x000000020c003986 */ /* 0x0001e8000c101126 */
[----:B------:R-:W-:Y:S01]  /*13dd90*/  @P4 STG.E.U8 desc[UR38][R22.64], R6 ;  /* 0x0000000616004986 */ /* 0x000fe2000c101126 */
[----:B0-----:R-:W-:-:S05]  /*13dda0*/  PRMT R2, R26, 0x7770, RZ ;  /* 0x000077701a027816 */ /* 0x001fca00000000ff */
[----:B------:R0:W-:Y:S04]  /*13ddb0*/  @P5 STG.E.U8 desc[UR38][R20.64], R2 ;  /* 0x0000000214005986 */ /* 0x0001e8000c101126 */
[----:B------:R-:W-:Y:S01]  /*13ddc0*/  STL [R1+0x5278], R7 ;  /* 0x0052780701007387 */ /* 0x000fe20000100800 */
[----:B0-----:R-:W-:-:S05]  /*13ddd0*/  PRMT R2, R26, 0x7771, RZ ;  /* 0x000077711a027816 */ /* 0x001fca00000000ff */
[----:B------:R0:W-:Y:S04]  /*13dde0*/  @P6 STG.E.U8 desc[UR38][R18.64], R2 ;  /* 0x0000000212006986 */ /* 0x0001e8000c101126 */
[----:B0-----:R-:W2:Y:S01]  /*13ddf0*/  LDL.LU.64 R18, [R1+0x2680] ;  /* 0x0026800001127983 */ /* 0x001ea20000300a00 */
[C---:B------:R-:W-:Y:S02]  /*13de00*/  LOP3.LUT P0, RZ, R28.reuse, 0x40, RZ, 0xc0, !PT ;  /* 0x000000401cff7812 */ /* 0x040fe4000780c0ff */
[----:B------:R-:W-:Y:S02]  /*13de10*/  LOP3.LUT P4, RZ, R28, 0x80, RZ, 0xc0, !PT ;  /* 0x000000801cff7812 */ /* 0x000fe4000788c0ff */
[C---:B------:R-:W-:Y:S01]  /*13de20*/  PRMT R2, R26.reuse, 0x7772, RZ ;  /* 0x000077721a027816 */ /* 0x040fe200000000ff */
[----:B------:R-:W3:Y:S08]  /*13de30*/  LDL.LU.64 R24, [R1+0x2678] ;  /* 0x0026780001187983 */ /* 0x000ef00000300a00 */
[----:B------:R0:W-:Y:S02]  /*13de40*/  @P0 STG.E.U8 desc[UR38][R16.64], R2 ;  /* 0x0000000210000986 */ /* 0x0001e4000c101126 */
[----:B0-----:R-:W-:-:S02]  /*13de50*/  PRMT R2, R26, 0x7773, RZ ;  /* 0x000077731a027816 */ /* 0x001fc400000000ff */
[----:B------:R-:W4:Y:S04]  /*13de60*/  LDL.LU.64 R16, [R1+0x2670] ;  /* 0x0026700001107983 */ /* 0x000f280000300a00 */
[----:B------:R-:W3:Y:S04]  /*13de70*/  LDL.LU.64 R12, [R1+0x2668] ;  /* 0x00266800010c7983 */ /* 0x000ee80000300a00 */
[----:B------:R-:W3:Y:S04]  /*13de80*/  LDL.LU R3, [R1+0x1c] ;  /* 0x00001c0001037983 */ /* 0x000ee80000300800 */
[----:B------:R-:W3:Y:S04]  /*13de90*/  LDL.LU.64 R22, [R1+0x2660] ;  /* 0x0026600001167983 */ /* 0x000ee80000300a00 */
[----:B------:R-:W3:Y:S04]  /*13dea0*/  LDL.LU.64 R20, [R1+0x2658] ;  /* 0x0026580001147983 */ /* 0x000ee80000300a00 */
[----:B--2---:R0:W-:Y:S04]  /*13deb0*/  @P4 STG.E.U8 desc[UR38][R18.64], R2 ;  /* 0x0000000212004986 */ /* 0x0041e8000c101126 */
[----:B0-----:R-:W2:Y:S04]  /*13dec0*/  LDL.LU.64 R18, [R1+0x2650] ;  /* 0x0026500001127983 */ /* 0x001ea80000300a00 */
[----:B------:R-:W2:Y:S01]  /*13ded0*/  LDL.LU.64 R6, [R1+0x2640] ;  /* 0x0026400001067983 */ /* 0x000ea20000300a00 */
        /* <DEDUP_REMOVED lines=22> */
[----:B------:R-:W-:Y:S02]  /*13e040*/  LOP3.LUT R15, R15, 0xf7ffffff, RZ, 0xc0, !PT ;  /* 0xf7ffffff0f0f7812 */ /* 0x000fe400078ec0ff */
[----:B------:R-:W-:Y:S02]  /*13e050*/  LOP3.LUT P6, RZ, R28, 0x200, RZ, 0xc0, !PT ;  /* 0x000002001cff7812 */ /* 0x000fe400078cc0ff */
[----:B---3--:R-:W-:-:S05]  /*13e060*/  PRMT R2, R3, 0x7770, RZ ;  /* 0x0000777003027816 */ /* 0x008fca00000000ff */
[----:B------:R-:W-:Y:S02]  /*13e070*/  @P1 LOP3.LUT R15, R15, 0x8000000, RZ, 0xfc, !PT ;  /* 0x080000000f0f1812 */ /* 0x000fe400078efcff */
[C---:B------:R-:W-:Y:S02]  /*13e080*/  LOP3.LUT P1, RZ, R28.reuse, 0x1000, RZ, 0xc0, !PT ;  /* 0x000010001cff7812 */ /* 0x040fe4000782c0ff */
[----:B------:R-:W-:Y:S01]  /*13e090*/  LOP3.LUT P0, RZ, R28, 0x400, RZ, 0xc0, !PT ;  /* 0x000004001cff7812 */ /* 0x000fe2000780c0ff */
[----:B------:R0:W-:Y:S01]  /*13e0a0*/  @P5 STG.E.U8 desc[UR38][R24.64], R2 ;  /* 0x0000000218005986 */ /* 0x0001e2000c101126 */
[----:B------:R-:W-:Y:S02]  /*13e0b0*/  LOP3.LUT R15, R15, 0xefffffff, RZ, 0xc0, !PT ;  /* 0xefffffff0f0f7812 */ /* 0x000fe400078ec0ff */
[----:B0-----:R-:W-:-:S07]  /*13e0c0*/  PRMT R2, R3, 0x7771, RZ ;  /* 0x0000777103027816 */ /* 0x001fce00000000ff */
[----:B------:R-:W-:Y:S02]  /*13e0d0*/  @P1 LOP3.LUT R15, R15, 0x10000000, RZ, 0xfc, !PT ;  /* 0x100000000f0f1812 */ /* 0x000fe400078efcff */
[----:B------:R-:W-:Y:S01]  /*13e0e0*/  LOP3.LUT P1, RZ, R28, 0x800, RZ, 0xc0, !PT ;  /* 0x000008001cff7812 */ /* 0x000fe2000782c0ff */
[----:B----4-:R0:W-:Y:S02]  /*13e0f0*/  @P6 STG.E.U8 desc[UR38][R16.64], R2 ;  /* 0x0000000210006986 */ /* 0x0101e4000c101126 */
[C---:B0-----:R-:W-:Y:S02]  /*13e100*/  PRMT R2, R3.reuse, 0x7772, RZ ;  /* 0x0000777203027816 */ /* 0x041fe400000000ff */
[----:B------:R-:W3:Y:S04]  /*13e110*/  LDL.LU.64 R16, [R1+0x2638] ;  /* 0x0026380001107983 */ /* 0x000ee80000300a00 */
[----:B------:R-:W4:Y:S04]  /*13e120*/  LDL.LU.64 R26, [R1+0x2628] ;  /* 0x00262800011a7983 */ /* 0x000f280000300a00 */
[----:B------:R-:W3:Y:S04]  /*13e130*/  LDL.LU.64 R4, [R1+0x15c8] ;  /* 0x0015c80001047983 */ /* 0x000ee80000300a00 */
[----:B------:R-:W3:Y:S04]  /*13e140*/  LDL.LU.64 R8, [R1+0x15b8] ;  /* 0x0015b80001087983 */ /* 0x000ee80000300a00 */
[----:B------:R0:W-:Y:S04]  /*13e150*/  @P0 STG.E.U8 desc[UR38][R12.64], R2 ;  /* 0x000000020c000986 */ /* 0x0001e8000c101126 */
[----:B------:R-:W3:Y:S01]  /*13e160*/  LDL.LU.64 R24, [R1+0x15b0] ;  /* 0x0015b00001187983 */ /* 0x000ee20000300a00 */
[----:B0-----:R-:W-:-:S03]  /*13e170*/  PRMT R2, R3, 0x7773, RZ ;  /* 0x0000777303027816 */ /* 0x001fc600000000ff */
[----:B------:R-:W3:Y:S04]  /*13e180*/  LDL.LU.64 R12, [R1+0x15a8] ;  /* 0x0015a800010c7983 */ /* 0x000ee80000300a00 */
[----:B------:R-:W3:Y:S04]  /*13e190*/  LDL.LU R3, [R1+0x270] ;  /* 0x0002700001037983 */ /* 0x000ee80000300800 */
[----:B------:R0:W-:Y:S01]  /*13e1a0*/  @P1 STG.E.U8 desc[UR38][R22.64], R2 ;  /* 0x0000000216001986 */ /* 0x0001e2000c101126 */
        /* <DEDUP_REMOVED lines=16> */
[----:B0-----:R-:W2:Y:S04]  /*13e2b0*/  LDL.LU R7, [R1+0x5278] ;  /* 0x0052780001077983 */ /* 0x001ea80000300800 */
[----:B------:R-:W3:Y:S01]  /*13e2c0*/  LDL.LU.64 R10, [R1+0x2630] ;  /* 0x00263000010a7983 */ /* 0x000ee20000300a00 */
[----:B------:R-:W-:Y:S02]  /*13e2d0*/  LOP3.LUT P1, RZ, R15, 0x1000000, RZ, 0xc0, !PT ;  /* 0x010000000fff7812 */ /* 0x000fe4000782c0ff */
[----:B------:R-:W-:-:S02]  /*13e2e0*/  LOP3.LUT P2, RZ, R28, 0x100000, RZ, 0xc0, !PT ;  /* 0x001000001cff7812 */ /* 0x000fc4000784c0ff */
[C---:B------:R-:W-:Y:S02]  /*13e2f0*/  LOP3.LUT P3, RZ, R28.reuse, 0x200000, RZ, 0xc0, !PT ;  /* 0x002000001cff7812 */ /* 0x040fe4000786c0ff */
[C---:B------:R-:W-:Y:S02]  /*13e300*/  LOP3.LUT P4, RZ, R28.reuse, 0x400000, RZ, 0xc0, !PT ;  /* 0x004000001cff7812 */ /* 0x040fe4000788c0ff */
[C---:B------:R-:W-:Y:S02]  /*13e310*/  LOP3.LUT P5, RZ, R28.reuse, 0x800000, RZ, 0xc0, !PT ;  /* 0x008000001cff7812 */ /* 0x040fe400078ac0ff */
[C---:B------:R-:W-:Y:S02]  /*13e320*/  LOP3.LUT P6, RZ, R28.reuse, 0x1000000, RZ, 0xc0, !PT ;  /* 0x010000001cff7812 */ /* 0x040fe400078cc0ff */
[----:B------:R-:W-:Y:S02]  /*13e330*/  LOP3.LUT P0, RZ, R28, 0x2000000, RZ, 0xc0, !PT ;  /* 0x020000001cff7812 */ /* 0x000fe4000780c0ff */
[----:B--2---:R-:W-:-:S05]  /*13e340*/  PRMT R2, R7, 0x7770, RZ ;  /* 0x0000777007027816 */ /* 0x004fca00000000ff */
[----:B---3--:R0:W-:Y:S01]  /*13e350*/  @P1 STG.E.U8 desc[UR38][R16.64], R2 ;  /* 0x0000000210001986 */ /* 0x0081e2000c101126 */
[----:B------:R-:W-:Y:S02]  /*13e360*/  LOP3.LUT P1, RZ, R15, 0x800000, RZ, 0xc0, !PT ;  /* 0x008000000fff7812 */ /* 0x000fe4000782c0ff */
[----:B0-----:R-:W-:Y:S01]  /*13e370*/  PRMT R2, R7, 0x7771, RZ ;  /* 0x0000777107027816 */ /* 0x001fe200000000ff */
[----:B------:R-:W2:Y:S10]  /*13e380*/  LDL.LU R16, [R1+0x5274] ;  /* 0x0052740001107983 */ /* 0x000eb40000300800 */
[----:B------:R0:W-:Y:S01]  /*13e390*/  @P1 STG.E.U8 desc[UR38][R10.64], R2 ;  /* 0x000000020a001986 */ /* 0x0001e2000c101126 */
[----:B------:R-:W-:-:S02]  /*13e3a0*/  LOP3.LUT P1, RZ, R15, 0x400000, RZ, 0xc0, !PT ;  /* 0x004000000fff7812 */ /* 0x000fc4000782c0ff */
[----:B0-----:R-:W-:-:S11]  /*13e3b0*/  PRMT R2, R7, 0x7772, RZ ;  /* 0x0000777207027816 */ /* 0x001fd600000000ff */
[----:B----4-:R0:W-:Y:S01]  /*13e3c0*/  @P1 STG.E.U8 desc[UR38][R26.64], R2 ;  /* 0x000000021a001986 */ /* 0x0101e2000c101126 */
[----:B------:R-:W-:Y:S02]  /*13e3d0*/  LOP3.LUT P1, RZ, R15, 0x200000, RZ, 0xc0, !PT ;  /* 0x002000000fff7812 */ /* 0x000fe4000782c0ff */
[----:B------:R-:W-:Y:S02]  /*13e3e0*/  PRMT R7, R7, 0x7773, RZ ;  /* 0x0000777307077816 */ /* 0x000fe400000000ff */
[----:B0-----:R-:W-:-:S09]  /*13e3f0*/  PRMT R2, R29, 0x7770, RZ ;  /* 0x000077701d027816 */ /* 0x001fd200000000ff */
[----:B------:R-:W-:Y:S04]  /*13e400*/  @P1 STG.E.U8 desc[UR38][R4.64], R7 ;  /* 0x0000000704001986 */ /* 0x000fe8000c101126 */
[----:B------:R0:W-:Y:S02]  /*13e410*/  @P2 STG.E.U8 desc[UR38][R8.64], R2 ;  /* 0x0000000208002986 */ /* 0x0001e4000c101126 */
[----:B0-----:R-:W-:-:S05]  /*13e420*/  PRMT R2, R29, 0x7771, RZ ;  /* 0x000077711d027816 */ /* 0x001fca00000000ff */
[----:B------:R0:W-:Y:S02]  /*13e430*/  @P3 STG.E.U8 desc[UR38][R24.64], R2 ;  /* 0x0000000218003986 */ /* 0x0001e4000c101126 */
[----:B0-----:R-:W-:-:S05]  /*13e440*/  PRMT R2, R29, 0x7772, RZ ;  /* 0x000077721d027816 */ /* 0x001fca00000000ff */
[----:B------:R0:W-:Y:S02]  /*13e450*/  @P4 STG.E.U8 desc[UR38][R12.64], R2 ;  /* 0x000000020c004986 */ /* 0x0001e4000c101126 */
[----:B0-----:R-:W-:Y:S02]  /*13e460*/  PRMT R2, R29, 0x7773, RZ ;  /* 0x000077731d027816 */ /* 0x001fe400000000ff */
[----:B------:R-:W3:Y:S04]  /*13e470*/  LDL.LU R29, [R1+0x5270] ;  /* 0x00527000011d7983 */ /* 0x000ee80000300800 */
[----:B------:R0:W-:Y:S02]  /*13e480*/  @P5 STG.E.U8 desc[UR38][R22.64], R2 ;  /* 0x0000000216005986 */ /* 0x0001e4000c101126 */
[----:B0-----:R-:W-:-:S05]  /*13e490*/  PRMT R2, R3, 0x7770, RZ ;  /* 0x0000777003027816 */ /* 0x001fca00000000ff */
[----:B------:R0:W-:Y:S02]  /*13e4a0*/  @P6 STG.E.U8 desc[UR38][R20.64], R2 ;  /* 0x0000000214006986 */ /* 0x0001e4000c101126 */
[----:B0-----:R-:W-:Y:S02]  /*13e4b0*/  PRMT R2, R3, 0x7771, RZ ;  /* 0x0000777103027816 */ /* 0x001fe400000000ff */
[----:B------:R-:W4:Y:S04]  /*13e4c0*/  LDL.LU.64 R20, [R1+0x1588] ;  /* 0x0015880001147983 */ /* 0x000f280000300a00 */
[----:B------:R0:W-:Y:S04]  /*13e4d0*/  @P0 STG.E.U8 desc[UR38][R18.64], R2 ;  /* 0x0000000212000986 */ /* 0x0001e8000c101126 */
[----:B0-----:R-:W2:Y:S01]  /*13e4e0*/  LDL.LU.64 R18, [R1+0x1580] ;  /* 0x0015800001127983 */ /* 0x001ea20000300a00 */
[----:B------:R-:W-:-:S02]  /*13e4f0*/  LOP3.LUT P4, RZ, R28, 0x4000000, RZ, 0xc0, !PT ;  /* 0x040000001cff7812 */ /* 0x000fc4000788c0ff */
[----:B------:R-:W-:Y:S02]  /*13e500*/  LOP3.LUT P5, RZ, R28, 0x8000000, RZ, 0xc0, !PT ;  /* 0x080000001cff7812 */ /* 0x000fe400078ac0ff */
[C---:B------:R-:W-:Y:S01]  /*13e510*/  PRMT R2, R3.reuse, 0x7772, RZ ;  /* 0x0000777203027816 */ /* 0x040fe200000000ff */
[----:B------:R-:W2:Y:S04]  /*13e520*/  LDL.LU.64 R24, [R1+0x1578] ;  /* 0x0015780001187983 */ /* 0x000ea80000300a00 */
[----:B------:R-:W3:Y:S04]  /*13e530*/  LDL.LU.64 R12, [R1+0x1570] ;  /* 0x00157000010c7983 */ /* 0x000ee80000300a00 */
[----:B------:R-:W3:Y:S04]  /*13e540*/  LDL.LU.64 R22, [R1+0x1568] ;  /* 0x0015680001167983 */ /* 0x000ee80000300a00 */
[----:B------:R-:W3:Y:S04]  /*13e550*/  LDL.LU R17, [R1+0x2d0] ;  /* 0x0002d00001117983 */ /* 0x000ee80000300800 */
[----:B----4-:R0:W-:Y:S02]  /*13e560*/  @P4 STG.E.U8 desc[UR38][R20.64], R2 ;  /* 0x0000000214004986 */ /* 0x0101e4000c101126 */
[----:B0-----:R-:W-:-:S02]  /*13e570*/  PRMT R2, R3, 0x7773, RZ ;  /* 0x0000777303027816 */ /* 0x001fc400000000ff */
[----:B------:R-:W4:Y:S04]  /*13e580*/  LDL.LU.64 R20, [R1+0x1560] ;  /* 0x0015600001147983 */ /* 0x000f280000300a00 */
[----:B------:R-:W3:Y:S04]  /*13e590*/  LDL.LU R14, [R1+0x340] ;  /* 0x00034000010e7983 */ /* 0x000ee80000300800 */
[----:B--2---:R0:W-:Y:S04]  /*13e5a0*/  @P5 STG.E.U8 desc[UR38][R18.64], R2 ;  /* 0x0000000212005986 */ /* 0x0041e8000c101126 */
[----:B0-----:R-:W2:Y:S04]  /*13e5b0*/  LDL.LU.64 R18, [R1+0x1558] ;  /* 0x0015580001127983 */ /* 0x001ea80000300a00 */
[----:B------:R-:W2:Y:S04]  /*13e5c0*/  LDL.LU R26, [R1+0x334] ;  /* 0x00033400011a7983 */ /* 0x000ea80000300800 */
[----:B--2---:R0:W-:Y:S04]  /*13e5d0*/  STL [R1+0x5258], R26 ;  /* 0x0052581a01007387 */ /* 0x0041e80000100800 */
        /* <DEDUP_REMOVED lines=24> */
[C---:B------:R-:W-:Y:S02]  /*13e760*/  LOP3.LUT P6, RZ, R28.reuse, 0x10000000, RZ, 0xc0, !PT ;  /* 0x100000001cff7812 */ /* 0x040fe400078cc0ff */
[----:B------:R-:W-:Y:S02]  /*13e770*/  LOP3.LUT P0, RZ, R28, 0x20000000, RZ, 0xc0, !PT ;  /* 0x200000001cff7812 */ /* 0x000fe4000780c0ff */
[----:B------:R-:W-:Y:S02]  /*13e780*/  LOP3.LUT R15, R15, 0xfff7ffff, RZ, 0xc0, !PT ;  /* 0xfff7ffff0f0f7812 */ /* 0x000fe400078ec0ff */
[----:B------:R-:W-:Y:S01]  /*13e790*/  PRMT R2, R17, 0x7770, RZ ;  /* 0x0000777011027816 */ /* 0x000fe200000000ff */
[----:B------:R-:W3:Y:S04]  /*13e7a0*/  LDL.LU.64 R6, [R1+0x1538] ;  /* 0x0015380001067983 */ /* 0x000ee80000300a00 */
[----:B------:R-:W3:Y:S04]  /*13e7b0*/  LDL.LU.64 R10, [R1+0x1530] ;  /* 0x00153000010a7983 */ /* 0x000ee80000300a00 */
[----:B------:R-:W3:Y:S04]  /*13e7c0*/  LDL.LU R3, [R1+0x274] ;  /* 0x0002740001037983 */ /* 0x000ee80000300800 */
        /* <DEDUP_REMOVED lines=17> */
[----:B----4-:R0:W-:Y:S01]  /*13e8e0*/  @P1 STG.E.U8 desc[UR38][R20.64], R2 ;  /* 0x0000000214001986 */ /* 0x0101e2000c101126 */
[----:B------:R-:W-:-:S02]  /*13e8f0*/  LOP3.LUT P1, RZ, R15, 0x80000, RZ, 0xc0, !PT ;  /* 0x000800000fff7812 */ /* 0x000fc4000782c0ff */
[----:B0-----:R-:W-:Y:S01]  /*13e900*/  PRMT R2, R14, 0x7770, RZ ;  /* 0x000077700e027816 */ /* 0x001fe200000000ff */
[----:B------:R-:W4:Y:S04]  /*13e910*/  LDL.LU.64 R20, [R1+0x1500] ;  /* 0x0015000001147983 */ /* 0x000f280000300a00 */
        /* <DEDUP_REMOVED lines=39> */
[----:B----4-:R0:W-:Y:S04]  /*13eb90*/  @P6 STG.E.U8 desc[UR38][R20.64], R2 ;  /* 0x0000000214006986 */ /* 0x0101e8000c101126 */
[----:B0-----:R-:W2:Y:S01]  /*13eba0*/  LDL.LU.64 R20, [R1+0x14f0] ;  /* 0x0014f00001147983 */ /* 0x001ea20000300a00 */
[----:B------:R-:W-:-:S05]  /*13ebb0*/  PRMT R2, R17, 0x7770, RZ ;  /* 0x0000777011027816 */ /* 0x000fca00000000ff */
[----:B------:R0:W-:Y:S04]  /*13ebc0*/  @P0 STG.E.U8 desc[UR38][R18.64], R2 ;  /* 0x0000000212000986 */ /* 0x0001e8000c101126 */
[----:B0-----:R-:W3:Y:S04]  /*13ebd0*/  LDL.LU.64 R18, [R1+0x13e8] ;  /* 0x0013e80001127983 */ /* 0x001ee80000300a00 */
[----:B------:R-:W4:Y:S04]  /*13ebe0*/  LDL.LU.64 R4, [R1+0x13e0] ;  /* 0x0013e00001047983 */ /* 0x000f280000300a00 */
[----:B------:R-:W4:Y:S04]  /*13ebf0*/  LDL.LU.64 R8, [R1+0x13d8] ;  /* 0x0013d80001087983 */ /* 0x000f280000300a00 */
[----:B------:R-:W4:Y:S04]  /*13ec00*/  LDL.LU.64 R24, [R1+0x13d0] ;  /* 0x0013d00001187983 */ /* 0x000f280000300a00 */
[----:B------:R-:W4:Y:S04]  /*13ec10*/  LDL.LU.64 R12, [R1+0x13c8] ;  /* 0x0013c800010c7983 */ /* 0x000f280000300a00 */
[----:B------:R-:W4:Y:S01]  /*13ec20*/  LDL.LU R22, [R1+0x344] ;  /* 0x0003440001167983 */ /* 0x000f220000300800 */
[----:B------:R-:W-:-:S02]  /*13ec30*/  LOP3.LUT P3, RZ, R29, 0x2000, RZ, 0xc0, !PT ;  /* 0x000020001dff7812 */ /* 0x000fc4000786c0ff */
[----:B------:R-:W-:Y:S02]  /*13ec40*/  PRMT R2, R17, 0x7771, RZ ;  /* 0x0000777111027816 */ /* 0x000fe400000000ff */
[C---:B------:R-:W-:Y:S02]  /*13ec50*/  LOP3.LUT P4, RZ, R29.reuse, 0x4000, RZ, 0xc0, !PT ;  /* 0x000040001dff7812 */ /* 0x040fe4000788c0ff */
        /* <DEDUP_REMOVED lines=17> */
[----:B--2---:R0:W-:Y:S04]  /*13ed70*/  @P3 STG.E.U8 desc[UR38][R20.64], R2 ;  /* 0x0000000214003986 */ /* 0x0041e8000c101126 */
[----:B0-----:R-:W2:Y:S01]  /*13ed80*/  LDL.LU.64 R20, [R1+0x13c0] ;  /* 0x0013c00001147983 */ /* 0x001ea20000300a00 */
[----:B------:R-:W-:-:S03]  /*13ed90*/  PRMT R2, R17, 0x7772, RZ ;  /* 0x0000777211027816 */ /* 0x000fc600000000ff */
[----:B------:R-:W2:Y:S04]  /*13eda0*/  LDL.LU R14, [R1+0x338] ;  /* 0x00033800010e7983 */ /* 0x000ea80000300800 */
[----:B---3--:R0:W-:Y:S04]  /*13edb0*/  @P4 STG.E.U8 desc[UR38][R18.64], R2 ;  /* 0x0000000212004986 */ /* 0x0081e8000c101126 */
[----:B0-----:R-:W3:Y:S01]  /*13edc0*/  LDL.LU.64 R18, [R1+0x13b8] ;  /* 0x0013b80001127983 */ /* 0x001ee20000300a00 */
[----:B------:R-:W-:Y:S02]  /*13edd0*/  @P0 LOP3.LUT R15, R15, 0x400, RZ, 0xfc, !PT ;  /* 0x000004000f0f0812 */ /* 0x000fe400078efcff */
[----:B------:R-:W-:-:S02]  /*13ede0*/  LOP3.LUT P0, RZ, R29, 0x80000, RZ, 0xc0, !PT ;  /* 0x000800001dff7812 */ /* 0x000fc4000780c0ff */
[C---:B------:R-:W-:Y:S02]  /*13edf0*/  LOP3.LUT P5, RZ, R29.reuse, 0x8000, RZ, 0xc0, !PT ;  /* 0x000080001dff7812 */ /* 0x040fe400078ac0ff */
[----:B------:R-:W-:Y:S02]  /*13ee00*/  LOP3.LUT P6, RZ, R29, 0x10000, RZ, 0xc0, !PT ;  /* 0x000100001dff7812 */ /* 0x000fe400078cc0ff */
[----:B------:R-:W-:Y:S02]  /*13ee10*/  LOP3.LUT R15, R15, 0xfffff7ff, RZ, 0xc0, !PT ;  /* 0xfffff7ff0f0f7812 */ /* 0x000fe400078ec0ff */
[----:B------:R-:W-:Y:S01]  /*13ee20*/  PRMT R2, R17, 0x7773, RZ ;  /* 0x0000777311027816 */ /* 0x000fe200000000ff */
[----:B------:R-:W3:Y:S04]  /*13ee30*/  LDL.LU.64 R6, [R1+0x13a8] ;  /* 0x0013a80001067983 */ /* 0x000ee80000300a00 */
[----:B------:R-:W3:Y:S04]  /*13ee40*/  LDL.LU.64 R10, [R1+0x13a0] ;  /* 0x0013a000010a7983 */ /* 0x000ee80000300a00 */
[----:B------:R-:W3:Y:S01]  /*13ee50*/  LDL.LU R3, [R1+0x278] ;  /* 0x0002780001037983 */ /* 0x000ee20000300800 */
[----:B------:R-:W-:-:S02]  /*13ee60*/  LOP3.LUT P1, RZ, R29, 0x4000000, RZ, 0xc0, !PT ;  /* 0x040000001dff7812 */ /* 0x000fc4000782c0ff */
[C---:B------:R-:W-:Y:S02]  /*13ee70*/  LOP3.LUT P2, RZ, R29.reuse, 0x8000000, RZ, 0xc0, !PT ;  /* 0x080000001dff7812 */ /* 0x040fe4000784c0ff */
[C---:B------:R-:W-:Y:S02]  /*13ee80*/  LOP3.LUT P3, RZ, R29.reuse, 0x10000000, RZ, 0xc0, !PT ;  /* 0x100000001dff7812 */ /* 0x040fe4000786c0ff */
[----:B------:R-:W-:Y:S01]  /*13ee90*/  LOP3.LUT P4, RZ, R29, 0x20000000, RZ, 0xc0, !PT ;  /* 0x200000001dff7812 */ /* 0x000fe2000788c0ff */
[----:B------:R-:W3:Y:S01]  /*13eea0*/  LDL.LU.64 R26, [R1+0x1398] ;  /* 0x00139800011a7983 */ /* 0x000ee20000300a00 */
[----:B------:R-:W-:Y:S02]  /*13eeb0*/  @P0 LOP3.LUT R15, R15, 0x800, RZ, 0xfc, !PT ;  /* 0x000008000f0f0812 */ /* 0x000fe400078efcff */
[----:B------:R-:W-:Y:S01]  /*13eec0*/  LOP3.LUT P0, RZ, R29, 0x40000, RZ, 0xc0, !PT ;  /* 0x000400001dff7812 */ /* 0x000fe2000780c0ff */
[----:B----4-:R0:W-:Y:S01]  /*13eed0*/  @P5 STG.E.U8 desc[UR38][R4.64], R2 ;  /* 0x0000000204005986 */ /* 0x0101e2000c101126 */
[----:B------:R-:W-:-:S02]  /*13eee0*/  LOP3.LUT R15, R15, 0xffffefff, RZ, 0xc0, !PT ;  /* 0xffffefff0f0f7812 */ /* 0x000fc400078ec0ff */
[----:B------:R-:W-:Y:S02]  /*13eef0*/  LOP3.LUT P5, RZ, R29, 0x40000000, RZ, 0xc0, !PT ;  /* 0x400000001dff7812 */ /* 0x000fe400078ac0ff */
[----:B0-----:R-:W-:-:S07]  /*13ef00*/  PRMT R2, R22, 0x7770, RZ ;  /* 0x0000777016027816 */ /* 0x001fce00000000ff */
[----:B------:R-:W-:Y:S02]  /*13ef10*/  @P0 LOP3.LUT R15, R15, 0x1000, RZ, 0xfc, !PT ;  /* 0x000010000f0f0812 */ /* 0x000fe400078efcff */
[C---:B------:R-:W-:Y:S01]  /*13ef20*/  LOP3.LUT P0, RZ, R29.reuse, 0x20000, RZ, 0xc0, !PT ;  /* 0x000200001dff7812 */ /* 0x040fe2000780c0ff */
[----:B------:R0:W-:Y:S01]  /*13ef30*/  @P6 STG.E.U8 desc[UR38][R8.64], R2 ;  /* 0x0000000208006986 */ /* 0x0001e2000c101126 */
[----:B------:R-:W-:-:S03]  /*13ef40*/  LOP3.LUT P6, RZ, R29, 0x80000000, RZ, 0xc0, !PT ;  /* 0x800000001dff7812 */ /* 0x000fc600078cc0ff */
[----:B------:R-:W4:Y:S04]  /*13ef50*/  LDL.LU.64 R28, [R1+0x13b0] ;  /* 0x0013b000011c7983 */ /* 0x000f280000300a00 */
[----:B------:R-:W4:Y:S01]  /*13ef60*/  LDL.LU.64 R4, [R1+0x1390] ;  /* 0x0013900001047983 */ /* 0x000f220000300a00 */
[----:B0-----:R-:W-:-:S03]  /*13ef70*/  PRMT R2, R22, 0x7771, RZ ;  /* 0x0000777116027816 */ /* 0x001fc600000000ff */
[----:B------:R-:W4:Y:S04]  /*13ef80*/  LDL.LU.64 R8, [R1+0x1388] ;  /* 0x0013880001087983 */ /* 0x000f280000300a00 */
[----:B------:R0:W-:Y:S01]  /*13ef90*/  @P0 STG.E.U8 desc[UR38][R24.64], R2 ;  /* 0x0000000218000986 */ /* 0x0001e2000c101126 */
[C---:B------:R-:W-:Y:S02]  /*13efa0*/  LOP3.LUT P0, RZ, R15.reuse, 0x1000, RZ, 0xc0, !PT ;  /* 0x000010000fff7812 */ /* 0x040fe4000780c0ff */
[----:B0-----:R-:W-:Y:S01]  /*13efb0*/  PRMT R2, R22, 0x7772, RZ ;  /* 0x0000777216027816 */ /* 0x001fe200000000ff */
[----:B------:R-:W4:Y:S04]  /*13efc0*/  LDL.LU.64 R24, [R1+0x1380] ;  /* 0x0013800001187983 */ /* 0x000f280000300a00 */
[----:B------:R-:W4:Y:S06]  /*13efd0*/  LDL.LU R17, [R1+0x2d8] ;  /* 0x0002d80001117983 */ /* 0x000f2c0000300800 */
[----:B------:R0:W-:Y:S01]  /*13efe0*/  @P0 STG.E.U8 desc[UR38][R12.64], R2 ;  /* 0x000000020c000986 */ /* 0x0001e2000c101126 */
[----:B------:R-:W-:-:S02]  /*13eff0*/  LOP3.LUT P0, RZ, R15, 0x800, RZ, 0xc0, !PT ;  /* 0x000008000fff7812 */ /* 0x000fc4000780c0ff */
[----:B0-----:R-:W-:Y:S01]  /*13f000*/  PRMT R2, R22, 0x7773, RZ ;  /* 0x0000777316027816 */ /* 0x001fe200000000ff */
[----:B------:R-:W4:Y:S04]  /*13f010*/  LDL.LU.64 R12, [R1+0x1370] ;  /* 0x00137000010c7983 */ /* 0x000f280000300a00 */
[----:B------:R-:W4:Y:S06]  /*13f020*/  LDL.LU.64 R22, [R1+0x1360] ;  /* 0x0013600001167983 */ /* 0x000f2c0000300a00 */
[----:B--2---:R0:W-:Y:S01]  /*13f030*/  @P0 STG.E.U8 desc[UR38][R20.64], R2 ;  /* 0x0000000214000986 */ /* 0x0041e2000c101126 */
[----:B------:R-:W-:-:S03]  /*13f040*/  LOP3.LUT P0, RZ, R15, 0x400, RZ, 0xc0, !PT ;  /* 0x000004000fff7812 */ /* 0x000fc6000780c0ff */
[----:B0-----:R-:W2:Y:S01]  /*13f050*/  LDL.LU.64 R20, [R1+0x1358] ;  /* 0x0013580001147983 */ /* 0x001ea20000300a00 */
[----:B------:R-:W-:-:S09]  /*13f060*/  PRMT R2, R14, 0x7770, RZ ;  /* 0x000077700e027816 */ /* 0x000fd200000000ff */
[----:B---3--:R0:W-:Y:S04]  /*13f070*/  @P0 STG.E.U8 desc[UR38][R18.64], R2 ;  /* 0x0000000212000986 */ /* 0x0081e8000c101126 */
[----:B0-----:R-:W3:Y:S01]  /*13f080*/  LDL.LU.64 R18, [R1+0x1350] ;  /* 0x0013500001127983 */ /* 0x001ee20000300a00 */
[----:B------:R-:W-:Y:S02]  /*13f090*/  LOP3.LUT P0, RZ, R15, 0x200, RZ, 0xc0, !PT ;  /* 0x000002000fff7812 */ /* 0x000fe4000780c0ff */
[----:B------:R-:W-:-:S11]  /*13f0a0*/  PRMT R2, R14, 0x7771, RZ ;  /* 0x000077710e027816 */ /* 0x000fd600000000ff */
[----:B----4-:R0:W-:Y:S01]  /*13f0b0*/  @P0 STG.E.U8 desc[UR38][R28.64], R2 ;  /* 0x000000021c000986 */ /* 0x0101e2000c101126 */
[----:B------:R-:W-:Y:S02]  /*13f0c0*/  LOP3.LUT P0, RZ, R15, 0x100, RZ, 0xc0, !PT ;  /* 0x000001000fff7812 */ /* 0x000fe4000780c0ff */
[----:B0-----:R-:W-:-:S11]  /*13f0d0*/  PRMT R2, R14, 0x7772, RZ ;  /* 0x000077720e027816 */ /* 0x001fd600000000ff */
[----:B------:R0:W-:Y:S01]  /*13f0e0*/  @P0 STG.E.U8 desc[UR38][R6.64], R2 ;  /* 0x0000000206000986 */ /* 0x0001e2000c101126 */
[C---:B------:R-:W-:Y:S02]  /*13f0f0*/  LOP3.LUT P0, RZ, R15.reuse, 0x80, RZ, 0xc0, !PT ;  /* 0x000000800fff7812 */ /* 0x040fe4000780c0ff */
[----:B0-----:R-:W-:Y:S02]  /*13f100*/  PRMT R2, R14, 0x7773, RZ ;  /* 0x000077730e027816 */ /* 0x001fe400000000ff */
[----:B------:R-:W4:Y:S09]  /*13f110*/  LDL.LU R14, [R1+0x1cb8] ;  /* 0x001cb800010e7983 */ /* 0x000f320000300800 */
        /* <DEDUP_REMOVED lines=11> */
[C---:B0-----:R-:W-:Y:S02]  /*13f1d0*/  PRMT R2, R17.reuse, 0x7770, RZ ;  /* 0x0000777011027816 */ /* 0x041fe400000000ff */
[----:B------:R-:W4:Y:S04]  /*13f1e0*/  LDL.LU R24, [R1+0x348] ;  /* 0x0003480001187983 */ /* 0x000f280000300800 */
[----:B------:R0:W-:Y:S02]  /*13f1f0*/  @P3 STG.E.U8 desc[UR38][R12.64], R2 ;  /* 0x000000020c003986 */ /* 0x0001e4000c101126 */
[----:B0-----:R-:W-:-:S05]  /*13f200*/  PRMT R2, R17, 0x7771, RZ ;  /* 0x0000777111027816 */ /* 0x001fca00000000ff */
[----:B------:R0:W-:Y:S02]  /*13f210*/  @P4 STG.E.U8 desc[UR38][R22.64], R2 ;  /* 0x0000000216004986 */ /* 0x0001e4000c101126 */
[----:B0-----:R-:W-:-:S05]  /*13f220*/  PRMT R2, R17, 0x7772, RZ ;  /* 0x0000777211027816 */ /* 0x001fca00000000ff */
[----:B--2---:R0:W-:Y:S02]  /*13f230*/  @P5 STG.E.U8 desc[UR38][R20.64], R2 ;  /* 0x0000000214005986 */ /* 0x0041e4000c101126 */
[----:B0-----:R-:W-:Y:S02]  /*13f240*/  PRMT R2, R17, 0x7773, RZ ;  /* 0x0000777311027816 */ /* 0x001fe400000000ff */
[----:B------:R-:W2:Y:S04]  /*13f250*/  LDL.LU.64 R20, [R1+0x1348] ;  /* 0x0013480001147983 */ /* 0x000ea80000300a00 */
[----:B------:R-:W2:Y:S04]  /*13f260*/  LDL.LU.64 R4, [R1+0x1340] ;  /* 0x0013400001047983 */ /* 0x000ea80000300a00 */
[----:B---3--:R0:W-:Y:S04]  /*13f270*/  @P6 STG.E.U8 desc[UR38][R18.64], R2 ;  /* 0x0000000212006986 */ /* 0x0081e8000c101126 */
[----:B0-----:R-:W3:Y:S04]  /*13f280*/  LDL.LU R18, [R1+0x33c] ;  /* 0x00033c0001127983 */ /* 0x001ee80000300800 */
[----:B------:R-:W2:Y:S01]  /*13f290*/  LDL.LU.64 R26, [R1+0x1368] ;  /* 0x00136800011a7983 */ /* 0x000ea20000300a00 */
[----:B------:R-:W-:-:S02]  /*13f2a0*/  LOP3.LUT P1, RZ, R15, 0x1, RZ, 0xc0, !PT ;  /* 0x000000010fff7812 */ /* 0x000fc4000782c0ff */
[C---:B------:R-:W-:Y:S02]  /*13f2b0*/  LOP3.LUT P2, RZ, R15.reuse, 0x2, RZ, 0xc0, !PT ;  /* 0x000000020fff7812 */ /* 0x040fe4000784c0ff */
[C---:B------:R-:W-:Y:S02]  /*13f2c0*/  LOP3.LUT P3, RZ, R15.reuse, 0x4, RZ, 0xc0, !PT ;  /* 0x000000040fff7812 */ /* 0x040fe4000786c0ff */
[----:B------:R-:W-:Y:S01]  /*13f2d0*/  LOP3.LUT P0, RZ, R15, 0x10, RZ, 0xc0, !PT ;  /* 0x000000100fff7812 */ /* 0x000fe2000780c0ff */
[----:B--2---:R0:W-:Y:S04]  /*13f2e0*/  STL.64 [R1+0x5250], R26 ;  /* 0x0052501a01007387 */ /* 0x0041e80000100a00 */
[----:B0-----:R-:W2:Y:S01]  /*13f2f0*/  LDL.LU.64 R26, [R1+0x1378] ;  /* 0x00137800011a7983 */ /* 0x001ea20000300a00 */
[----:B----4-:R-:W-:Y:S01]  /*13f300*/  PRMT R3, R24, 0x7770, RZ ;  /* 0x0000777018037816 */ /* 0x010fe200000000ff */
[----:B------:R-:W-:-:S02]  /*13f310*/  VIADD R2, R14, 0x5c ;  /* 0x0000005c0e027836 */ /* 0x000fc40000000000 */
[----:B------:R-:W4:Y:S04]  /*13f320*/  LDL.LU R9, [R1+0x202c] ;  /* 0x00202c0001097983 */ /* 0x000f280000300800 */
[----:B------:R-:W4:Y:S04]  /*13f330*/  LDL.LU R8, [R1+0x2028] ;  /* 0x0020280001087983 */ /* 0x000f280000300800 */
[----:B------:R-:W4:Y:S04]  /*13f340*/  LDL.LU R23, [R1+0x2024] ;  /* 0x0020240001177983 */ /* 0x000f280000300800 */
[----:B------:R0:W-:Y:S04]  /*13f350*/  @P1 STG.E.U8 desc[UR38][R20.64], R3 ;  /* 0x0000000314001986 */ /* 0x0001e8000c101126 */
[----:B------:R-:W4:Y:S01]  /*13f360*/  LDL.LU.64 R12, [R1+0x1338] ;  /* 0x00133800010c7983 */ /* 0x000f220000300a00 */
[----:B------:R-:W-:Y:S01]  /*13f370*/  ISETP.GE.AND P1, PT, R2, UR25, PT ;  /* 0x0000001902007c0c */ /* 0x000fe2000bf26270 */
[----:B------:R-:W-:Y:S01]  /*13f380*/  VIADD R2, R14, 0x5d ;  /* 0x0000005d0e027836 */ /* 0x000fe20000000000 */
[----:B------:R-:W-:-:S02]  /*13f390*/  LOP3.LUT P4, RZ, R15, 0x8, RZ, 0xc0, !PT ;  /* 0x000000080fff7812 */ /* 0x000fc4000788c0ff */
[----:B------:R-:W-:Y:S02]  /*13f3a0*/  PRMT R6, R24, 0x7772, RZ ;  /* 0x0000777218067816 */ /* 0x000fe400000000ff */
[----:B---3--:R-:W-:Y:S02]  /*13f3b0*/  PRMT R7, R18, 0x7772, RZ ;  /* 0x0000777212077816 */ /* 0x008fe400000000ff */
[C---:B------:R-:W-:Y:S02]  /*13f3c0*/  LOP3.LUT P5, RZ, R16.reuse, 0x200, RZ, 0xc0, !PT ;  /* 0x0000020010ff7812 */ /* 0x040fe400078ac0ff */
[----:B------:R-:W-:Y:S01]  /*13f3d0*/  LOP3.LUT P6, RZ, R16, 0x400, RZ, 0xc0, !PT ;  /* 0x0000040010ff7812 */ /* 0x000fe200078cc0ff */
[----:B------:R-:W3:Y:S01]  /*13f3e0*/  LDCU.64 UR24, c[0x0][0x398] ;  /* 0x00007300ff1877ac */ /* 0x000ee20008000a00 */
[----:B0-----:R-:W3:Y:S01]  /*13f3f0*/  LDL.LU.64 R20, [R1+0x1330] ;  /* 0x0013300001147983 */ /* 0x001ee20000300a00 */
[----:B------:R-:W-:-:S03]  /*13f400*/  PRMT R3, R24, 0x7771, RZ ;  /* 0x0000777118037816 */ /* 0x000fc600000000ff */
[----:B------:R-:W3:Y:S04]  /*13f410*/  LDL.LU R22, [R1+0x2020] ;  /* 0x0020200001167983 */ /* 0x000ee80000300800 */
[----:B------:R-:W3:Y:S04]  /*13f420*/  LDL.LU R19, [R1+0x201c] ;  /* 0x00201c0001137983 */ /* 0x000ee80000300800 */
[----:B------:R-:W3:Y:S04]  /*13f430*/  LDL.LU.64 R28, [R1+0x1320] ;  /* 0x00132000011c7983 */ /* 0x000ee80000300a00 */
[----:B------:R-:W3:Y:S04]  /*13f440*/  LDL.LU R15, [R1+0x27c] ;  /* 0x00027c00010f7983 */ /* 0x000ee80000300800 */
[----:B------:R0:W-:Y:S04]  /*13f450*/  @P2 STG.E.U8 desc[UR38][R4.64], R3 ;  /* 0x0000000304002986 */ /* 0x0001e8000c101126 */
[----:B------:R-:W3:Y:S01]  /*13f460*/  LDL R17, [R1+0x2018] ;  /* 0x0020180001117983 */ /* 0x000ee20000100800 */
[----:B------:R-:W-:-:S03]  /*13f470*/  ISETP.GE.AND P2, PT, R2, UR29, PT ;  /* 0x0000001d02007c0c */ /* 0x000fc6000bf46270 */
[----:B------:R-:W3:Y:S01]  /*13f480*/  LDL.LU.64 R10, [R1+0x1318] ;  /* 0x00131800010a7983 */ /* 0x000ee20000300a00 */
[----:B------:R-:W-:Y:S01]  /*13f490*/  PRMT R2, R24, 0x7773, RZ ;  /* 0x0000777318027816 */ /* 0x000fe200000000ff */
[----:B------:R-:W1:Y:S01]  /*13f4a0*/  LDCU.64 UR28, c[0x0][0x398] ;  /* 0x00007300ff1c77ac */ /* 0x000e620008000a00 */
[C---:B0-----:R-:W-:Y:S02]  /*13f4b0*/  PRMT R5, R18.reuse, 0x7770, RZ ;  /* 0x0000777012057816 */ /* 0x041fe400000000ff */
[C---:B------:R-:W-:Y:S02]  /*13f4c0*/  PRMT R4, R18.reuse, 0x7771, RZ ;  /* 0x0000777112047816 */ /* 0x040fe400000000ff */
[----:B------:R-:W-:Y:S02]  /*13f4d0*/  PRMT R3, R18, 0x7773, RZ ;  /* 0x0000777312037816 */ /* 0x000fe400000000ff */
[----:B------:R-:W3:Y:S04]  /*13f4e0*/  LDL.LU R18, [R1+0x2010] ;  /* 0x0020100001127983 */ /* 0x000ee80000300800 */
[----:B------:R-:W3:Y:S04]  /*13f4f0*/  LDL.LU.64 R24, [R1+0x1300] ;  /* 0x0013000001187983 */ /* 0x000ee80000300a00 */
[----:B--2---:R0:W-:Y:S04]  /*13f500*/  @P3 STG.E.U8 desc[UR38][R26.64], R6 ;  /* 0x000000061a003986 */ /* 0x0041e8000c101126 */
[----:B0-----:R-:W2:Y:S01]  /*13f510*/  LDL.LU.64 R26, [R1+0x5250] ;  /* 0x00525000011a7983 */ /* 0x001ea20000300a00 */
[----:B----4-:R-:W-:Y:S01]  /*13f520*/  ISETP.LT.AND P3, PT, R9, UR12, !P0 ;  /* 0x0000000c09007c0c */ /* 0x010fe2000c761270 */
[----:B------:R-:W0:Y:S02]  /*13f530*/  LDCU UR12, c[0x0][0x398] ;  /* 0x00007300ff0c77ac */ /* 0x000e240008000800 */
[----:B--2---:R2:W-:Y:S04]  /*13f540*/  @P4 STG.E.U8 desc[UR38][R26.64], R2 ;  /* 0x000000021a004986 */ /* 0x0045e8000c101126 */
[----:B------:R-:W-:Y:S04]  /*13f550*/  @P5 STG.E.U8 desc[UR38][R12.64], R5 ;  /* 0x000000050c005986 */ /* 0x000fe8000c101126 */
[----:B---3--:R3:W-:Y:S04]  /*13f560*/  @P6 STG.E.U8 desc[UR38][R20.64], R4 ;  /* 0x0000000414006986 */ /* 0x0087e8000c101126 */
[----:B--2---:R-:W2:Y:S04]  /*13f570*/  LDL.LU R27, [R1+0x2014] ;  /* 0x00201400011b7983 */ /* 0x004ea80000300800 */
[----:B---3--:R-:W3:Y:S04]  /*13f580*/  LDL.LU.64 R4, [R1+0x1328] ;  /* 0x0013280001047983 */ /* 0x008ee80000300a00 */
[----:B------:R-:W4:Y:S04]  /*13f590*/  LDL.LU.64 R12, [R1+0x1310] ;  /* 0x00131000010c7983 */ /* 0x000f280000300a00 */
[----:B------:R-:W2:Y:S01]  /*13f5a0*/  LDL.LU.64 R20, [R1+0x1308] ;  /* 0x0013080001147983 */ /* 0x000ea20000300a00 */
[----:B------:R-:W-:-:S02]  /*13f5b0*/  ISETP.LT.AND P4, PT, R8, UR24, !P0 ;  /* 0x0000001808007c0c */ /* 0x000fc4000c781270 */
[----:B-1----:R-:W-:Y:S02]  /*13f5c0*/  ISETP.LT.AND P5, PT, R23, UR28, !P0 ;  /* 0x0000001c17007c0c */ /* 0x002fe4000c7a1270 */
[----:B------:R-:W-:Y:S01]  /*13f5d0*/  ISETP.LT.AND P6, PT, R22, UR30, !P0 ;  /* 0x0000001e16007c0c */ /* 0x000fe2000c7c1270 */
[----:B------:R-:W-:Y:S01]  /*13f5e0*/  VIADD R2, R14, 0x57 ;  /* 0x000000570e027836 */ /* 0x000fe20000000000 */
[----:B------:R-:W2:Y:S01]  /*13f5f0*/  LDL.LU R26, [R1+0x2dc] ;  /* 0x0002dc00011a7983 */ /* 0x000ea20000300800 */
[----:B------:R-:W1:Y:S01]  /*13f600*/  LDCU UR24, c[0x0][0x398] ;  /* 0x00007300ff1877ac */ /* 0x000e620008000800 */
[----:B------:R-:W0:Y:S01]  /*13f610*/  LDCU UR28, c[0x0][0x398] ;  /* 0x00007300ff1c77ac */ /* 0x000e220008000800 */
[----:B------:R-:W0:Y:S01]  /*13f620*/  LDCU UR30, c[0x0][0x398] ;  /* 0x00007300ff1e77ac */ /* 0x000e220008000800 */
[----:B---3--:R3:W-:Y:S04]  /*13f630*/  @P3 STG.E.U8 desc[UR38][R4.64], R7 ;  /* 0x0000000704003986 */ /* 0x0087e8000c101126 */
[----:B------:R0:W-:Y:S01]  /*13f640*/  @P4 STG.E.U8 desc[UR38][R28.64], R3 ;  /* 0x000000031c004986 */ /* 0x0001e2000c101126 */
[----:B------:R-:W-:-:S02]  /*13f650*/  ISETP.LT.AND P4, PT, R19, UR32, !P0 ;  /* 0x0000002013007c0c */ /* 0x000fc4000c781270 */
[----:B------:R-:W-:Y:S02]  /*13f660*/  ISETP.LT.AND P0, PT, R17, UR34, !P0 ;  /* 0x0000002211007c0c */ /* 0x000fe4000c701270 */
[----:B------:R-:W-:Y:S02]  /*13f670*/  ISETP.GE.AND P3, PT, R2, UR27, PT ;  /* 0x0000001b02007c0c */ /* 0x000fe4000bf66270 */
[C---:B------:R-:W-:Y:S01]  /*13f680*/  PRMT R2, R15.reuse, 0x7771, RZ ;  /* 0x000077710f027816 */ /* 0x040fe200000000ff */
[----:B------:R-:W1:Y:S01]  /*13f690*/  LDCU.64 UR26, c[0x0][0x398] ;  /* 0x00007300ff1a77ac */ /* 0x000e620008000a00 */
[----:B---3--:R-:W3:Y:S01]  /*13f6a0*/  LDL.LU.64 R6, [R1+0x12f0] ;  /* 0x0012f00001067983 */ /* 0x008ee20000300a00 */
[C---:B0-----:R-:W-:Y:S02]  /*13f6b0*/  PRMT R3, R15.reuse, 0x7770, RZ ;  /* 0x000077700f037816 */ /* 0x041fe400000000ff */
[----:B------:R-:W-:-:S03]  /*13f6c0*/  PRMT R4, R15, 0x7772, RZ ;  /* 0x000077720f047816 */ /* 0x000fc600000000ff */
[----:B------:R0:W-:Y:S04]  /*13f6d0*/  @P5 STG.E.U8 desc[UR38][R10.64], R3 ;  /* 0x000000030a005986 */ /* 0x0001e8000c101126 */
[----:B------:R1:W-:Y:S04]  /*13f6e0*/  @P6 STG.E.U8 desc[UR38][R24.64], R2 ;  /* 0x0000000218006986 */ /* 0x0003e8000c101126 */
[----:B----4-:R4:W-:Y:S01]  /*13f6f0*/  @P4 STG.E.U8 desc[UR38][R12.64], R4 ;  /* 0x000000040c004986 */ /* 0x0109e2000c101126 */
[----:B0-----:R-:W-:-:S03]  /*13f700*/  PRMT R3, R15, 0x7773, RZ ;  /* 0x000077730f037816 */ /* 0x001fc600000000ff */
[----:B------:R-:W3:Y:S04]  /*13f710*/  LDL.LU.64 R10, [R1+0x12f8] ;  /* 0x0012f800010a7983 */ /* 0x000ee80000300a00 */
[----:B------:R-:W3:Y:S04]  /*13f720*/  LDL.LU.64 R28, [R1+0x12e8] ;  /* 0x0012e800011c7983 */ /* 0x000ee80000300a00 */
[----:B-1----:R-:W3:Y:S04]  /*13f730*/  LDL.LU.64 R24, [R1+0x12d8] ;  /* 0x0012d80001187983 */ /* 0x002ee80000300a00 */
[----:B------:R-:W-:Y:S04]  /*13f740*/  STL [R1+0x5240], R14 ;  /* 0x0052400e01007387 */ /* 0x000fe80000100800 */
[----:B----4-:R-:W4:Y:S04]  /*13f750*/  LDL.LU R13, [R1+0x34c] ;  /* 0x00034c00010d7983 */ /* 0x010f280000300800 */
[----:B--2---:R0:W-:Y:S04]  /*13f760*/  @P0 STG.E.U8 desc[UR38][R20.64], R3 ;  /* 0x0000000314000986 */ /* 0x0041e8000c101126 */
[----:B0-----:R-:W2:Y:S01]  /*13f770*/  LDL.LU.64 R20, [R1+0x12d0] ;  /* 0x0012d00001147983 */ /* 0x001ea20000300a00 */
[----:B------:R-:W-:Y:S01]  /*13f780*/  VIADD R2, R14, 0x58 ;  /* 0x000000580e027836 */ /* 0x000fe20000000000 */
[----:B------:R-:W-:-:S04]  /*13f790*/  ISETP.LT.AND P6, PT, R18, UR36, !P3 ;  /* 0x0000002412007c0c */ /* 0x000fc8000dfc1270 */
[----:B------:R-:W-:Y:S01]  /*13f7a0*/  ISETP.GE.AND P5, PT, R2, UR23, PT ;  /* 0x0000001702007c0c */ /* 0x000fe2000bfa6270 */
[----:B------:R-:W0:Y:S01]  /*13f7b0*/  LDCU.64 UR22, c[0x0][0x398] ;  /* 0x00007300ff1677ac */ /* 0x000e220008000a00 */
[----:B------:R-:W-:Y:S02]  /*13f7c0*/  ISETP.LT.AND P4, PT, R27, UR26, !P3 ;  /* 0x0000001a1b007c0c */ /* 0x000fe4000df81270 */
[C---:B------:R-:W-:Y:S02]  /*13f7d0*/  PRMT R2, R26.reuse, 0x7770, RZ ;  /* 0x000077701a027816 */ /* 0x040fe400000000ff */
[C---:B------:R-:W-:Y:S02]  /*13f7e0*/  PRMT R4, R26.reuse, 0x7771, RZ ;  /* 0x000077711a047816 */ /* 0x040fe400000000ff */
[----:B------:R-:W-:Y:S02]  /*13f7f0*/  ISETP.LT.AND P0, PT, R9, UR40, !P3 ;  /* 0x0000002809007c0c */ /* 0x000fe4000df01270 */
[----:B------:R-:W-:Y:S01]  /*13f800*/  PRMT R3, R26, 0x7772, RZ ;  /* 0x000077721a037816 */ /* 0x000fe200000000ff */
[----:B------:R-:W1:Y:S01]  /*13f810*/  LDCU UR26, c[0x0][0x398] ;  /* 0x00007300ff1a77ac */ /* 0x000e620008000800 */
[----:B--2---:R2:W-:Y:S04]  /*13f820*/  STL.64 [R1+0x5248], R20 ;  /* 0x0052481401007387 */ /* 0x0045e80000100a00 */
[----:B--2---:R-:W2:Y:S04]  /*13f830*/  LDL.LU.64 R20, [R1+0x12e0] ;  /* 0x0012e00001147983 */ /* 0x004ea80000300a00 */
[----:B---3--:R3:W-:Y:S01]  /*13f840*/  @P6 STG.E.U8 desc[UR38][R6.64], R2 ;  /* 0x0000000206006986 */ /* 0x0087e2000c101126 */
[----:B------:R-:W-:-:S03]  /*13f850*/  ISETP.LT.AND P6, PT, R8, UR42, !P3 ;  /* 0x0000002a08007c0c */ /* 0x000fc6000dfc1270 */
[----:B------:R1:W-:Y:S01]  /*13f860*/  @P4 STG.E.U8 desc[UR38][R10.64], R4 ;  /* 0x000000040a004986 */ /* 0x0003e2000c101126 */
[----:B0-----:R-:W-:-:S03]  /*13f870*/  ISETP.LT.AND P4, PT, R23, UR22, !P3 ;  /* 0x0000001617007c0c */ /* 0x001fc6000df81270 */
[----:B------:R-:W2:Y:S04]  /*13f880*/  LDL.LU.64 R14, [R1+0x12c8] ;  /* 0x0012c800010e7983 */ /* 0x000ea80000300a00 */
[----:B------:R-:W2:Y:S01]  /*13f890*/  LDL.LU R12, [R1+0x3d0] ;  /* 0x0003d000010c7983 */ /* 0x000ea20000300800 */
[----:B----4-:R-:W-:-:S03]  /*13f8a0*/  PRMT R5, R13, 0x7770, RZ ;  /* 0x000077700d057816 */ /* 0x010fc600000000ff */
[----:B------:R-:W-:Y:S01]  /*13f8b0*/  @P0 STG.E.U8 desc[UR38][R28.64], R3 ;  /* 0x000000031c000986 */ /* 0x000fe2000c101126 */
[----:B------:R-:W0:Y:S01]  /*13f8c0*/  LDCU UR22, c[0x0][0x398] ;  /* 0x00007300ff1677ac */ /* 0x000e220008000800 */
[----:B---3--:R-:W-:Y:S02]  /*13f8d0*/  PRMT R2, R26, 0x7773, RZ ;  /* 0x000077731a027816 */ /* 0x008fe400000000ff */
[----:B------:R-:W3:Y:S04]  /*13f8e0*/  LDL.LU.64 R6, [R1+0x12b8] ;  /* 0x0012b80001067983 */ /* 0x000ee80000300a00 */
[----:B-1----:R-:W4:Y:S04]  /*13f8f0*/  LDL.LU.64 R10, [R1+0x12b0] ;  /* 0x0012b000010a7983 */ /* 0x002f280000300a00 */
[----:B------:R1:W-:Y:S04]  /*13f900*/  @P6 STG.E.U8 desc[UR38][R24.64], R2 ;  /* 0x0000000218006986 */ /* 0x0003e8000c101126 */
[----:B-1----:R-:W3:Y:S04]  /*13f910*/  LDL.LU.64 R24, [R1+0x12a8] ;  /* 0x0012a80001187983 */ /* 0x002ee80000300a00 */
[----:B------:R-:W3:Y:S04]  /*13f920*/  LDL.LU.64 R28, [R1+0x12a0] ;  /* 0x0012a000011c7983 */ /* 0x000ee80000300a00 */
[----:B------:R-:W3:Y:S04]  /*13f930*/  LDL.LU R26, [R1+0x2c0] ;  /* 0x0002c000011a7983 */ /* 0x000ee80000300800 */
[----:B--2---:R1:W-:Y:S04]  /*13f940*/  @P4 STG.E.U8 desc[UR38][R20.64], R5 ;  /* 0x0000000514004986 */ /* 0x0043e8000c101126 */
[----:B-1----:R-:W2:Y:S01]  /*13f950*/  LDL.LU.64 R20, [R1+0x5248] ;  /* 0x0052480001147983 */ /* 0x002ea20000300a00 */
[----:B------:R-:W-:-:S02]  /*13f960*/  ISETP.LT.AND P0, PT, R22, UR4, !P3 ;  /* 0x0000000416007c0c */ /* 0x000fc4000df01270 */
[----:B------:R-:W-:Y:S02]  /*13f970*/  PRMT R4, R13, 0x7771, RZ ;  /* 0x000077710d047816 */ /* 0x000fe400000000ff */
[----:B------:R-:W-:Y:S01]  /*13f980*/  ISETP.LT.AND P6, PT, R19, UR12, !P3 ;  /* 0x0000000c13007c0c */ /* 0x000fe2000dfc1270 */
[----:B------:R-:W1:Y:S01]  /*13f990*/  LDCU UR4, c[0x0][0x398] ;  /* 0x00007300ff0477ac */ /* 0x000e620008000800 */
[----:B------:R-:W-:Y:S02]  /*13f9a0*/  ISETP.LT.AND P3, PT, R17, UR24, !P3 ;  /* 0x0000001811007c0c */ /* 0x000fe4000df61270 */
[----:B------:R-:W-:Y:S02]  /*13f9b0*/  ISETP.LT.AND P4, PT, R18, UR26, !P5 ;  /* 0x0000001a12007c0c */ /* 0x000fe4000ef81270 */
[C---:B------:R-:W-:Y:S02]  /*13f9c0*/  PRMT R3, R13.reuse, 0x7772, RZ ;  /* 0x000077720d037816 */ /* 0x040fe400000000ff */
[----:B------:R-:W-:Y:S01]  /*13f9d0*/  PRMT R2, R13, 0x7773, RZ ;  /* 0x000077730d027816 */ /* 0x000fe200000000ff */
[----:B------:R-:W0:Y:S01]  /*13f9e0*/  LDCU UR12, c[0x0][0x398] ;  /* 0x00007300ff0c77ac */ /* 0x000e220008000800 */
[----:B------:R-:W0:Y:S01]  /*13f9f0*/  LDCU UR24, c[0x0][0x398] ;  /* 0x00007300ff1877ac */ /* 0x000e220008000800 */
[----:B------:R-:W0:Y:S01]  /*13fa00*/  LDCU UR26, c[0x0][0x398] ;  /* 0x00007300ff1a77ac */ /* 0x000e220008000800 */
[----:B--2---:R2:W-:Y:S04]  /*13fa10*/  @P0 STG.E.U8 desc[UR38][R20.64], R4 ;  /* 0x0000000414000986 */ /* 0x0045e8000c101126 */
[----:B--2---:R-:W2:Y:S04]  /*13fa20*/  LDL.LU.64 R4, [R1+0x12c0] ;  /* 0x0012c00001047983 */ /* 0x004ea80000300a00 */
[----:B------:R-:W3:Y:S01]  /*13fa30*/  LDL.LU.64 R20, [R1+0x1298] ;  /* 0x0012980001147983 */ /* 0x000ee20000300a00 */
[----:B------:R-:W-:-:S03]  /*13fa40*/  ISETP.LT.AND P0, PT, R27, UR28, !P5 ;  /* 0x0000001c1b007c0c */ /* 0x000fc6000ef01270 */
[----:B------:R0:W-:Y:S01]  /*13fa50*/  @P6 STG.E.U8 desc[UR38][R14.64], R3 ;  /* 0x000000030e006986 */ /* 0x0001e2000c101126 */
[----:B------:R-:W-:Y:S01]  /*13fa60*/  ISETP.LT.AND P6, PT, R9, UR30, !P5 ;  /* 0x0000001e09007c0c */ /* 0x000fe2000efc1270 */
[----:B------:R-:W1:Y:S01]  /*13fa70*/  LDCU UR28, c[0x0][0x398] ;  /* 0x00007300ff1c77ac */ /* 0x000e620008000800 */
[----:B------:R-:W1:Y:S01]  /*13fa80*/  LDCU UR30, c[0x0][0x398] ;  /* 0x00007300ff1e77ac */ /* 0x000e620008000800 */
[----:B0-----:R-:W-:Y:S01]  /*13fa90*/  PRMT R3, R12, 0x7770, RZ ;  /* 0x000077700c037816 */ /* 0x001fe200000000ff */
[----:B------:R-:W4:Y:S04]  /*13faa0*/  LDL.LU R14, [R1+0x5240] ;  /* 0x00524000010e7983 */ /* 0x000f280000300800 */
[----:B--2---:R0:W-:Y:S01]  /*13fab0*/  @P3 STG.E.U8 desc[UR38][R4.64], R2 ;  /* 0x0000000204003986 */ /* 0x0041e2000c101126 */
[----:B------:R-:W-:-:S03]  /*13fac0*/  ISETP.LT.AND P3, PT, R8, UR22, !P5 ;  /* 0x0000001608007c0c */ /* 0x000fc6000ef61270 */
[----:B---3--:R2:W-:Y:S01]  /*13fad0*/  @P4 STG.E.U8 desc[UR38][R6.64], R3 ;  /* 0x0000000306004986 */ /* 0x0085e2000c101126 */
[----:B-1----:R-:W-:Y:S01]  /*13fae0*/  ISETP.LT.AND P4, PT, R23, UR4, !P5 ;  /* 0x0000000417007c0c */ /* 0x002fe2000ef81270 */
[----:B------:R-:W1:Y:S01]  /*13faf0*/  LDCU UR22, c[0x0][0x398] ;  /* 0x00007300ff1677ac */ /* 0x000e620008000800 */
[----:B------:R-:W3:Y:S01]  /*13fb00*/  LDCU UR4, c[0x0][0x398] ;  /* 0x00007300ff0477ac */ /* 0x000ee20008000800 */
[C---:B0-----:R-:W-:Y:S01]  /*13fb10*/  PRMT R2, R12.reuse, 0x7771, RZ ;  /* 0x000077710c027816 */ /* 0x041fe200000000ff */
[----:B------:R-:W3:Y:S01]  /*13fb20*/  LDL.LU.64 R4, [R1+0x1280] ;  /* 0x0012800001047983 */ /* 0x000ee20000300a00 */
[----:B--2---:R-:W-:-:S03]  /*13fb30*/  PRMT R3, R12, 0x7772, RZ ;  /* 0x000077720c037816 */ /* 0x004fc600000000ff */
[----:B------:R-:W2:Y:S04]  /*13fb40*/  LDL.LU R13, [R1+0x320] ;  /* 0x00032000010d7983 */ /* 0x000ea80000300800 */
[----:B----4-:R0:W-:Y:S04]  /*13fb50*/  @P0 STG.E.U8 desc[UR38][R10.64], R2 ;  /* 0x000000020a000986 */ /* 0x0101e8000c101126 */
[----:B------:R4:W-:Y:S01]  /*13fb60*/  @P6 STG.E.U8 desc[UR38][R24.64], R3 ;  /* 0x0000000318006986 */ /* 0x0009e2000c101126 */
[----:B------:R-:W-:Y:S01]  /*13fb70*/  ISETP.LT.AND P6, PT, R19, UR24, !P5 ;  /* 0x0000001813007c0c */ /* 0x000fe2000efc1270 */
[----:B------:R-:W1:Y:S01]  /*13fb80*/  LDCU UR24, c[0x0][0x398] ;  /* 0x00007300ff1877ac */ /* 0x000e620008000800 */
[----:B0-----:R-:W-:-:S02]  /*13fb90*/  PRMT R2, R12, 0x7773, RZ ;  /* 0x000077730c027816 */ /* 0x001fc400000000ff */
[----:B----4-:R-:W-:Y:S01]  /*13fba0*/  PRMT R3, R26, 0x7770, RZ ;  /* 0x000077701a037816 */ /* 0x010fe200000000ff */
[----:B------:R-:W4:Y:S04]  /*13fbb0*/  LDL.LU.64 R10, [R1+0x1288] ;  /* 0x00128800010a7983 */ /* 0x000f280000300a00 */
[----:B------:R-:W2:Y:S04]  /*13fbc0*/  LDL.LU.64 R24, [R1+0x1278] ;  /* 0x0012780001187983 */ /* 0x000ea80000300a00 */
[----:B------:R0:W-:Y:S04]  /*13fbd0*/  @P3 STG.E.U8 desc[UR38][R28.64], R2 ;  /* 0x000000021c003986 */ /* 0x0001e8000c101126 */
[----:B------:R-:W2:Y:S04]  /*13fbe0*/  LDL.LU.64 R6, [R1+0x1270] ;  /* 0x0012700001067983 */ /* 0x000ea80000300a00 */
[----:B------:R1:W-:Y:S01]  /*13fbf0*/  @P4 STG.E.U8 desc[UR38][R20.64], R3 ;  /* 0x0000000314004986 */ /* 0x0003e2000c101126 */
[----:B------:R-:W-:-:S02]  /*13fc00*/  ISETP.LT.AND P3, PT, R22, UR12, !P5 ;  /* 0x0000000c16007c0c */ /* 0x000fc4000ef61270 */
[----:B------:R-:W-:Y:S01]  /*13fc10*/  ISETP.LT.AND P5, PT, R17, UR26, !P5 ;  /* 0x0000001a11007c0c */ /* 0x000fe2000efa1270 */
[----:B------:R-:W2:Y:S01]  /*13fc20*/  LDCU UR12, c[0x0][0x398] ;  /* 0x00007300ff0c77ac */ /* 0x000ea20008000800 */
[----:B------:R-:W2:Y:S01]  /*13fc30*/  LDCU UR26, c[0x0][0x398] ;  /* 0x00007300ff1a77ac */ /* 0x000ea20008000800 */
[----:B0-----:R-:W2:Y:S04]  /*13fc40*/  LDL.LU.64 R28, [R1+0x1260] ;  /* 0x00126000011c7983 */ /* 0x001ea80000300a00 */
[----:B-1----:R-:W2:Y:S04]  /*13fc50*/  LDL.LU.64 R20, [R1+0x1268] ;  /* 0x0012680001147983 */ /* 0x002ea80000300a00 */
[----:B------:R-:W2:Y:S04]  /*13fc60*/  LDL.LU R12, [R1+0x3c0] ;  /* 0x0003c000010c7983 */ /* 0x000ea80000300800 */
[----:B------:R0:W-:Y:S04]  /*13fc70*/  STL [R1+0x523c], R17 ;  /* 0x00523c1101007387 */ /* 0x0001e80000100800 */
[----:B0-----:R-:W2:Y:S01]  /*13fc80*/  LDL.LU.64 R16, [R1+0x1290] ;  /* 0x0012900001107983 */ /* 0x001ea20000300a00 */
[----:B------:R-:W-:Y:S01]  /*13fc90*/  PRMT R3, R26, 0x7771, RZ ;  /* 0x000077711a037816 */ /* 0x000fe200000000ff */
[----:B------:R-:W-:-:S05]  /*13fca0*/  VIADD R2, R14, 0x59 ;  /* 0x000000590e027836 */ /* 0x000fca0000000000 */
[----:B------:R-:W-:Y:S02]  /*13fcb0*/  ISETP.GE.AND P0, PT, R2, UR21, PT ;  /* 0x0000001502007c0c */ /* 0x000fe4000bf06270 */
[----:B------:R-:W-:Y:S01]  /*13fcc0*/  PRMT R2, R26, 0x7772, RZ ;  /* 0x000077721a027816 */ /* 0x000fe200000000ff */
[----:B------:R-:W0:Y:S01]  /*13fcd0*/  LDCU UR21, c[0x0][0x398] ;  /* 0x00007300ff1577ac */ /* 0x000e220008000800 */
[----:B------:R-:W-:Y:S01]  /*13fce0*/  ISETP.LT.AND P4, PT, R18, UR22, !P0 ;  /* 0x0000001612007c0c */ /* 0x000fe2000c781270 */
[----:B------:R-:W1:Y:S01]  /*13fcf0*/  LDCU UR22, c[0x0][0x398] ;  /* 0x00007300ff1677ac */ /* 0x000e620008000800 */
[----:B--2---:R2:W-:Y:S04]  /*13fd00*/  @P3 STG.E.U8 desc[UR38][R16.64], R3 ;  /* 0x0000000310003986 */ /* 0x0045e8000c101126 */
[----:B--2---:R-:W2:Y:S04]  /*13fd10*/  LDL.LU.64 R16, [R1+0x1258] ;  /* 0x0012580001107983 */ /* 0x004ea80000300a00 */
[----:B---3--:R3:W-:Y:S01]  /*13fd20*/  @P6 STG.E.U8 desc[UR38][R4.64], R2 ;  /* 0x0000000204006986 */ /* 0x0087e2000c101126 */
[----:B------:R-:W-:-:S02]  /*13fd30*/  PRMT R3, R26, 0x7773, RZ ;  /* 0x000077731a037816 */ /* 0x000fc400000000ff */
[----:B------:R-:W-:Y:S02]  /*13fd40*/  ISETP.LT.AND P6, PT, R27, UR28, !P0 ;  /* 0x0000001c1b007c0c */ /* 0x000fe4000c7c1270 */
[----:B------:R-:W-:Y:S01]  /*13fd50*/  ISETP.LT.AND P3, PT, R9, UR4, !P0 ;  /* 0x0000000409007c0c */ /* 0x000fe2000c761270 */
[----:B------:R-:W0:Y:S01]  /*13fd60*/  LDCU UR4, c[0x0][0x398] ;  /* 0x00007300ff0477ac */ /* 0x000e220008000800 */
[----:B------:R-:W0:Y:S01]  /*13fd70*/  LDCU UR28, c[0x0][0x398] ;  /* 0x00007300ff1c77ac */ /* 0x000e220008000800 */
[----:B----4-:R4:W-:Y:S01]  /*13fd80*/  @P5 STG.E.U8 desc[UR38][R10.64], R3 ;  /* 0x000000030a005986 */ /* 0x0109e2000c101126 */
[----:B---3--:R-:W-:Y:S02]  /*13fd90*/  PRMT R2, R13, 0x7770, RZ ;  /* 0x000077700d027816 */ /* 0x008fe400000000ff */
[----:B------:R-:W-:Y:S01]  /*13fda0*/  ISETP.LT.AND P5, PT, R23, UR12, !P0 ;  /* 0x0000000c17007c0c */ /* 0x000fe2000c7a1270 */
[----:B------:R-:W-:Y:S01]  /*13fdb0*/  VIADD R4, R14, 0x5a ;  /* 0x0000005a0e047836 */ /* 0x000fe20000000000 */
[----:B------:R-:W3:Y:S01]  /*13fdc0*/  LDCU UR12, c[0x0][0x398] ;  /* 0x00007300ff0c77ac */ /* 0x000ee20008000800 */
[----:B------:R0:W-:Y:S01]  /*13fdd0*/  @P4 STG.E.U8 desc[UR38][R24.64], R2 ;  /* 0x0000000218004986 */ /* 0x0001e2000c101126 */
[----:B------:R-:W-:-:S02]  /*13fde0*/  ISETP.LT.AND P4, PT, R8, UR30, !P0 ;  /* 0x0000001e08007c0c */ /* 0x000fc4000c781270 */
[----:B----4-:R-:W-:-:S05]  /*13fdf0*/  PRMT R3, R13, 0x7771, RZ ;  /* 0x000077710d037816 */ /* 0x010fca00000000ff */
[----:B------:R4:W-:Y:S01]  /*13fe00*/  @P6 STG.E.U8 desc[UR38][R6.64], R3 ;  /* 0x0000000306006986 */ /* 0x0009e2000c101126 */
[----:B0-----:R-:W-:-:S03]  /*13fe10*/  PRMT R2, R13, 0x7772, RZ ;  /* 0x000077720d027816 */ /* 0x001fc600000000ff */
[----:B------:R-:W3:Y:S04]  /*13fe20*/  LDL.LU.64 R24, [R1+0x1250] ;  /* 0x0012500001187983 */ /* 0x000ee80000300a00 */
[----:B------:R-:W3:Y:S04]  /*13fe30*/  LDL.LU.64 R10, [R1+0x1240] ;  /* 0x00124000010a7983 */ /* 0x000ee80000300a00 */
[----:B------:R-:W3:Y:S04]  /*13fe40*/  LDL.LU R26, [R1+0x3d4] ;  /* 0x0003d400011a7983 */ /* 0x000ee80000300800 */
[----:B------:R0:W-:Y:S04]  /*13fe50*/  @P3 STG.E.U8 desc[UR38][R28.64], R2 ;  /* 0x000000021c003986 */ /* 0x0001e8000c101126 */
[----:B----4-:R-:W4:Y:S01]  /*13fe60*/  LDL.LU.64 R6, [R1+0x1238] ;  /* 0x0012380001067983 */ /* 0x010f220000300a00 */
[----:B------:R-:W-:-:S05]  /*13fe70*/  PRMT R3, R13, 0x7773, RZ ;  /* 0x000077730d037816 */ /* 0x000fca00000000ff */
[----:B------:R1:W-:Y:S01]  /*13fe80*/  @P4 STG.E.U8 desc[UR38][R20.64], R3 ;  /* 0x0000000314004986 */ /* 0x0003e2000c101126 */
[----:B------:R-:W-:Y:S02]  /*13fe90*/  ISETP.GE.AND P4, PT, R4, UR19, PT ;  /* 0x0000001304007c0c */ /* 0x000fe4000bf86270 */
[----:B0-----:R-:W-:Y:S02]  /*13fea0*/  PRMT R2, R12, 0x7770, RZ ;  /* 0x000077700c027816 */ /* 0x001fe400000000ff */
[----:B------:R-:W-:Y:S02]  /*13feb0*/  ISETP.LT.AND P3, PT, R22, UR21, !P0 ;  /* 0x0000001516007c0c */ /* 0x000fe4000c761270 */
[----:B-1----:R-:W-:Y:S01]  /*13fec0*/  ISETP.LT.AND P6, PT, R19, UR22, !P0 ;  /* 0x0000001613007c0c */ /* 0x002fe2000c7c1270 */
[----:B------:R-:W0:Y:S01]  /*13fed0*/  LDCU UR21, c[0x0][0x398] ;  /* 0x00007300ff1577ac */ /* 0x000e220008000800 */
[----:B------:R-:W1:Y:S01]  /*13fee0*/  LDCU UR19, c[0x0][0x398] ;  /* 0x00007300ff1377ac */ /* 0x000e620008000800 */
[----:B------:R-:W0:Y:S01]  /*13fef0*/  LDCU UR22, c[0x0][0x398] ;  /* 0x00007300ff1677ac */ /* 0x000e220008000800 */
[----:B------:R-:W4:Y:S04]  /*13ff00*/  LDL.LU.64 R20, [R1+0x1230] ;  /* 0x0012300001147983 */ /* 0x000f280000300a00 */
[----:B------:R-:W4:Y:S04]  /*13ff10*/  LDL.LU.64 R28, [R1+0x1228] ;  /* 0x00122800011c7983 */ /* 0x000f280000300a00 */
[----:B------:R-:W4:Y:S04]  /*13ff20*/  LDL.LU.64 R4, [R1+0x1248] ;  /* 0x0012480001047983 */ /* 0x000f280000300a00 */
[----:B--2---:R2:W-:Y:S04]  /*13ff30*/  @P5 STG.E.U8 desc[UR38][R16.64], R2 ;  /* 0x0000000210005986 */ /* 0x0045e8000c101126 */
[----:B--2---:R-:W2:Y:S01]  /*13ff40*/  LDL.LU R17, [R1+0x523c] ;  /* 0x00523c0001117983 */ /* 0x004ea20000300800 */
[----:B------:R-:W-:-:S02]  /*13ff50*/  PRMT R3, R12, 0x7771, RZ ;  /* 0x000077710c037816 */ /* 0x000fc400000000ff */
[----:B------:R-:W-:Y:S02]  /*13ff60*/  ISETP.LT.AND P5, PT, R18, UR4, !P4 ;  /* 0x0000000412007c0c */ /* 0x000fe4000e7a1270 */
[----:B------:R-:W-:Y:S01]  /*13ff70*/  PRMT R2, R12, 0x7772, RZ ;  /* 0x000077720c027816 */ /* 0x000fe200000000ff */
[----:B------:R-:W0:Y:S01]  /*13ff80*/  LDCU UR4, c[0x0][0x398] ;  /* 0x00007300ff0477ac */ /* 0x000e220008000800 */
[----:B---3--:R3:W-:Y:S04]  /*13ff90*/  @P3 STG.E.U8 desc[UR38][R24.64], R3 ;  /* 0x0000000318003986 */ /* 0x0087e8000c101126 */
[----:B------:R0:W-:Y:S01]  /*13ffa0*/  @P6 STG.E.U8 desc[UR38][R10.64], R2 ;  /* 0x000000020a006986 */ /* 0x0001e2000c101126 */
[----:B--2---:R-:W-:-:S03]  /*13ffb0*/  ISETP.LT.AND P0, PT, R17, UR24, !P0 ;  /* 0x0000001811007c0c */ /* 0x004fc6000c701270 */
[----:B------:R2:W-:Y:S01]  /*13ffc0*/  STL [R1+0x5238], R17 ;  /* 0x0052381101007387 */ /* 0x0005e20000100800 */
[----:B------:R-:W-:Y:S02]  /*13ffd0*/  ISETP.LT.AND P6, PT, R27, UR26, !P4 ;  /* 0x0000001a1b007c0c */ /* 0x000fe4000e7c1270 */
[----:B---3--:R-:W-:Y:S02]  /*13ffe0*/  PRMT R3, R12, 0x7773, RZ ;  /* 0x000077730c037816 */ /* 0x008fe400000000ff */
[----:B------:R-:W-:Y:S02]  /*13fff0*/  ISETP.LT.AND P3, PT, R9, UR28, !P4 ;  /* 0x0000001c09007c0c */ /* 0x000fe4000e761270 */
[----:B0-----:R-:W-:Y:S01]  /*140000*/  PRMT R2, R26, 0x7770, RZ ;  /* 0x000077701a027816 */ /* 0x001fe200000000ff */
[----:B------:R-:W0:Y:S01]  /*140010*/  LDCU UR24, c[0x0][0x398] ;  /* 0x00007300ff1877ac */ /* 0x000e220008000800 */
[----:B------:R-:W3:Y:S01]  /*140020*/  LDCU UR26, c[0x0][0x398] ;  /* 0x00007300ff1a77ac */ /* 0x000ee20008000800 */
[----:B--2---:R-:W2:Y:S04]  /*140030*/  LDL.LU.64 R16, [R1+0x1220] ;  /* 0x0012200001107983 */ /* 0x004ea80000300a00 */
[----:B----4-:R4:W-:Y:S04]  /*140040*/  @P0 STG.E.U8 desc[UR38][R4.64], R3 ;  /* 0x0000000304000986 */ /* 0x0109e8000c101126 */
[----:B------:R0:W-:Y:S01]  /*140050*/  @P5 STG.E.U8 desc[UR38][R6.64], R2 ;  /* 0x0000000206005986 */ /* 0x0001e2000c101126 */
[----:B------:R-:W-:-:S03]  /*140060*/  ISETP.LT.AND P5, PT, R8, UR12, !P4 ;  /* 0x0000000c08007c0c */ /* 0x000fc6000e7a1270 */
[----:B------:R-:W3:Y:S04]  /*140070*/  LDL.LU R25, [R1+0x2c4] ;  /* 0x0002c40001197983 */ /* 0x000ee80000300800 */
[----:B------:R-:W3:Y:S04]  /*140080*/  LDL.LU.64 R10, [R1+0x1218] ;  /* 0x00121800010a7983 */ /* 0x000ee80000300a00 */
[----:B------:R-:W3:Y:S01]  /*140090*/  LDL.LU.64 R12, [R1+0x1210] ;  /* 0x00121000010c7983 */ /* 0x000ee20000300a00 */
[----:B------:R-:W1:Y:S01]  /*1400a0*/  LDCU UR12, c[0x0][0x398] ;  /* 0x00007300ff0c77ac */ /* 0x000e620008000800 */
[----:B----4-:R-:W-:-:S02]  /*1400b0*/  PRMT R3, R26, 0x7771, RZ ;  /* 0x000077711a037816 */ /* 0x010fc400000000ff */
[C---:B0-----:R-:W-:Y:S01]  /*1400c0*/  PRMT R2, R26.reuse, 0x7772, RZ ;  /* 0x000077721a027816 */ /* 0x041fe200000000ff */
[----:B------:R-:W4:Y:S04]  /*1400d0*/  LDL.LU.64 R4, [R1+0x1208] ;  /* 0x0012080001047983 */ /* 0x000f280000300a00 */
[----:B------:R0:W-:Y:S04]  /*1400e0*/  @P6 STG.E.U8 desc[UR38][R20.64], R3 ;  /* 0x0000000314006986 */ /* 0x0001e8000c101126 */
[----:B------:R1:W-:Y:S04]  /*1400f0*/  @P3 STG.E.U8 desc[UR38][R28.64], R2 ;  /* 0x000000021c003986 */ /* 0x0003e8000c101126 */
[----:B0-----:R-:W4:Y:S01]  /*140100*/  LDL.LU.64 R20, [R1+0x1200] ;  /* 0x0012000001147983 */ /* 0x001f220000300a00 */
[----:B-1----:R-:W-:-:S03]  /*140110*/  PRMT R2, R26, 0x7773, RZ ;  /* 0x000077731a027816 */ /* 0x002fc600000000ff */
[----:B------:R-:W4:Y:S04]  /*140120*/  LDL.LU R24, [R1+0x324] ;  /* 0x0003240001187983 */ /* 0x000f280000300800 */
[----:B------:R-:W4:Y:S04]  /*140130*/  LDL.LU.64 R6, [R1+0x11f8] ;  /* 0x0011f80001067983 */ /* 0x000f280000300a00 */
[----:B------:R-:W4:Y:S04]  /*140140*/  LDL.LU.64 R28, [R1+0x11e8] ;  /* 0x0011e800011c7983 */ /* 0x000f280000300a00 */
[----:B--2---:R0:W-:Y:S04]  /*140150*/  @P5 STG.E.U8 desc[UR38][R16.64], R2 ;  /* 0x0000000210005986 */ /* 0x0041e8000c101126 */
[----:B0-----:R-:W2:Y:S01]  /*140160*/  LDL.LU R17, [R1+0x5238] ;  /* 0x0052380001117983 */ /* 0x001ea20000300800 */
[----:B------:R-:W-:-:S02]  /*140170*/  ISETP.LT.AND P3, PT, R23, UR21, !P4 ;  /* 0x0000001517007c0c */ /* 0x000fc4000e761270 */
[----:B------:R-:W-:Y:S01]  /*140180*/  ISETP.LT.AND P6, PT, R22, UR19, !P4 ;  /* 0x0000001316007c0c */ /* 0x000fe2000e7c1270 */
[----:B------:R-:W-:Y:S01]  /*140190*/  VIADD R3, R14, 0x5b ;  /* 0x0000005b0e037836 */ /* 0x000fe20000000000 */
[----:B------:R-:W-:Y:S02]  /*1401a0*/  ISETP.LT.AND P5, PT, R19, UR4, !P4 ;  /* 0x0000000413007c0c */ /* 0x000fe4000e7a1270 */
[----:B---3--:R-:W-:Y:S01]  /*1401b0*/  PRMT R2, R25, 0x7771, RZ ;  /* 0x0000777119027816 */ /* 0x008fe200000000ff */
[----:B------:R-:W0:Y:S01]  /*1401c0*/  LDCU UR19, c[0x0][0x398] ;  /* 0x00007300ff1377ac */ /* 0x000e220008000800 */
[----:B------:R-:W1:Y:S01]  /*1401d0*/  LDCU UR4, c[0x0][0x398] ;  /* 0x00007300ff0477ac */ /* 0x000e620008000800 */
[----:B------:R-:W-:Y:S02]  /*1401e0*/  ISETP.GE.AND P0, PT, R3, UR15, PT ;  /* 0x0000000f03007c0c */ /* 0x000fe4000bf06270 */
[C---:B------:R-:W-:Y:S01]  /*1401f0*/  PRMT R3, R25.reuse, 0x7770, RZ ;  /* 0x0000777019037816 */ /* 0x040fe200000000ff */
[----:B------:R-:W3:Y:S01]  /*140200*/  LDCU UR15, c[0x0][0x398] ;  /* 0x00007300ff0f77ac */ /* 0x000ee20008000800 */
[----:B------:R-:W0:Y:S03]  /*140210*/  LDCU UR21, c[0x0][0x398] ;  /* 0x00007300ff1577ac */ /* 0x000e260008000800 */
[----:B------:R1:W-:Y:S04]  /*140220*/  @P3 STG.E.U8 desc[UR38][R10.64], R3 ;  /* 0x000000030a003986 */ /* 0x0003e8000c101126 */
[----:B------:R0:W-:Y:S01]  /*140230*/  @P6 STG.E.U8 desc[UR38][R12.64], R2 ;  /* 0x000000020c006986 */ /* 0x0001e2000c101126 */
[----:B-1----:R-:W-:-:S02]  /*140240*/  PRMT R3, R25, 0x7772, RZ ;  /* 0x0000777219037816 */ /* 0x002fc400000000ff */
[----:B0-----:R-:W-:Y:S01]  /*140250*/  PRMT R2, R25, 0x7773, RZ ;  /* 0x0000777319027816 */ /* 0x001fe200000000ff */
[----:B------:R-:W3:Y:S04]  /*140260*/  LDL.LU.64 R10, [R1+0x11f0] ;  /* 0x0011f000010a7983 */ /* 0x000ee80000300a00 */
[----:B------:R-:W3:Y:S04]  /*140270*/  LDL.LU.64 R12, [R1+0x11e0] ;  /* 0x0011e000010c7983 */ /* 0x000ee80000300a00 */
[----:B----4-:R0:W-:Y:S04]  /*140280*/  @P5 STG.E.U8 desc[UR38][R4.64], R3 ;  /* 0x0000000304005986 */ /* 0x0101e8000c101126 */
[----:B------:R-:W4:Y:S01]  /*140290*/  LDL.LU R26, [R1+0x3c4] ;  /* 0x0003c400011a7983 */ /* 0x000f220000300800 */
[----:B--2---:R-:W-:-:S02]  /*1402a0*/  ISETP.LT.AND P4, PT, R17, UR22, !P4 ;  /* 0x0000001611007c0c */ /* 0x004fc4000e781270 */
[----:B------:R-:W-:Y:S02]  /*1402b0*/  ISETP.LT.AND P6, PT, R18, UR24, !P0 ;  /* 0x0000001812007c0c */ /* 0x000fe4000c7c1270 */
[----:B------:R-:W-:Y:S02]  /*1402c0*/  ISETP.LT.AND P3, PT, R27, UR12, !P0 ;  /* 0x0000000c1b007c0c */ /* 0x000fe4000c761270 */
[----:B0-----:R-:W-:Y:S02]  /*1402d0*/  PRMT R3, R24, 0x7770, RZ ;  /* 0x0000777018037816 */ /* 0x001fe400000000ff */
[----:B------:R-:W-:Y:S02]  /*1402e0*/  ISETP.LT.AND P5, PT, R8, UR19, !P0 ;  /* 0x0000001308007c0c */ /* 0x000fe4000c7a1270 */
[----:B------:R-:W-:Y:S01]  /*1402f0*/  PRMT R4, R24, 0x7772, RZ ;  /* 0x0000777218047816 */ /* 0x000fe200000000ff */
[----:B------:R-:W0:Y:S01]  /*140300*/  LDCU UR24, c[0x0][0x398] ;  /* 0x00007300ff1877ac */ /* 0x000e220008000800 */
[----:B------:R-:W1:Y:S01]  /*140310*/  LDCU UR12, c[0x0][0x398] ;  /* 0x00007300ff0c77ac */ /* 0x000e620008000800 */
[----:B------:R-:W2:Y:S01]  /*140320*/  LDCU UR22, c[0x0][0x398] ;  /* 0x00007300ff1677ac */ /* 0x000ea20008000800 */
[----:B------:R-:W0:Y:S01]  /*140330*/  LDCU UR19, c[0x0][0x398] ;  /* 0x00007300ff1377ac */ /* 0x000e220008000800 */
[----:B------:R1:W-:Y:S04]  /*140340*/  @P4 STG.E.U8 desc[UR38][R20.64], R2 ;  /* 0x0000000214004986 */ /* 0x0003e8000c101126 */
[----:B-1----:R-:W2:Y:S01]  /*140350*/  LDL.LU.64 R20, [R1+0x11d0] ;  /* 0x0011d00001147983 */ /* 0x002ea20000300a00 */
[----:B------:R-:W-:-:S02]  /*140360*/  ISETP.LT.AND P4, PT, R9, UR26, !P0 ;  /* 0x0000001a09007c0c */ /* 0x000fc4000c781270 */
[----:B------:R-:W-:Y:S01]  /*140370*/  PRMT R2, R24, 0x7771, RZ ;  /* 0x0000777118027816 */ /* 0x000fe200000000ff */
[----:B------:R1:W-:Y:S04]  /*140380*/  @P6 STG.E.U8 desc[UR38][R6.64], R3 ;  /* 0x0000000306006986 */ /* 0x0003e8000c101126 */
[----:B------:R0:W-:Y:S01]  /*140390*/  @P3 STG.E.U8 desc[UR38][R28.64], R2 ;  /* 0x000000021c003986 */ /* 0x0001e2000c101126 */
[----:B---3--:R-:W-:-:S03]  /*1403a0*/  ISETP.LT.AND P3, PT, R23, UR15, !P0 ;  /* 0x0000000f17007c0c */ /* 0x008fc6000c761270 */
[----:B--2---:R2:W-:Y:S01]  /*1403b0*/  STL.64 [R1+0x5230], R20 ;  /* 0x0052301401007387 */ /* 0x0045e20000100a00 */
[----:B-1----:R-:W-:-:S03]  /*1403c0*/  VIADD R3, R14, 0x5e ;  /* 0x0000005e0e037836 */ /* 0x002fc60000000000 */
[----:B------:R1:W-:Y:S01]  /*1403d0*/  @P4 STG.E.U8 desc[UR38][R10.64], R4 ;  /* 0x000000040a004986 */ /* 0x0003e2000c101126 */
[----:B0-----:R-:W-:Y:S02]  /*1403e0*/  PRMT R2, R24, 0x7773, RZ ;  /* 0x0000777318027816 */ /* 0x001fe400000000ff */
[----:B------:R-:W-:Y:S01]  /*1403f0*/  ISETP.LT.AND P6, PT, R22, UR4, !P0 ;  /* 0x0000000416007c0c */ /* 0x000fe2000c7c1270 */
[----:B------:R-:W0:Y:S01]  /*140400*/  LDCU UR4, c[0x0][0x398] ;  /* 0x00007300ff0477ac */ /* 0x000e220008000800 */
[----:B------:R-:W3:Y:S01]  /*140410*/  LDCU UR15, c[0x0][0x398] ;  /* 0x00007300ff0f77ac */ /* 0x000ee20008000800 */
[----:B--2---:R-:W2:Y:S01]  /*140420*/  LDL.LU.64 R20, [R1+0x11d8] ;  /* 0x0011d80001147983 */ /* 0x004ea20000300a00 */
[----:B------:R-:W-:-:S03]  /*140430*/  ISETP.GE.AND P4, PT, R3, UR11, PT ;  /* 0x0000000b03007c0c */ /* 0x000fc6000bf86270 */
[----:B------:R-:W3:Y:S01]  /*140440*/  LDL.LU.64 R6, [R1+0x11c0] ;  /* 0x0011c00001067983 */ /* 0x000ee20000300a00 */
[----:B----4-:R-:W-:-:S03]  /*140450*/  PRMT R3, R26, 0x7770, RZ ;  /* 0x000077701a037816 */ /* 0x010fc600000000ff */
[----:B------:R-:W4:Y:S04]  /*140460*/  LDL.LU R25, [R1+0x3d8] ;  /* 0x0003d80001197983 */ /* 0x000f280000300800 */
[----:B-1----:R-:W3:Y:S04]  /*140470*/  LDL.LU.64 R4, [R1+0x11c8] ;  /* 0x0011c80001047983 */ /* 0x002ee80000300a00 */
[----:B------:R-:W3:Y:S04]  /*140480*/  LDL.LU.64 R28, [R1+0x11b8] ;  /* 0x0011b800011c7983 */ /* 0x000ee80000300a00 */
[----:B------:R-:W3:Y:S04]  /*140490*/  LDL.LU.64 R10, [R1+0x11b0] ;  /* 0x0011b000010a7983 */ /* 0x000ee80000300a00 */
[----:B------:R1:W-:Y:S01]  /*1404a0*/  @P5 STG.E.U8 desc[UR38][R12.64], R2 ;  /* 0x000000020c005986 */ /* 0x0003e2000c101126 */
[----:B------:R-:W0:Y:S03]  /*1404b0*/  LDCU UR11, c[0x0][0x398] ;  /* 0x00007300ff0b77ac */ /* 0x000e260008000800 */
[----:B-1----:R-:W3:Y:S04]  /*1404c0*/  LDL.LU.64 R12, [R1+0x11a8] ;  /* 0x0011a800010c7983 */ /* 0x002ee80000300a00 */
[----:B--2---:R1:W-:Y:S04]  /*1404d0*/  @P3 STG.E.U8 desc[UR38][R20.64], R3 ;  /* 0x0000000314003986 */ /* 0x0043e8000c101126 */
[----:B-1----:R-:W2:Y:S01]  /*1404e0*/  LDL.LU.64 R20, [R1+0x5230] ;  /* 0x0052300001147983 */ /* 0x002ea20000300a00 */
[----:B------:R-:W-:-:S02]  /*1404f0*/  PRMT R2, R26, 0x7771, RZ ;  /* 0x000077711a027816 */ /* 0x000fc400000000ff */
[C---:B------:R-:W-:Y:S02]  /*140500*/  PRMT R3, R26.reuse, 0x7772, RZ ;  /* 0x000077721a037816 */ /* 0x040fe400000000ff */
[----:B------:R-:W-:Y:S02]  /*140510*/  ISETP.LT.AND P3, PT, R27, UR24, !P1 ;  /* 0x000000181b007c0c */ /* 0x000fe4000cf61270 */
[----:B------:R-:W-:Y:S02]  /*140520*/  ISETP.LT.AND P5, PT, R19, UR21, !P0 ;  /* 0x0000001513007c0c */ /* 0x000fe4000c7a1270 */
[----:B------:R-:W-:Y:S01]  /*140530*/  ISETP.LT.AND P0, PT, R17, UR12, !P0 ;  /* 0x0000000c11007c0c */ /* 0x000fe2000c701270 */
[----:B------:R-:W1:Y:S01]  /*140540*/  LDCU UR12, c[0x0][0x398] ;  /* 0x00007300ff0c77ac */ /* 0x000e620008000800 */
[----:B------:R-:W0:Y:S01]  /*140550*/  LDCU UR21, c[0x0][0x398] ;  /* 0x00007300ff1577ac */ /* 0x000e220008000800 */
[----:B--2---:R2:W-:Y:S04]  /*140560*/  @P6 STG.E.U8 desc[UR38][R20.64], R2 ;  /* 0x0000000214006986 */ /* 0x0045e8000c101126 */
[----:B--2---:R-:W2:Y:S04]  /*140570*/  LDL.LU.64 R20, [R1+0x11a0] ;  /* 0x0011a00001147983 */ /* 0x004ea80000300a00 */
[----:B------:R-:W2:Y:S04]  /*140580*/  LDL.LU R24, [R1+0x2c8] ;  /* 0x0002c80001187983 */ /* 0x000ea80000300800 */
[----:B------:R0:W-:Y:S01]  /*140590*/  STL [R1+0x5228], R27 ;  /* 0x0052281b01007387 */ /* 0x0001e20000100800 */
[----:B------:R-:W-:-:S03]  /*1405a0*/  PRMT R2, R26, 0x7773, RZ ;  /* 0x000077731a027816 */ /* 0x000fc600000000ff */
[----:B0-----:R-:W2:Y:S01]  /*1405b0*/  LDL.LU.64 R26, [R1+0x1198] ;  /* 0x00119800011a7983 */ /* 0x001ea20000300a00 */
[----:B------:R-:W-:-:S03]  /*1405c0*/  ISETP.LT.AND P6, PT, R18, UR22, !P1 ;  /* 0x0000001612007c0c */ /* 0x000fc6000cfc1270 */
[----:B---3--:R4:W-:Y:S04]  /*1405d0*/  @P5 STG.E.U8 desc[UR38][R4.64], R3 ;  /* 0x0000000304005986 */ /* 0x0089e8000c101126 */
[----:B------:R0:W-:Y:S01]  /*1405e0*/  @P0 STG.E.U8 desc[UR38][R6.64], R2 ;  /* 0x0000000206000986 */ /* 0x0001e2000c101126 */
[----:B------:R-:W-:Y:S02]  /*1405f0*/  ISETP.LT.AND P5, PT, R9, UR19, !P1 ;  /* 0x0000001309007c0c */ /* 0x000fe4000cfa1270 */
[----:B------:R-:W-:Y:S01]  /*140600*/  ISETP.LT.AND P0, PT, R8, UR4, !P1 ;  /* 0x0000000408007c0c */ /* 0x000fe2000cf01270 */
[----:B------:R-:W3:Y:S01]  /*140610*/  LDCU UR19, c[0x0][0x398] ;  /* 0x00007300ff1377ac */ /* 0x000ee20008000800 */
[----:B------:R-:W1:Y:S01]  /*140620*/  LDCU UR4, c[0x0][0x398] ;  /* 0x00007300ff0477ac */ /* 0x000e620008000800 */
[----:B----4-:R-:W-:-:S02]  /*140630*/  PRMT R3, R25, 0x7770, RZ ;  /* 0x0000777019037816 */ /* 0x010fc400000000ff */
[----:B0-----:R-:W-:Y:S01]  /*140640*/  PRMT R2, R25, 0x7771, RZ ;  /* 0x0000777119027816 */ /* 0x001fe200000000ff */
[----:B------:R-:W4:Y:S04]  /*140650*/  LDL.LU.64 R4, [R1+0x1190] ;  /* 0x0011900001047983 */ /* 0x000f280000300a00 */
[----:B------:R0:W-:Y:S04]  /*140660*/  @P6 STG.E.U8 desc[UR38][R28.64], R3 ;  /* 0x000000031c006986 */ /* 0x0001e8000c101126 */
[----:B------:R1:W-:Y:S01]  /*140670*/  @P3 STG.E.U8 desc[UR38][R10.64], R2 ;  /* 0x000000020a003986 */ /* 0x0003e2000c101126 */
[----:B------:R-:W-:-:S03]  /*140680*/  ISETP.LT.AND P3, PT, R23, UR11, !P1 ;  /* 0x0000000b17007c0c */ /* 0x000fc6000cf61270 */
[----:B------:R-:W4:Y:S04]  /*140690*/  LDL.LU.64 R6, [R1+0x1180] ;  /* 0x0011800001067983 */ /* 0x000f280000300a00 */
[----:B------:R-:W4:Y:S01]  /*1406a0*/  LDL.LU R16, [R1+0x328] ;  /* 0x0003280001107983 */ /* 0x000f220000300800 */
[C---:B0-----:R-:W-:Y:S02]  /*1406b0*/  PRMT R3, R25.reuse, 0x7772, RZ ;  /* 0x0000777219037816 */ /* 0x041fe400000000ff */
[----:B-1----:R-:W-:Y:S01]  /*1406c0*/  PRMT R2, R25, 0x7773, RZ ;  /* 0x0000777319027816 */ /* 0x002fe200000000ff */
[----:B------:R-:W4:Y:S04]  /*1406d0*/  LDL.LU.64 R10, [R1+0x1188] ;  /* 0x00118800010a7983 */ /* 0x000f280000300a00 */
[----:B------:R0:W-:Y:S01]  /*1406e0*/  @P5 STG.E.U8 desc[UR38][R12.64], R3 ;  /* 0x000000030c005986 */ /* 0x0001e2000c101126 */
[----:B------:R-:W-:Y:S01]  /*1406f0*/  ISETP.LT.AND P6, PT, R19, UR15, !P1 ;  /* 0x0000000f13007c0c */ /* 0x000fe2000cfc1270 */
[----:B------:R-:W1:Y:S02]  /*140700*/  LDCU UR11, c[0x0][0x398] ;  /* 0x00007300ff0b77ac */ /* 0x000e640008000800 */
[----:B0-----:R-:W4:Y:S04]  /*140710*/  LDL.LU.64 R12, [R1+0x1168] ;  /* 0x00116800010c7983 */ /* 0x001f280000300a00 */
[----:B------:R-:W4:Y:S01]  /*140720*/  LDL.LU.64 R28, [R1+0x1160] ;  /* 0x00116000011c7983 */ /* 0x000f220000300a00 */
[----:B--2---:R-:W-:-:S03]  /*140730*/  PRMT R3, R24, 0x7770, RZ ;  /* 0x0000777018037816 */ /* 0x004fc600000000ff */
[----:B------:R0:W-:Y:S01]  /*140740*/  @P0 STG.E.U8 desc[UR38][R20.64], R2 ;  /* 0x0000000214000986 */ /* 0x0001e2000c101126 */
[----:B------:R-:W-:Y:S01]  /*140750*/  ISETP.LT.AND P5, PT, R22, UR12, !P1 ;  /* 0x0000000c16007c0c */ /* 0x000fe2000cfa1270 */
[----:B------:R-:W2:Y:S01]  /*140760*/  LDCU UR12, c[0x0][0x398] ;  /* 0x00007300ff0c77ac */ /* 0x000ea20008000800 */
[----:B------:R-:W1:Y:S01]  /*140770*/  LDCU UR15, c[0x0][0x398] ;  /* 0x00007300ff0f77ac */ /* 0x000e620008000800 */
[----:B------:R1:W-:Y:S04]  /*140780*/  @P3 STG.E.U8 desc[UR38][R26.64], R3 ;  /* 0x000000031a003986 */ /* 0x0003e8000c101126 */
[----:B0-----:R-:W4:Y:S04]  /*140790*/  LDL.LU.64 R20, [R1+0x1148] ;  /* 0x0011480001147983 */ /* 0x001f280000300a00 */
[----:B-1----:R-:W4:Y:S01]  /*1407a0*/  LDL.LU R27, [R1+0x5228] ;  /* 0x00522800011b7983 */ /* 0x002f220000300800 */
[----:B------:R-:W-:Y:S01]  /*1407b0*/  VIADD R2, R14, 0x5f ;  /* 0x0000005f0e027836 */ /* 0x000fe20000000000 */
[----:B------:R-:W-:-:S02]  /*1407c0*/  PRMT R3, R24, 0x7771, RZ ;  /* 0x0000777118037816 */ /* 0x000fc400000000ff */
[----:B---3--:R-:W-:Y:S02]  /*1407d0*/  ISETP.LT.AND P1, PT, R17, UR19, !P1 ;  /* 0x0000001311007c0c */ /* 0x008fe4000cf21270 */
[----:B------:R-:W-:Y:S01]  /*1407e0*/  ISETP.LT.AND P3, PT, R18, UR4, !P2 ;  /* 0x0000000412007c0c */ /* 0x000fe2000d761270 */
[----:B------:R-:W3:Y:S01]  /*1407f0*/  LDL.LU R15, [R1+0x3dc] ;  /* 0x0003dc00010f7983 */ /* 0x000ee20000300800 */
[----:B------:R-:W-:Y:S02]  /*140800*/  ISETP.GE.AND P0, PT, R2, UR7, PT ;  /* 0x0000000702007c0c */ /* 0x000fe4000bf06270 */
[C---:B------:R-:W-:Y:S01]  /*140810*/  PRMT R2, R24.reuse, 0x7772, RZ ;  /* 0x0000777218027816 */ /* 0x040fe200000000ff */
[----:B----4-:R0:W-:Y:S01]  /*140820*/  @P5 STG.E.U8 desc[UR38][R4.64], R3 ;  /* 0x0000000304005986 */ /* 0x0101e2000c101126 */
[----:B------:R-:W1:Y:S01]  /*140830*/  LDCU UR7, c[0x0][0x398] ;  /* 0x00007300ff0777ac */ /* 0x000e620008000800 */
[----:B------:R-:W4:Y:S01]  /*140840*/  LDCU UR19, c[0x0][0x398] ;  /* 0x00007300ff1377ac */ /* 0x000f220008000800 */
[----:B------:R-:W1:Y:S01]  /*140850*/  LDCU UR4, c[0x0][0x398] ;  /* 0x00007300ff0477ac */ /* 0x000e620008000800 */
[----:B------:R1:W-:Y:S01]  /*140860*/  @P6 STG.E.U8 desc[UR38][R6.64], R2 ;  /* 0x0000000206006986 */ /* 0x0003e2000c101126 */
[----:B0-----:R-:W-:-:S03]  /*140870*/  PRMT R3, R24, 0x7773, RZ ;  /* 0x0000777318037816 */ /* 0x001fc600000000ff */
[----:B------:R-:W4:Y:S01]  /*140880*/  LDL.LU.64 R24, [R1+0x1178] ;  /* 0x0011780001187983 */ /* 0x000f220000300a00 */
[----:B-1----:R-:W-:-:S03]  /*140890*/  PRMT R2, R16, 0x7770, RZ ;  /* 0x0000777010027816 */ /* 0x002fc600000000ff */
[----:B------:R0:W-:Y:S04]  /*1408a0*/  @P1 STG.E.U8 desc[UR38][R10.64], R3 ;  /* 0x000000030a001986 */ /* 0x0001e8000c101126 */
[----:B------:R-:W4:Y:S01]  /*1408b0*/  LDL.LU R26, [R1+0x3c8] ;  /* 0x0003c800011a7983 */ /* 0x000f220000300800 */
[----:B------:R-:W-:Y:S01]  /*1408c0*/  ISETP.LT.AND P6, PT, R9, UR11, !P2 ;  /* 0x0000000b09007c0c */ /* 0x000fe2000d7c1270 */
[----:B------:R-:W-:Y:S01]  /*1408d0*/  VIADD R4, R14, 0x60 ;  /* 0x000000600e047836 */ /* 0x000fe20000000000 */
[----:B------:R-:W1:Y:S01]  /*1408e0*/  LDCU UR11, c[0x0][0x398] ;  /* 0x00007300ff0b77ac */ /* 0x000e620008000800 */
[----:B------:R1:W-:Y:S01]  /*1408f0*/  @P3 STG.E.U8 desc[UR38][R12.64], R2 ;  /* 0x000000020c003986 */ /* 0x0003e2000c101126 */
[----:B--2---:R-:W-:Y:S02]  /*140900*/  ISETP.LT.AND P3, PT, R8, UR12, !P2 ;  /* 0x0000000c08007c0c */ /* 0x004fe4000d761270 */
[----:B0-----:R-:W-:Y:S01]  /*140910*/  PRMT R3, R16, 0x7771, RZ ;  /* 0x0000777110037816 */ /* 0x001fe200000000ff */
[----:B------:R-:W2:Y:S01]  /*140920*/  LDL.LU.64 R10, [R1+0x1170] ;  /* 0x00117000010a7983 */ /* 0x000ea20000300a00 */
[----:B------:R-:W-:-:S03]  /*140930*/  ISETP.LT.AND P5, PT, R27, UR21, !P2 ;  /* 0x000000151b007c0c */ /* 0x000fc6000d7a1270 */
[----:B-1----:R-:W2:Y:S04]  /*140940*/  LDL.LU.64 R12, [R1+0x1158] ;  /* 0x00115800010c7983 */ /* 0x002ea80000300a00 */
[----:B------:R0:W-:Y:S01]  /*140950*/  STL.64 [R1+0x5220], R8 ;  /* 0x0052200801007387 */ /* 0x0001e20000100a00 */
[----:B------:R-:W-:Y:S02]  /*140960*/  PRMT R2, R16, 0x7772, RZ ;  /* 0x0000777210027816 */ /* 0x000fe400000000ff */
[----:B------:R-:W-:Y:S02]  /*140970*/  ISETP.GE.AND P1, PT, R4, UR17, PT ;  /* 0x0000001104007c0c */ /* 0x000fe4000bf26270 */
[C---:B---3--:R-:W-:Y:S02]  /*140980*/  PRMT R7, R15.reuse, 0x7770, RZ ;  /* 0x000077700f077816 */ /* 0x048fe400000000ff */
[----:B------:R-:W-:-:S02]  /*140990*/  PRMT R6, R15, 0x7771, RZ ;  /* 0x000077710f067816 */ /* 0x000fc400000000ff */
[C---:B------:R-:W-:Y:S01]  /*1409a0*/  PRMT R5, R15.reuse, 0x7772, RZ ;  /* 0x000077720f057816 */ /* 0x040fe200000000ff */
[----:B------:R-:W1:Y:S01]  /*1409b0*/  LDCU UR12, c[0x0][0x398] ;  /* 0x00007300ff0c77ac */ /* 0x000e620008000800 */
[----:B------:R3:W-:Y:S04]  /*1409c0*/  @P5 STG.E.U8 desc[UR38][R28.64], R3 ;  /* 0x000000031c005986 */ /* 0x0007e8000c101126 */
[----:B0-----:R-:W2:Y:S01]  /*1409d0*/  LDL.LU.64 R8, [R1+0x1150] ;  /* 0x0011500001087983 */ /* 0x001ea20000300a00 */
[----:B------:R-:W-:Y:S01]  /*1409e0*/  PRMT R4, R15, 0x7773, RZ ;  /* 0x000077730f047816 */ /* 0x000fe200000000ff */
[----:B------:R-:W0:Y:S02]  /*1409f0*/  LDCU UR17, c[0x0][0x398] ;  /* 0x00007300ff1177ac */ /* 0x000e240008000800 */
[----:B---3--:R-:W3:Y:S04]  /*140a00*/  LDL.LU.64 R28, [R1+0x1138] ;  /* 0x00113800011c7983 */ /* 0x008ee80000300a00 */
[----:B------:R0:W-:Y:S01]  /*140a10*/  @P6 STG.E.U8 desc[UR38][R20.64], R2 ;  /* 0x0000000214006986 */ /* 0x0001e2000c101126 */
[----:B------:R-:W-:-:S02]  /*140a20*/  ISETP.LT.AND P6, PT, R23, UR7, !P2 ;  /* 0x0000000717007c0c */ /* 0x000fc4000d7c1270 */
[----:B------:R-:W-:Y:S02]  /*140a30*/  ISETP.LT.AND P5, PT, R22, UR15, !P2 ;  /* 0x0000000f16007c0c */ /* 0x000fe4000d7a1270 */
[----:B----4-:R-:W-:Y:S01]  /*140a40*/  PRMT R3, R26, 0x7770, RZ ;  /* 0x000077701a037816 */ /* 0x010fe200000000ff */
[----:B------:R-:W4:Y:S01]  /*140a50*/  LDCU UR7, c[0x0][0x398] ;  /* 0x00007300ff0777ac */ /* 0x000f220008000800 */
[----:B------:R-:W1:Y:S01]  /*140a60*/  LDCU UR15, c[0x0][0x398] ;  /* 0x00007300ff0f77ac */ /* 0x000e620008000800 */
[----:B0-----:R-:W-:Y:S01]  /*140a70*/  PRMT R2, R16, 0x7773, RZ ;  /* 0x0000777310027816 */ /* 0x001fe200000000ff */
[----:B---3--:R0:W-:Y:S04]  /*140a80*/  STL.64 [R1+0x5218], R28 ;  /* 0x0052181c01007387 */ /* 0x0081e80000100a00 */
[----:B0-----:R-:W3:Y:S04]  /*140a90*/  LDL.LU.64 R28, [R1+0x1140] ;  /* 0x00114000011c7983 */ /* 0x001ee80000300a00 */
[----:B------:R0:W-:Y:S01]  /*140aa0*/  @P3 STG.E.U8 desc[UR38][R24.64], R2 ;  /* 0x0000000218003986 */ /* 0x0001e2000c101126 */
[----:B------:R-:W-:-:S02]  /*140ab0*/  ISETP.LT.AND P3, PT, R19, UR19, !P2 ;  /* 0x0000001313007c0c */ /* 0x000fc4000d761270 */
[----:B------:R-:W-:Y:S01]  /*140ac0*/  ISETP.LT.AND P2, PT, R17, UR4, !P2 ;  /* 0x0000000411007c0c */ /* 0x000fe2000d741270 */
[----:B--2---:R2:W-:Y:S04]  /*140ad0*/  @P6 STG.E.U8 desc[UR38][R10.64], R3 ;  /* 0x000000030a006986 */ /* 0x0045e8000c101126 */
[----:B------:R-:W4:Y:S01]  /*140ae0*/  LDL.LU.64 R20, [R1+0x1130] ;  /* 0x0011300001147983 */ /* 0x000f220000300a00 */
[----:B------:R-:W1:Y:S01]  /*140af0*/  LDCU UR4, c[0x0][0x398] ;  /* 0x00007300ff0477ac */ /* 0x000e620008000800 */
[C---:B0-----:R-:W-:Y:S02]  /*140b00*/  PRMT R2, R26.reuse, 0x7771, RZ ;  /* 0x000077711a027816 */ /* 0x041fe400000000ff */
[----:B------:R-:W4:Y:S04]  /*140b10*/  LDL.LU.64 R24, [R1+0x1120] ;  /* 0x0011200001187983 */ /* 0x000f280000300a00 */
[----:B------:R-:W4:Y:S01]  /*140b20*/  LDL.LU R15, [R1+0x2cc] ;  /* 0x0002cc00010f7983 */ /* 0x000f220000300800 */
[----:B--2---:R-:W-:-:S03]  /*140b30*/  PRMT R3, R26, 0x7772, RZ ;  /* 0x000077721a037816 */ /* 0x004fc600000000ff */
[----:B------:R-:W2:Y:S04]  /*140b40*/  LDL.LU.64 R10, [R1+0x1118] ;  /* 0x00111800010a7983 */ /* 0x000ea80000300a00 */
[----:B------:R0:W-:Y:S04]  /*140b50*/  @P5 STG.E.U8 desc[UR38][R12.64], R2 ;  /* 0x000000020c005986 */ /* 0x0001e8000c101126 */
[----:B------:R1:W-:Y:S01]  /*140b60*/  @P3 STG.E.U8 desc[UR38][R8.64], R3 ;  /* 0x0000000308003986 */ /* 0x0003e2000c101126 */
[----:B0-----:R-:W-:-:S03]  /*140b70*/  PRMT R2, R26, 0x7773, RZ ;  /* 0x000077731a027816 */ /* 0x001fc600000000ff */
[----:B------:R-:W2:Y:S04]  /*140b80*/  LDL.LU.64 R12, [R1+0x1100] ;  /* 0x00110000010c7983 */ /* 0x000ea80000300a00 */
[----:B-1----:R-:W2:Y:S04]  /*140b90*/  LDL.LU.64 R8, [R1+0x5220] ;  /* 0x0052200001087983 */ /* 0x002ea80000300a00 */
[----:B---3--:R0:W-:Y:S04]  /*140ba0*/  @P2 STG.E.U8 desc[UR38][R28.64], R2 ;  /* 0x000000021c002986 */ /* 0x0081e8000c101126 */
[----:B0-----:R-:W3:Y:S01]  /*140bb0*/  LDL.LU.64 R28, [R1+0x5218] ;  /* 0x00521800011c7983 */ /* 0x001ee20000300a00 */
[----:B------:R-:W-:-:S02]  /*140bc0*/  ISETP.LT.AND P5, PT, R18, UR11, !P4 ;  /* 0x0000000b12007c0c */ /* 0x000fc4000e7a1270 */
[----:B------:R-:W-:Y:S01]  /*140bd0*/  ISETP.LT.AND P6, PT, R27, UR17, !P4 ;  /* 0x000000111b007c0c */ /* 0x000fe2000e7c1270 */
[----:B------:R-:W0:Y:S01]  /*140be0*/  LDCU UR11, c[0x0][0x398] ;  /* 0x00007300ff0b77ac */ /* 0x000e220008000800 */
[----:B------:R-:W1:Y:S09]  /*140bf0*/  LDCU UR17, c[0x0][0x398] ;  /* 0x00007300ff1177ac */ /* 0x000e720008000800 */
[----:B---3--:R-:W-:Y:S04]  /*140c00*/  @P5 STG.E.U8 desc[UR38][R28.64], R7 ;  /* 0x000000071c005986 */ /* 0x008fe8000c101126 */
[----:B----4-:R3:W-:Y:S04]  /*140c10*/  @P6 STG.E.U8 desc[UR38][R20.64], R6 ;  /* 0x0000000614006986 */ /* 0x0107e8000c101126 */
[----:B---3--:R-:W3:Y:S04]  /*140c20*/  LDL.LU.64 R6, [R1+0x1128] ;  /* 0x0011280001067983 */ /* 0x008ee80000300a00 */
[----:B------:R-:W4:Y:S04]  /*140c30*/  LDL.LU.64 R20, [R1+0x1110] ;  /* 0x0011100001147983 */ /* 0x000f280000300a00 */
[----:B------:R-:W4:Y:S01]  /*140c40*/  LDL.LU.64 R28, [R1+0x1108] ;  /* 0x00110800011c7983 */ /* 0x000f220000300a00 */
[----:B--2---:R-:W-:-:S02]  /*140c50*/  ISETP.LT.AND P3, PT, R9, UR12, !P4 ;  /* 0x0000000c09007c0c */ /* 0x004fc4000e761270 */
[----:B------:R-:W-:Y:S02]  /*140c60*/  ISETP.LT.AND P2, PT, R8, UR7, !P4 ;  /* 0x0000000708007c0c */ /* 0x000fe4000e741270 */
[----:B------:R-:W-:Y:S02]  /*140c70*/  ISETP.LT.AND P5, PT, R23, UR15, !P4 ;  /* 0x0000000f17007c0c */ /* 0x000fe4000e7a1270 */
[----:B------:R-:W-:Y:S01]  /*140c80*/  ISETP.LT.AND P6, PT, R22, UR4, !P4 ;  /* 0x0000000416007c0c */ /* 0x000fe2000e7c1270 */
[----:B------:R-:W-:Y:S01]  /*140c90*/  VIADD R2, R14, 0x61 ;  /* 0x000000610e027836 */ /* 0x000fe20000000000 */
[----:B------:R-:W-:Y:S01]  /*140ca0*/  PRMT R3, R15, 0x7770, RZ ;  /* 0x000077700f037816 */ /* 0x000fe200000000ff */
[----:B------:R-:W2:Y:S01]  /*140cb0*/  LDL.LU R26, [R1+0x32c] ;  /* 0x00032c00011a7983 */ /* 0x000ea20000300800 */
[----:B------:R-:W0:Y:S01]  /*140cc0*/  LDCU UR12, c[0x0][0x398] ;  /* 0x00007300ff0c77ac */ /* 0x000e220008000800 */
[----:B------:R-:W0:Y:S01]  /*140cd0*/  LDCU UR7, c[0x0][0x398] ;  /* 0x00007300ff0777ac */ /* 0x000e220008000800 */
[----:B------:R-:W0:Y:S01]  /*140ce0*/  LDCU UR15, c[0x0][0x398] ;  /* 0x00007300ff0f77ac */ /* 0x000e220008000800 */
[----:B------:R-:W0:Y:S01]  /*140cf0*/  LDCU UR4, c[0x0][0x398] ;  /* 0x00007300ff0477ac */ /* 0x000e220008000800 */
[----:B---3--:R-:W-:Y:S04]  /*140d00*/  @P3 STG.E.U8 desc[UR38][R6.64], R5 ;  /* 0x0000000506003986 */ /* 0x008fe8000c101126 */
[----:B------:R3:W-:Y:S01]  /*140d10*/  @P2 STG.E.U8 desc[UR38][R24.64], R4 ;  /* 0x0000000418002986 */ /* 0x0007e2000c101126 */
[----:B0-----:R-:W-:-:S02]  /*140d20*/  ISETP.LT.AND P2, PT, R19, UR11, !P4 ;  /* 0x0000000b13007c0c */ /* 0x001fc4000e741270 */
[----:B-1----:R-:W-:Y:S02]  /*140d30*/  ISETP.LT.AND P4, PT, R17, UR17, !P4 ;  /* 0x0000001111007c0c */ /* 0x002fe4000e781270 */
[----:B------:R-:W-:Y:S02]  /*140d40*/  ISETP.GE.AND P3, PT, R2, UR9, PT ;  /* 0x0000000902007c0c */ /* 0x000fe4000bf66270 */
[C---:B------:R-:W-:Y:S01]  /*140d50*/  PRMT R2, R15.reuse, 0x7771, RZ ;  /* 0x000077710f027816 */ /* 0x040fe200000000ff */
[----:B------:R0:W-:Y:S01]  /*140d60*/  @P5 STG.E.U8 desc[UR38][R10.64], R3 ;  /* 0x000000030a005986 */ /* 0x0001e2000c101126 */
[----:B------:R-:W1:Y:S01]  /*140d70*/  LDCU UR9, c[0x0][0x398] ;  /* 0x00007300ff0977ac */ /* 0x000e620008000800 */
[----:B------:R-:W1:Y:S01]  /*140d80*/  LDCU UR11, c[0x0][0x398] ;  /* 0x00007300ff0b77ac */ /* 0x000e620008000800 */
[----:B------:R-:W1:Y:S01]  /*140d90*/  LDCU UR17, c[0x0][0x398] ;  /* 0x00007300ff1177ac */ /* 0x000e620008000800 */
[----:B------:R2:W-:Y:S04]  /*140da0*/  @P6 STG.E.U8 desc[UR38][R12.64], R2 ;  /* 0x000000020c006986 */ /* 0x0005e8000c101126 */
[----:B---3--:R-:W3:Y:S04]  /*140db0*/  LDL.LU.64 R24, [R1+0x10f0] ;  /* 0x0010f00001187983 */ /* 0x008ee80000300a00 */
[----:B------:R-:W3:Y:S01]  /*140dc0*/  LDL.LU.64 R6, [R1+0x10f8] ;  /* 0x0010f80001067983 */ /* 0x000ee20000300a00 */
[----:B------:R-:W-:-:S02]  /*140dd0*/  PRMT R4, R15, 0x7772, RZ ;  /* 0x000077720f047816 */ /* 0x000fc400000000ff */
[----:B0-----:R-:W-:Y:S01]  /*140de0*/  PRMT R3, R15, 0x7773, RZ ;  /* 0x000077730f037816 */ /* 0x001fe200000000ff */
[----:B------:R-:W3:Y:S04]  /*140df0*/  LDL.LU.64 R10, [R1+0x10e8] ;  /* 0x0010e800010a7983 */ /* 0x000ee80000300a00 */
[----:B--2---:R-:W2:Y:S04]  /*140e00*/  LDL.LU.64 R12, [R1+0x10d8] ;  /* 0x0010d800010c7983 */ /* 0x004ea80000300a00 */
[----:B------:R-:W-:Y:S04]  /*140e10*/  STL [R1+0x520c], R14 ;  /* 0x00520c0e01007387 */ /* 0x000fe80000100800 */
[----:B----4-:R0:W-:Y:S04]  /*140e20*/  @P2 STG.E.U8 desc[UR38][R20.64], R4 ;  /* 0x0000000414002986 */ /* 0x0101e8000c101126 */
[----:B------:R4:W-:Y:S04]  /*140e30*/  @P4 STG.E.U8 desc[UR38][R28.64], R3 ;  /* 0x000000031c004986 */ /* 0x0009e8000c101126 */
[----:B0-----:R-:W2:Y:S04]  /*140e40*/  LDL.LU R20, [R1+0x3cc] ;  /* 0x0003cc0001147983 */ /* 0x001ea80000300800 */
[----:B----4-:R-:W4:Y:S01]  /*140e50*/  LDL.LU.64 R28, [R1+0x10d0] ;  /* 0x0010d000011c7983 */ /* 0x010f220000300a00 */
[----:B------:R-:W-:Y:S01]  /*140e60*/  ISETP.LT.AND P6, PT, R18, UR12, !P0 ;  /* 0x0000000c12007c0c */ /* 0x000fe2000c7c1270 */
[----:B------:R-:W-:Y:S01]  /*140e70*/  VIADD R2, R14, 0x75 ;  /* 0x000000750e027836 */ /* 0x000fe20000000000 */
[----:B------:R-:W-:-:S02]  /*140e80*/  ISETP.LT.AND P2, PT, R27, UR7, !P0 ;  /* 0x000000071b007c0c */ /* 0x000fc4000c741270 */
[C---:B------:R-:W-:Y:S02]  /*140e90*/  PRMT R4, R26.reuse, 0x7771, RZ ;  /* 0x000077711a047816 */ /* 0x040fe400000000ff */
[----:B------:R-:W-:Y:S02]  /*140ea0*/  ISETP.LT.AND P4, PT, R9, UR15, !P0 ;  /* 0x0000000f09007c0c */ /* 0x000fe4000c781270 */
[----:B------:R-:W-:Y:S02]  /*140eb0*/  PRMT R3, R26, 0x7772, RZ ;  /* 0x000077721a037816 */ /* 0x000fe400000000ff */
[----:B------:R-:W-:Y:S02]  /*140ec0*/  ISETP.GE.AND P5, PT, R2, UR13, PT ;  /* 0x0000000d02007c0c */ /* 0x000fe4000bfa6270 */
[----:B------:R-:W-:Y:S01]  /*140ed0*/  PRMT R2, R26, 0x7770, RZ ;  /* 0x000077701a027816 */ /* 0x000fe200000000ff */
[----:B------:R-:W0:Y:S01]  /*140ee0*/  LDCU UR12, c[0x0][0x398] ;  /* 0x00007300ff0c77ac */ /* 0x000e220008000800 */
[----:B------:R-:W0:Y:S01]  /*140ef0*/  LDCU UR13, c[0x0][0x398] ;  /* 0x00007300ff0d77ac */ /* 0x000e220008000800 */
[----:B------:R-:W0:Y:S01]  /*140f00*/  LDCU UR7, c[0x0][0x398] ;  /* 0x00007300ff0777ac */ /* 0x000e220008000800 */
[----:B------:R-:W0:Y:S01]  /*140f10*/  LDCU UR15, c[0x0][0x398] ;  /* 0x00007300ff0f77ac */ /* 0x000e220008000800 */
[----:B----4-:R4:W-:Y:S04]  /*140f20*/  STL.64 [R1+0x5210], R28 ;  /* 0x0052101c01007387 */ /* 0x0109e80000100a00 */
[----:B----4-:R-:W4:Y:S04]  /*140f30*/  LDL.LU.64 R28, [R1+0x10e0] ;  /* 0x0010e000011c7983 */ /* 0x010f280000300a00 */
[----:B---3--:R3:W-:Y:S01]  /*140f40*/  @P6 STG.E.U8 desc[UR38][R24.64], R2 ;  /* 0x0000000218006986 */ /* 0x0087e2000c101126 */
[----:B------:R-:W-:-:S03]  /*140f50*/  ISETP.LT.AND P6, PT, R8, UR4, !P0 ;  /* 0x0000000408007c0c */ /* 0x000fc6000c7c1270 */
[----:B------:R0:W-:Y:S01]  /*140f60*/  @P2 STG.E.U8 desc[UR38][R6.64], R4 ;  /* 0x0000000406002986 */ /* 0x0001e2000c101126 */
[----:B-1----:R-:W-:-:S03]  /*140f70*/  ISETP.LT.AND P2, PT, R23, UR9, !P0 ;  /* 0x0000000917007c0c */ /* 0x002fc6000c741270 */
[----:B------:R-:W4:Y:S01]  /*140f80*/  LDL.LU.64 R14, [R1+0x10c8] ;  /* 0x0010c800010e7983 */ /* 0x000f220000300a00 */
[----:B--2---:R-:W-:-:S03]  /*140f90*/  PRMT R5, R20, 0x7770, RZ ;  /* 0x0000777014057816 */ /* 0x004fc600000000ff */
[----:B------:R1:W-:Y:S01]  /*140fa0*/  @P4 STG.E.U8 desc[UR38][R10.64], R3 ;  /* 0x000000030a004986 */ /* 0x0003e2000c101126 */
[----:B------:R-:W2:Y:S01]  /*140fb0*/  LDCU UR4, c[0x0][0x398] ;  /* 0x00007300ff0477ac */ /* 0x000ea20008000800 */
[----:B------:R-:W1:Y:S01]  /*140fc0*/  LDCU UR9, c[0x0][0x398] ;  /* 0x00007300ff0977ac */ /* 0x000e620008000800 */
[----:B---3--:R-:W-:Y:S01]  /*140fd0*/  PRMT R2, R26, 0x7773, RZ ;  /* 0x000077731a027816 */ /* 0x008fe200000000ff */
[----:B------:R-:W3:Y:S04]  /*140fe0*/  LDL.LU.64 R24, [R1+0x10c0] ;  /* 0x0010c00001187983 */ /* 0x000ee80000300a00 */
[----:B------:R-:W2:Y:S04]  /*140ff0*/  LDL.LU R21, [R1+0x3b0] ;  /* 0x0003b00001157983 */ /* 0x000ea80000300800 */
[----:B0-----:R-:W2:Y:S04]  /*141000*/  LDL.LU.64 R6, [R1+0x10b8] ;  /* 0x0010b80001067983 */ /* 0x001ea80000300a00 */
[----:B------:R0:W-:Y:S04]  /*141010*/  @P6 STG.E.U8 desc[UR38][R12.64], R2 ;  /* 0x000000020c006986 */ /* 0x0001e8000c101126 */
[----:B-1----:R-:W2:Y:S04]  /*141020*/  LDL.LU.64 R10, [R1+0x10b0] ;  /* 0x0010b000010a7983 */ /* 0x002ea80000300a00 */
[----:B0-----:R-:W2:Y:S04]  /*141030*/  LDL.LU.64 R12, [R1+0x10a8] ;  /* 0x0010a800010c7983 */ /* 0x001ea80000300a00 */
[----:B------:R-:W2:Y:S04]  /*141040*/  LDL.LU R26, [R1+0x2b0] ;  /* 0x0002b000011a7983 */ /* 0x000ea80000300800 */
[----:B----4-:R0:W-:Y:S04]  /*141050*/  @P2 STG.E.U8 desc[UR38][R28.64], R5 ;  /* 0x000000051c002986 */ /* 0x0101e8000c101126 */
[----:B0-----:R-:W4:Y:S01]  /*141060*/  LDL.LU.64 R28, [R1+0x5210] ;  /* 0x00521000011c7983 */ /* 0x001f220000300a00 */
[----:B------:R-:W-:-:S02]  /*141070*/  ISETP.LT.AND P4, PT, R22, UR11, !P0 ;  /* 0x0000000b16007c0c */ /* 0x000fc4000c781270 */
[C---:B------:R-:W-:Y:S02]  /*141080*/  PRMT R4, R20.reuse, 0x7771, RZ ;  /* 0x0000777114047816 */ /* 0x040fe400000000ff */
[----:B------:R-:W-:Y:S02]  /*141090*/  ISETP.LT.AND P6, PT, R19, UR17, !P0 ;  /* 0x0000001113007c0c */ /* 0x000fe4000c7c1270 */
[----:B------:R-:W-:Y:S02]  /*1410a0*/  ISETP.LT.AND P0, PT, R17, UR12, !P0 ;  /* 0x0000000c11007c0c */ /* 0x000fe4000c701270 */
[C---:B------:R-:W-:Y:S02]  /*1410b0*/  PRMT R3, R20.reuse, 0x7772, RZ ;  /* 0x0000777214037816 */ /* 0x040fe400000000ff */
[----:B------:R-:W-:Y:S02]  /*1410c0*/  ISETP.LT.AND P2, PT, R27, UR7, !P1 ;  /* 0x000000071b007c0c */ /* 0x000fe4000cf41270 */
[----:B------:R-:W-:Y:S01]  /*1410d0*/  PRMT R2, R20, 0x7773, RZ ;  /* 0x0000777314027816 */ /* 0x000fe200000000ff */
[----:B------:R-:W0:Y:S01]  /*1410e0*/  LDCU UR11, c[0x0][0x398] ;  /* 0x00007300ff0b77ac */ /* 0x000e220008000800 */
[----:B------:R-:W1:Y:S01]  /*1410f0*/  LDCU UR12, c[0x0][0x398] ;  /* 0x00007300ff0c77ac */ /* 0x000e620008000800 */
[----:B------:R-:W0:Y:S01]  /*141100*/  LDCU UR7, c[0x0][0x398] ;  /* 0x00007300ff0777ac */ /* 0x000e220008000800 */
[----:B------:R-:W0:Y:S01]  /*141110*/  LDCU UR17, c[0x0][0x398] ;  /* 0x00007300ff1177ac */ /* 0x000e220008000800 */
[----:B----4-:R4:W-:Y:S04]  /*141120*/  @P4 STG.E.U8 desc[UR38][R28.64], R4 ;  /* 0x000000041c004986 */ /* 0x0109e8000c101126 */
[----:B----4-:R-:W4:Y:S04]  /*141130*/  LDL.LU.64 R4, [R1+0x10a0] ;  /* 0x0010a00001047983 */ /* 0x010f280000300a00 */
[----:B------:R-:W4:Y:S01]  /*141140*/  LDL.LU.64 R28, [R1+0x1098] ;  /* 0x00109800011c7983 */ /* 0x000f220000300a00 */
[----:B------:R-:W-:-:S03]  /*141150*/  ISETP.LT.AND P4, PT, R18, UR13, !P1 ;  /* 0x0000000d12007c0c */ /* 0x000fc6000cf81270 */
[----:B------:R0:W-:Y:S04]  /*141160*/  @P6 STG.E.U8 desc[UR38][R14.64], R3 ;  /* 0x000000030e006986 */ /* 0x0001e8000c101126 */
[----:B---3--:R3:W-:Y:S01]  /*141170*/  @P0 STG.E.U8 desc[UR38][R24.64], R2 ;  /* 0x0000000218000986 */ /* 0x0087e2000c101126 */
[----:B--2---:R-:W-:Y:S01]  /*141180*/  ISETP.LT.AND P6, PT, R9, UR4, !P1 ;  /* 0x0000000409007c0c */ /* 0x004fe2000cfc1270 */
[----:B------:R-:W2:Y:S02]  /*141190*/  LDCU UR13, c[0x0][0x398] ;  /* 0x00007300ff0d77ac */ /* 0x000ea40008000800 */
[----:B0-----:R-:W2:Y:S01]  /*1411a0*/  LDL.LU R14, [R1+0x520c] ;  /* 0x00520c00010e7983 */ /* 0x001ea20000300800 */
[C---:B------:R-:W-:Y:S02]  /*1411b0*/  PRMT R3, R21.reuse, 0x7770, RZ ;  /* 0x0000777015037816 */ /* 0x040fe400000000ff */
[----:B---3--:R-:W-:Y:S01]  /*1411c0*/  PRMT R2, R21, 0x7771, RZ ;  /* 0x0000777115027816 */ /* 0x008fe200000000ff */
[----:B------:R-:W3:Y:S01]  /*1411d0*/  LDL.LU.64 R24, [R1+0x1090] ;  /* 0x0010900001187983 */ /* 0x000ee20000300a00 */
[----:B------:R-:W-:Y:S01]  /*1411e0*/  ISETP.LT.AND P0, PT, R8, UR15, !P1 ;  /* 0x0000000f08007c0c */ /* 0x000fe2000cf01270 */
[----:B------:R-:W0:Y:S02]  /*1411f0*/  LDCU UR4, c[0x0][0x398] ;  /* 0x00007300ff0477ac */ /* 0x000e240008000800 */
[----:B------:R1:W-:Y:S04]  /*141200*/  @P4 STG.E.U8 desc[UR38][R6.64], R3 ;  /* 0x0000000306004986 */ /* 0x0003e8000c101126 */
[----:B------:R0:W-:Y:S01]  /*141210*/  @P2 STG.E.U8 desc[UR38][R10.64], R2 ;  /* 0x000000020a002986 */ /* 0x0001e2000c101126 */
[----:B------:R-:W-:Y:S01]  /*141220*/  ISETP.LT.AND P2, PT, R23, UR9, !P1 ;  /* 0x0000000917007c0c */ /* 0x000fe2000cf41270 */
[----:B------:R-:W2:Y:S02]  /*141230*/  LDCU UR15, c[0x0][0x398] ;  /* 0x00007300ff0f77ac */ /* 0x000ea40008000800 */
[----:B-1----:R-:W3:Y:S01]  /*141240*/  LDL.LU.64 R6, [R1+0x1080] ;  /* 0x0010800001067983 */ /* 0x002ee20000300a00 */
[----:B------:R-:W-:-:S03]  /*141250*/  PRMT R3, R21, 0x7772, RZ ;  /* 0x0000777215037816 */ /* 0x000fc600000000ff */
[----:B------:R-:W3:Y:S01]  /*141260*/  LDL.LU R20, [R1+0x310] ;  /* 0x0003100001147983 */ /* 0x000ee20000300800 */
[----:B0-----:R-:W-:-:S03]  /*141270*/  PRMT R2, R21, 0x7773, RZ ;  /* 0x0000777315027816 */ /* 0x001fc600000000ff */
[----:B------:R-:W3:Y:S04]  /*141280*/  LDL.LU.64 R10, [R1+0x1088] ;  /* 0x00108800010a7983 */ /* 0x000ee80000300a00 */
[----:B------:R0:W-:Y:S01]  /*141290*/  @P6 STG.E.U8 desc[UR38][R12.64], R3 ;  /* 0x000000030c006986 */ /* 0x0001e2000c101126 */
[----:B------:R-:W-:Y:S01]  /*1412a0*/  ISETP.LT.AND P4, PT, R22, UR11, !P1 ;  /* 0x0000000b16007c0c */ /* 0x000fe2000cf81270 */
[----:B------:R-:W1:Y:S02]  /*1412b0*/  LDCU UR9, c[0x0][0x398] ;  /* 0x00007300ff0977ac */ /* 0x000e640008000800 */
[----:B0-----:R-:W3:Y:S01]  /*1412c0*/  LDL.LU.64 R12, [R1+0x1078] ;  /* 0x00107800010c7983 */ /* 0x001ee20000300a00 */
[----:B------:R-:W-:Y:S02]  /*1412d0*/  PRMT R3, R26, 0x7770, RZ ;  /* 0x000077701a037816 */ /* 0x000fe400000000ff */
[----:B------:R-:W-:Y:S01]  /*1412e0*/  ISETP.LT.AND P6, PT, R19, UR12, !P1 ;  /* 0x0000000c13007c0c */ /* 0x000fe2000cfc1270 */
[----:B----4-:R0:W-:Y:S04]  /*1412f0*/  @P0 STG.E.U8 desc[UR38][R4.64], R2 ;  /* 0x0000000204000986 */ /* 0x0101e8000c101126 */
[----:B------:R4:W-:Y:S01]  /*141300*/  @P2 STG.E.U8 desc[UR38][R28.64], R3 ;  /* 0x000000031c002986 */ /* 0x0009e2000c101126 */
[----:B------:R-:W1:Y:S01]  /*141310*/  LDCU UR11, c[0x0][0x398] ;  /* 0x00007300ff0b77ac */ /* 0x000e620008000800 */
[----:B------:R-:W1:Y:S02]  /*141320*/  LDCU UR12, c[0x0][0x398] ;  /* 0x00007300ff0c77ac */ /* 0x000e640008000800 */
[----:B0-----:R-:W3:Y:S04]  /*141330*/  LDL.LU.64 R4, [R1+0x1070] ;  /* 0x0010700001047983 */ /* 0x001ee80000300a00 */
[----:B----4-:R-:W4:Y:S01]  /*141340*/  LDL.LU.64 R28, [R1+0x1060] ;  /* 0x00106000011c7983 */ /* 0x010f220000300a00 */
[----:B--2---:R-:W-:Y:S01]  /*141350*/  VIADD R2, R14, 0x76 ;  /* 0x000000760e027836 */ /* 0x004fe20000000000 */
[----:B------:R-:W-:-:S02]  /*141360*/  PRMT R3, R26, 0x7771, RZ ;  /* 0x000077711a037816 */ /* 0x000fc400000000ff */
[----:B------:R-:W-:Y:S02]  /*141370*/  ISETP.LT.AND P1, PT, R17, UR13, !P1 ;  /* 0x0000000d11007c0c */ /* 0x000fe4000cf21270 */
[----:B------:R-:W-:Y:S01]  /*141380*/  ISETP.LT.AND P2, PT, R18, UR7, !P3 ;  /* 0x0000000712007c0c */ /* 0x000fe2000df41270 */
[----:B------:R-:W2:Y:S01]  /*141390*/  LDL.LU R21, [R1+0x3a0] ;  /* 0x0003a00001157983 */ /* 0x000ea20000300800 */
[----:B------:R-:W-:Y:S02]  /*1413a0*/  ISETP.GE.AND P0, PT, R2, UR25, PT ;  /* 0x0000001902007c0c */ /* 0x000fe4000bf06270 */
[----:B------:R-:W-:Y:S01]  /*1413b0*/  PRMT R2, R26, 0x7772, RZ ;  /* 0x000077721a027816 */ /* 0x000fe200000000ff */
[----:B---3--:R0:W-:Y:S01]  /*1413c0*/  @P4 STG.E.U8 desc[UR38][R24.64], R3 ;  /* 0x0000000318004986 */ /* 0x0081e2000c101126 */
[----:B------:R-:W-:-:S03]  /*1413d0*/  ISETP.LT.AND P4, PT, R9, UR15, !P3 ;  /* 0x0000000f09007c0c */ /* 0x000fc6000df81270 */
[----:B------:R3:W-:Y:S01]  /*1413e0*/  STL [R1+0x5208], R17 ;  /* 0x0052081101007387 */ /* 0x0007e20000100800 */
[----:B------:R-:W1:Y:S01]  /*1413f0*/  LDCU UR7, c[0x0][0x398] ;  /* 0x00007300ff0777ac */ /* 0x000e620008000800 */
[----:B------:R-:W1:Y:S01]  /*141400*/  LDCU UR13, c[0x0][0x398] ;  /* 0x00007300ff0d77ac */ /* 0x000e620008000800 */
[----:B------:R-:W1:Y:S01]  /*141410*/  LDCU UR15, c[0x0][0x398] ;  /* 0x00007300ff0f77ac */ /* 0x000e620008000800 */
[----:B------:R3:W-:Y:S01]  /*141420*/  @P6 STG.E.U8 desc[UR38][R6.64], R2 ;  /* 0x0000000206006986 */ /* 0x0007e2000c101126 */
[----:B------:R-:W-:Y:S02]  /*141430*/  ISETP.LT.AND P6, PT, R27, UR4, !P3 ;  /* 0x000000041b007c0c */ /* 0x000fe4000dfc1270 */
[----:B0-----:R-:W-:Y:S01]  /*141440*/  PRMT R3, R26, 0x7773, RZ ;  /* 0x000077731a037816 */ /* 0x001fe200000000ff */
[----:B------:R-:W2:Y:S04]  /*141450*/  LDL.LU.64 R24, [R1+0x1068] ;  /* 0x0010680001187983 */ /* 0x000ea80000300a00 */
[----:B---3--:R-:W3:Y:S01]  /*141460*/  LDL.LU.64 R16, [R1+0x1058] ;  /* 0x0010580001107983 */ /* 0x008ee20000300a00 */
[----:B------:R-:W0:Y:S03]  /*141470*/  LDCU UR4, c[0x0][0x398] ;  /* 0x00007300ff0477ac */ /* 0x000e260008000800 */
[----:B------:R0:W-:Y:S01]  /*141480*/  @P1 STG.E.U8 desc[UR38][R10.64], R3 ;  /* 0x000000030a001986 */ /* 0x0001e2000c101126 */
[----:B------:R-:W-:-:S03]  /*141490*/  PRMT R2, R20, 0x7770, RZ ;  /* 0x0000777014027816 */ /* 0x000fc600000000ff */
[----:B------:R-:W3:Y:S04]  /*1414a0*/  LDL.LU.64 R6, [R1+0x1050] ;  /* 0x0010500001067983 */ /* 0x000ee80000300a00 */
[----:B------:R1:W-:Y:S04]  /*1414b0*/  @P2 STG.E.U8 desc[UR38][R12.64], R2 ;  /* 0x000000020c002986 */ /* 0x0003e8000c101126 */
[----:B0-----:R-:W3:Y:S01]  /*1414c0*/  LDL.LU.64 R10, [R1+0x1040] ;  /* 0x00104000010a7983 */ /* 0x001ee20000300a00 */
[C---:B------:R-:W-:Y:S02]  /*1414d0*/  PRMT R3, R20.reuse, 0x7771, RZ ;  /* 0x0000777114037816 */ /* 0x040fe400000000ff */
[----:B-1----:R-:W-:Y:S01]  /*1414e0*/  PRMT R2, R20, 0x7772, RZ ;  /* 0x0000777214027816 */ /* 0x002fe200000000ff */
[----:B------:R-:W3:Y:S04]  /*1414f0*/  LDL.LU R12, [R1+0x3b4] ;  /* 0x0003b400010c7983 */ /* 0x000ee80000300800 */
[----:B------:R-:W-:Y:S04]  /*141500*/  @P6 STG.E.U8 desc[UR38][R4.64], R3 ;  /* 0x0000000304006986 */ /* 0x000fe8000c101126 */
[----:B----4-:R0:W-:Y:S04]  /*141510*/  @P4 STG.E.U8 desc[UR38][R28.64], R2 ;  /* 0x000000021c004986 */ /* 0x0101e8000c101126 */
[----:B0-----:R-:W4:Y:S01]  /*141520*/  LDL.LU.64 R28, [R1+0x1038] ;  /* 0x00103800011c7983 */ /* 0x001f220000300a00 */
[----:B------:R-:W-:-:S02]  /*141530*/  ISETP.LT.AND P1, PT, R8, UR9, !P3 ;  /* 0x0000000908007c0c */ /* 0x000fc4000df21270 */
[----:B------:R-:W-:Y:S02]  /*141540*/  ISETP.LT.AND P2, PT, R23, UR17, !P3 ;  /* 0x0000001117007c0c */ /* 0x000fe4000df41270 */
[----:B------:R-:W-:Y:S01]  /*141550*/  PRMT R3, R20, 0x7773, RZ ;  /* 0x0000777314037816 */ /* 0x000fe200000000ff */
[----:B------:R-:W-:Y:S01]  /*141560*/  VIADD R4, R14, 0x62 ;  /* 0x000000620e047836 */ /* 0x000fe20000000000 */
[----:B--2---:R-:W-:Y:S02]  /*141570*/  PRMT R2, R21, 0x7770, RZ ;  /* 0x0000777015027816 */ /* 0x004fe400000000ff */
[----:B------:R-:W-:Y:S02]  /*141580*/  ISETP.LT.AND P4, PT, R22, UR11, !P3 ;  /* 0x0000000b16007c0c */ /* 0x000fe4000df81270 */
[----:B------:R-:W-:Y:S01]  /*141590*/  ISETP.LT.AND P6, PT, R19, UR12, !P3 ;  /* 0x0000000c13007c0c */ /* 0x000fe2000dfc1270 */
[----:B------:R-:W0:Y:S01]  /*1415a0*/  LDCU UR9, c[0x0][0x398] ;  /* 0x00007300ff0977ac */ /* 0x000e220008000800 */
[----:B------:R-:W1:Y:S01]  /*1415b0*/  LDCU UR17, c[0x0][0x398] ;  /* 0x00007300ff1177ac */ /* 0x000e620008000800 */
[----:B------:R-:W2:Y:S01]  /*1415c0*/  LDCU UR11, c[0x0][0x398] ;  /* 0x00007300ff0b77ac */ /* 0x000ea20008000800 */
[----:B------:R-:W0:Y:S01]  /*1415d0*/  LDCU UR12, c[0x0][0x398] ;  /* 0x00007300ff0c77ac */ /* 0x000e220008000800 */
[----:B------:R-:W-:Y:S01]  /*1415e0*/  @P1 STG.E.U8 desc[UR38][R24.64], R3 ;  /* 0x0000000318001986 */ /* 0x000fe2000c101126 */
[----:B------:R-:W-:-:S03]  /*1415f0*/  ISETP.GE.AND P1, PT, R4, UR52, PT ;  /* 0x0000003404007c0c */ /* 0x000fc6000bf26270 */
[----:B---3--:R-:W-:Y:S04]  /*141600*/  @P2 STG.E.U8 desc[UR38][R16.64], R2 ;  /* 0x0000000210002986 */ /* 0x008fe8000c101126 */
[----:B----4-:R3:W-:Y:S04]  /*141610*/  STL.64 [R1+0x5200], R28 ;  /* 0x0052001c01007387 */ /* 0x0107e80000100a00 */
[----:B---3--:R-:W3:Y:S04]  /*141620*/  LDL.LU.64 R28, [R1+0x1048] ;  /* 0x00104800011c7983 */ /* 0x008ee80000300a00 */
[----:B------:R-:W4:Y:S04]  /*141630*/  LDL.LU.64 R24, [R1+0x1030] ;  /* 0x0010300001187983 */ /* 0x000f280000300a00 */
[----:B------:R-:W2:Y:S04]  /*141640*/  LDL.LU.64 R4, [R1+0x1028] ;  /* 0x0010280001047983 */ /* 0x000ea80000300a00 */
[----:B------:R-:W2:Y:S01]  /*141650*/  LDL.LU R17, [R1+0x5208] ;  /* 0x0052080001117983 */ /* 0x000ea20000300800 */
[----:B------:R-:W-:-:S02]  /*141660*/  PRMT R3, R21, 0x7771, RZ ;  /* 0x0000777115037816 */ /* 0x000fc400000000ff */
[----:B------:R-:W-:-:S03]  /*141670*/  PRMT R2, R21, 0x7772, RZ ;  /* 0x0000777215027816 */ /* 0x000fc600000000ff */
[----:B------:R0:W-:Y:S04]  /*141680*/  @P4 STG.E.U8 desc[UR38][R6.64], R3 ;  /* 0x0000000306004986 */ /* 0x0001e8000c101126 */
[----:B------:R1:W-:Y:S01]  /*141690*/  @P6 STG.E.U8 desc[UR38][R10.64], R2 ;  /* 0x000000020a006986 */ /* 0x0003e2000c101126 */
[----:B0-----:R-:W-:Y:S02]  /*1416a0*/  PRMT R3, R21, 0x7773, RZ ;  /* 0x0000777315037816 */ /* 0x001fe400000000ff */
[----:B--2---:R-:W-:Y:S01]  /*1416b0*/  ISETP.LT.AND P3, PT, R17, UR7, !P3 ;  /* 0x0000000711007c0c */ /* 0x004fe2000df61270 */
[----:B------:R0:W-:Y:S01]  /*1416c0*/  STL [R1+0x51f8], R17 ;  /* 0x0051f81101007387 */ /* 0x0001e20000100800 */
[----:B------:R-:W-:Y:S02]  /*1416d0*/  ISETP.LT.AND P2, PT, R18, UR4, !P1 ;  /* 0x0000000412007c0c */ /* 0x000fe4000cf41270 */
[----:B------:R-:W-:-:S02]  /*1416e0*/  ISETP.LT.AND P6, PT, R27, UR13, !P1 ;  /* 0x0000000d1b007c0c */ /* 0x000fc4000cfc1270 */
[----:B------:R-:W-:Y:S02]  /*1416f0*/  ISETP.LT.AND P4, PT, R9, UR15, !P1 ;  /* 0x0000000f09007c0c */ /* 0x000fe4000cf81270 */
[----:B-1----:R-:W-:Y:S01]  /*141700*/  PRMT R2, R12, 0x7770, RZ ;  /* 0x000077700c027816 */ /* 0x002fe200000000ff */
[----:B------:R-:W1:Y:S01]  /*141710*/  LDCU UR4, c[0x0][0x398] ;  /* 0x00007300ff0477ac */ /* 0x000e620008000800 */
[----:B------:R-:W2:Y:S01]  /*141720*/  LDCU UR15, c[0x0][0x398] ;  /* 0x00007300ff0f77ac */ /* 0x000ea20008000800 */
[----:B------:R-:W1:Y:S01]  /*141730*/  LDCU UR7, c[0x0][0x398] ;  /* 0x00007300ff0777ac */ /* 0x000e620008000800 */
[----:B------:R-:W1:Y:S01]  /*141740*/  LDCU UR13, c[0x0][0x398] ;  /* 0x00007300ff0d77ac */ /* 0x000e620008000800 */
[----:B0-----:R-:W2:Y:S04]  /*141750*/  LDL.LU.64 R16, [R1+0x1020] ;  /* 0x0010200001107983 */ /* 0x001ea80000300a00 */
[----:B------:R-:W2:Y:S04]  /*141760*/  LDL.LU R20, [R1+0x2b4] ;  /* 0x0002b40001147983 */ /* 0x000ea80000300800 */
[----:B------:R-:W2:Y:S04]  /*141770*/  LDL.LU.64 R6, [R1+0xed8] ;  /* 0x000ed80001067983 */ /* 0x000ea80000300a00 */
[----:B------:R-:W2:Y:S04]  /*141780*/  LDL.LU.64 R10, [R1+0xed0] ;  /* 0x000ed000010a7983 */ /* 0x000ea80000300a00 */
[----:B---3--:R0:W-:Y:S04]  /*141790*/  @P3 STG.E.U8 desc[UR38][R28.64], R3 ;  /* 0x000000031c003986 */ /* 0x0081e8000c101126 */
[----:B0-----:R-:W3:Y:S01]  /*1417a0*/  LDL.LU.64 R28, [R1+0x5200] ;  /* 0x00520000011c7983 */ /* 0x001ee20000300a00 */
[----:B------:R-:W-:-:S02]  /*1417b0*/  ISETP.LT.AND P3, PT, R8, UR9, !P1 ;  /* 0x0000000908007c0c */ /* 0x000fc4000cf61270 */
[C---:B------:R-:W-:Y:S01]  /*1417c0*/  PRMT R3, R12.reuse, 0x7771, RZ ;  /* 0x000077710c037816 */ /* 0x040fe200000000ff */
[----:B------:R-:W0:Y:S01]  /*1417d0*/  LDCU UR9, c[0x0][0x398] ;  /* 0x00007300ff0977ac */ /* 0x000e220008000800 */
[----:B---3--:R3:W-:Y:S04]  /*1417e0*/  @P2 STG.E.U8 desc[UR38][R28.64], R2 ;  /* 0x000000021c002986 */ /* 0x0087e8000c101126 */
[----:B----4-:R4:W-:Y:S01]  /*1417f0*/  @P6 STG.E.U8 desc[UR38][R24.64], R3 ;  /* 0x0000000318006986 */ /* 0x0109e2000c101126 */
[----:B---3--:R-:W-:-:S03]  /*141800*/  PRMT R2, R12, 0x7772, RZ ;  /* 0x000077720c027816 */ /* 0x008fc600000000ff */
[----:B------:R-:W3:Y:S04]  /*141810*/  LDL.LU.64 R28, [R1+0xec8] ;  /* 0x000ec800011c7983 */ /* 0x000ee80000300a00 */
[----:B----4-:R-:W4:Y:S04]  /*141820*/  LDL.LU.64 R24, [R1+0xec0] ;  /* 0x000ec00001187983 */ /* 0x010f280000300a00 */
[----:B------:R-:W4:Y:S04]  /*141830*/  LDL.LU R21, [R1+0x314] ;  /* 0x0003140001157983 */ /* 0x000f280000300800 */
[----:B------:R0:W-:Y:S02]  /*141840*/  @P4 STG.E.U8 desc[UR38][R4.64], R2 ;  /* 0x0000000204004986 */ /* 0x0001e4000c101126 */
[----:B0-----:R-:W-:-:S02]  /*141850*/  PRMT R2, R12, 0x7773, RZ ;  /* 0x000077730c027816 */ /* 0x001fc400000000ff */
[----:B------:R-:W4:Y:S04]  /*141860*/  LDL.LU.64 R4, [R1+0xeb8] ;  /* 0x000eb80001047983 */ /* 0x000f280000300a00 */
[----:B------:R-:W4:Y:S04]  /*141870*/  LDL.LU.64 R12, [R1+0xea8] ;  /* 0x000ea800010c7983 */ /* 0x000f280000300a00 */
[----:B--2---:R0:W-:Y:S04]  /*141880*/  @P3 STG.E.U8 desc[UR38][R16.64], R2 ;  /* 0x0000000210003986 */ /* 0x0041e8000c101126 */
[----:B0-----:R-:W1:Y:S01]  /*141890*/  LDL.LU R17, [R1+0x51f8] ;  /* 0x0051f80001117983 */ /* 0x001e620000300800 */
[----:B------:R-:W-:-:S02]  /*1418a0*/  ISETP.LT.AND P4, PT, R23, UR17, !P1 ;  /* 0x0000001117007c0c */ /* 0x000fc4000cf81270 */
[----:B------:R-:W-:Y:S01]  /*1418b0*/  ISETP.LT.AND P6, PT, R22, UR11, !P1 ;  /* 0x0000000b16007c0c */ /* 0x000fe2000cfc1270 */
[----:B------:R-:W-:Y:S01]  /*1418c0*/  VIADD R3, R14, 0x63 ;  /* 0x000000630e037836 */ /* 0x000fe20000000000 */
[----:B------:R-:W-:Y:S02]  /*1418d0*/  ISETP.LT.AND P3, PT, R19, UR12, !P1 ;  /* 0x0000000c13007c0c */ /* 0x000fe4000cf61270 */
[C---:B------:R-:W-:Y:S01]  /*1418e0*/  PRMT R2, R20.reuse, 0x7771, RZ ;  /* 0x0000777114027816 */ /* 0x040fe200000000ff */
[----:B------:R-:W0:Y:S01]  /*1418f0*/  LDCU UR11, c[0x0][0x398] ;  /* 0x00007300ff0b77ac */ /* 0x000e220008000800 */
[----:B------:R-:W2:Y:S01]  /*141900*/  LDCU UR17, c[0x0][0x398] ;  /* 0x00007300ff1177ac */ /* 0x000ea20008000800 */
[----:B------:R-:W-:Y:S02]  /*141910*/  ISETP.GE.AND P2, PT, R3, UR49, PT ;  /* 0x0000003103007c0c */ /* 0x000fe4000bf46270 */
[C---:B------:R-:W-:Y:S01]  /*141920*/  PRMT R3, R20.reuse, 0x7770, RZ ;  /* 0x0000777014037816 */ /* 0x040fe200000000ff */
[----:B------:R-:W0:Y:S04]  /*141930*/  LDCU UR12, c[0x0][0x398] ;  /* 0x00007300ff0c77ac */ /* 0x000e280008000800 */
[----:B------:R2:W-:Y:S04]  /*141940*/  @P4 STG.E.U8 desc[UR38][R6.64], R3 ;  /* 0x0000000306004986 */ /* 0x0005e8000c101126 */
[----:B------:R0:W-:Y:S04]  /*141950*/  @P6 STG.E.U8 desc[UR38][R10.64], R2 ;  /* 0x000000020a006986 */ /* 0x0001e8000c101126 */
[----:B--2---:R-:W2:Y:S04]  /*141960*/  LDL.LU.64 R6, [R1+0xeb0] ;  /* 0x000eb00001067983 */ /* 0x004ea80000300a00 */
[----:B0-----:R-:W2:Y:S01]  /*141970*/  LDL.LU.64 R10, [R1+0xea0] ;  /* 0x000ea000010a7983 */ /* 0x001ea20000300a00 */
[----:B------:R-:W-:-:S02]  /*141980*/  PRMT R3, R20, 0x7772, RZ ;  /* 0x0000777214037816 */ /* 0x000fc400000000ff */
[----:B------:R-:W-:Y:S01]  /*141990*/  PRMT R2, R20, 0x7773, RZ ;  /* 0x0000777314027816 */ /* 0x000fe200000000ff */
[----:B------:R-:W2:Y:S04]  /*1419a0*/  LDL.LU R26, [R1+0x3a4] ;  /* 0x0003a400011a7983 */ /* 0x000ea80000300800 */
[----:B---3--:R4:W-:Y:S01]  /*1419b0*/  @P3 STG.E.U8 desc[UR38][R28.64], R3 ;  /* 0x000000031c003986 */ /* 0x0089e2000c101126 */
[----:B------:R-:W-:Y:S02]  /*1419c0*/  ISETP.LT.AND P3, PT, R8, UR15, !P2 ;  /* 0x0000000f08007c0c */ /* 0x000fe4000d761270 */
[----:B-1----:R-:W-:Y:S02]  /*1419d0*/  ISETP.LT.AND P1, PT, R17, UR4, !P1 ;  /* 0x0000000411007c0c */ /* 0x002fe4000cf21270 */
[----:B------:R-:W-:-:S02]  /*1419e0*/  ISETP.LT.AND P6, PT, R18, UR7, !P2 ;  /* 0x0000000712007c0c */ /* 0x000fc4000d7c1270 */
[----:B------:R-:W-:Y:S01]  /*1419f0*/  ISETP.LT.AND P4, PT, R27, UR13, !P2 ;  /* 0x0000000d1b007c0c */ /* 0x000fe2000d781270 */
[----:B------:R-:W0:Y:S01]  /*141a00*/  LDCU UR4, c[0x0][0x398] ;  /* 0x00007300ff0477ac */ /* 0x000e220008000800 */
[----:B----4-:R-:W-:Y:S01]  /*141a10*/  PRMT R3, R21, 0x7770, RZ ;  /* 0x0000777015037816 */ /* 0x010fe200000000ff */
[----:B------:R-:W1:Y:S01]  /*141a20*/  LDCU UR7, c[0x0][0x398] ;  /* 0x00007300ff0777ac */ /* 0x000e620008000800 */
[----:B------:R-:W3:Y:S01]  /*141a30*/  LDCU UR13, c[0x0][0x398] ;  /* 0x00007300ff0d77ac */ /* 0x000ee20008000800 */
[----:B------:R-:W4:Y:S04]  /*141a40*/  LDCU UR15, c[0x0][0x398] ;  /* 0x00007300ff0f77ac */ /* 0x000f280008000800 */
[----:B------:R0:W-:Y:S01]  /*141a50*/  @P1 STG.E.U8 desc[UR38][R24.64], R2 ;  /* 0x0000000218001986 */ /* 0x0001e2000c101126 */
[----:B------:R-:W-:-:S03]  /*141a60*/  ISETP.LT.AND P1, PT, R9, UR9, !P2 ;  /* 0x0000000909007c0c */ /* 0x000fc6000d721270 */
[----:B0-----:R-:W3:Y:S04]  /*141a70*/  LDL.LU.64 R24, [R1+0xe98] ;  /* 0x000e980001187983 */ /* 0x001ee80000300a00 */
[----:B------:R-:W4:Y:S04]  /*141a80*/  LDL.LU.64 R28, [R1+0xe90] ;  /* 0x000e9000011c7983 */ /* 0x000f280000300a00 */
[----:B------:R0:W-:Y:S01]  /*141a90*/  STL.64 [R1+0x51f0], R8 ;  /* 0x0051f00801007387 */ /* 0x0001e20000100a00 */
[----:B------:R-:W-:-:S03]  /*141aa0*/  PRMT R2, R21, 0x7771, RZ ;  /* 0x0000777115027816 */ /* 0x000fc600000000ff */
[----:B------:R1:W-:Y:S01]  /*141ab0*/  @P6 STG.E.U8 desc[UR38][R4.64], R3 ;  /* 0x0000000304006986 */ /* 0x0003e2000c101126 */
[----:B------:R-:W2:Y:S03]  /*141ac0*/  LDCU UR9, c[0x0][0x398] ;  /* 0x00007300ff0977ac */ /* 0x000ea60008000800 */
[----:B0-----:R-:W4:Y:S04]  /*141ad0*/  LDL.LU.64 R8, [R1+0xe88] ;  /* 0x000e880001087983 */ /* 0x001f280000300a00 */
[----:B------:R0:W-:Y:S01]  /*141ae0*/  @P4 STG.E.U8 desc[UR38][R12.64], R2 ;  /* 0x000000020c004986 */ /* 0x0001e2000c101126 */
[----:B-1----:R-:W-:Y:S02]  /*141af0*/  PRMT R4, R21, 0x7772, RZ ;  /* 0x0000777215047816 */ /* 0x002fe400000000ff */
[----:B------:R-:W-:Y:S01]  /*141b00*/  ISETP.LT.AND P4, PT, R23, UR11, !P2 ;  /* 0x0000000b17007c0c */ /* 0x000fe2000d781270 */
[----:B------:R-:W-:Y:S01]  /*141b10*/  VIADD R3, R14, 0x64 ;  /* 0x000000640e037836 */ /* 0x000fe20000000000 */
[----:B------:R-:W-:Y:S01]  /*141b20*/  ISETP.LT.AND P6, PT, R22, UR17, !P2 ;  /* 0x0000001116007c0c */ /* 0x000fe2000d7c1270 */
[----:B------:R-:W4:Y:S04]  /*141b30*/  LDL.LU R20, [R1+0x3b8] ;  /* 0x0003b80001147983 */ /* 0x000f280000300800 */
[----:B--2---:R1:W-:Y:S01]  /*141b40*/  @P1 STG.E.U8 desc[UR38][R6.64], R4 ;  /* 0x0000000406001986 */ /* 0x0043e2000c101126 */
[----:B------:R-:W2:Y:S01]  /*141b50*/  LDCU UR11, c[0x0][0x398] ;  /* 0x00007300ff0b77ac */ /* 0x000ea20008000800 */
[----:B0-----:R-:W-:-:S02]  /*141b60*/  PRMT R2, R21, 0x7773, RZ ;  /* 0x0000777315027816 */ /* 0x001fc400000000ff */
[----:B------:R-:W-:Y:S02]  /*141b70*/  ISETP.GE.AND P1, PT, R3, UR53, PT ;  /* 0x0000003503007c0c */ /* 0x000fe4000bf26270 */
[----:B------:R-:W-:Y:S01]  /*141b80*/  PRMT R3, R26, 0x7770, RZ ;  /* 0x000077701a037816 */ /* 0x000fe200000000ff */
[----:B------:R-:W2:Y:S04]  /*141b90*/  LDL.LU.64 R12, [R1+0xe78] ;  /* 0x000e7800010c7983 */ /* 0x000ea80000300a00 */
[----:B------:R0:W-:Y:S01]  /*141ba0*/  @P3 STG.E.U8 desc[UR38][R10.64], R2 ;  /* 0x000000020a003986 */ /* 0x0001e2000c101126 */
[----:B------:R-:W-:-:S03]  /*141bb0*/  ISETP.LT.AND P3, PT, R19, UR4, !P2 ;  /* 0x0000000413007c0c */ /* 0x000fc6000d761270 */
[----:B-1----:R-:W2:Y:S04]  /*141bc0*/  LDL.LU.64 R4, [R1+0xe80] ;  /* 0x000e800001047983 */ /* 0x002ea80000300a00 */
[----:B------:R-:W2:Y:S01]  /*141bd0*/  LDL.LU.64 R6, [R1+0xe70] ;  /* 0x000e700001067983 */ /* 0x000ea20000300a00 */
[----:B------:R-:W1:Y:S01]  /*141be0*/  LDCU UR4, c[0x0][0x398] ;  /* 0x00007300ff0477ac */ /* 0x000e620008000800 */
[C---:B0-----:R-:W-:Y:S02]  /*141bf0*/  PRMT R2, R26.reuse, 0x7771, RZ ;  /* 0x000077711a027816 */ /* 0x041fe400000000ff */
[----:B------:R-:W2:Y:S04]  /*141c00*/  LDL.LU.64 R10, [R1+0xe68] ;  /* 0x000e6800010a7983 */ /* 0x000ea80000300a00 */
[----:B---3--:R0:W-:Y:S04]  /*141c10*/  @P4 STG.E.U8 desc[UR38][R24.64], R3 ;  /* 0x0000000318004986 */ /* 0x0081e8000c101126 */
[----:B----4-:R3:W-:Y:S01]  /*141c20*/  @P6 STG.E.U8 desc[UR38][R28.64], R2 ;  /* 0x000000021c006986 */ /* 0x0107e2000c101126 */
[----:B0-----:R-:W-:-:S03]  /*141c30*/  PRMT R3, R26, 0x7772, RZ ;  /* 0x000077721a037816 */ /* 0x001fc600000000ff */
[----:B------:R-:W4:Y:S04]  /*141c40*/  LDL.LU.64 R24, [R1+0xe60] ;  /* 0x000e600001187983 */ /* 0x000f280000300a00 */
[----:B------:R-:W4:Y:S04]  /*141c50*/  LDL.LU R21, [R1+0x2b8] ;  /* 0x0002b80001157983 */ /* 0x000f280000300800 */
[----:B---3--:R-:W3:Y:S04]  /*141c60*/  LDL.LU.64 R28, [R1+0xe58] ;  /* 0x000e5800011c7983 */ /* 0x008ee80000300a00 */
[----:B------:R0:W-:Y:S04]  /*141c70*/  @P3 STG.E.U8 desc[UR38][R8.64], R3 ;  /* 0x0000000308003986 */ /* 0x0001e8000c101126 */
[----:B0-----:R-:W3:Y:S01]  /*141c80*/  LDL.LU.64 R8, [R1+0x51f0] ;  /* 0x0051f00001087983 */ /* 0x001ee20000300a00 */
[----:B------:R-:W-:-:S02]  /*141c90*/  ISETP.LT.AND P2, PT, R17, UR7, !P2 ;  /* 0x0000000711007c0c */ /* 0x000fc4000d741270 */
[----:B------:R-:W-:Y:S02]  /*141ca0*/  ISETP.LT.AND P6, PT, R18, UR12, !P1 ;  /* 0x0000000c12007c0c */ /* 0x000fe4000cfc1270 */
[----:B------:R-:W-:Y:S02]  /*141cb0*/  ISETP.LT.AND P4, PT, R27, UR13, !P1 ;  /* 0x0000000d1b007c0c */ /* 0x000fe4000cf81270 */
[----:B------:R-:W-:Y:S02]  /*141cc0*/  PRMT R2, R26, 0x7773, RZ ;  /* 0x000077731a027816 */ /* 0x000fe400000000ff */
[C---:B------:R-:W-:Y:S01]  /*141cd0*/  PRMT R3, R20.reuse, 0x7770, RZ ;  /* 0x0000777014037816 */ /* 0x040fe200000000ff */
[----:B------:R-:W0:Y:S01]  /*141ce0*/  LDCU UR7, c[0x0][0x398] ;  /* 0x00007300ff0777ac */ /* 0x000e220008000800 */
[----:B------:R-:W0:Y:S01]  /*141cf0*/  LDCU UR12, c[0x0][0x398] ;  /* 0x00007300ff0c77ac */ /* 0x000e220008000800 */
[----:B------:R-:W0:Y:S02]  /*141d00*/  LDCU UR13, c[0x0][0x398] ;  /* 0x00007300ff0d77ac */ /* 0x000e240008000800 */
[----:B--2---:R2:W-:Y:S04]  /*141d10*/  @P2 STG.E.U8 desc[UR38][R4.64], R2 ;  /* 0x0000000204002986 */ /* 0x0045e8000c101126 */
[----:B------:R0:W-:Y:S04]  /*141d20*/  @P6 STG.E.U8 desc[UR38][R12.64], R3 ;  /* 0x000000030c006986 */ /* 0x0001e8000c101126 */
[----:B--2---:R-:W2:Y:S01]  /*141d30*/  LDL.LU.64 R4, [R1+0xe50] ;  /* 0x000e500001047983 */ /* 0x004ea20000300a00 */
[----:B------:R-:W-:-:S02]  /*141d40*/  PRMT R2, R20, 0x7771, RZ ;  /* 0x0000777114027816 */ /* 0x000fc400000000ff */
[C---:B0-----:R-:W-:Y:S01]  /*141d50*/  PRMT R3, R20.reuse, 0x7772, RZ ;  /* 0x0000777214037816 */ /* 0x041fe200000000ff */
[----:B------:R-:W2:Y:S04]  /*141d60*/  LDL.LU.64 R12, [R1+0xe40] ;  /* 0x000e4000010c7983 */ /* 0x000ea80000300a00 */
[----:B------:R-:W2:Y:S04]  /*141d70*/  LDL.LU R26, [R1+0x318] ;  /* 0x00031800011a7983 */ /* 0x000ea80000300800 */
[----:B------:R0:W-:Y:S02]  /*141d80*/  @P4 STG.E.U8 desc[UR38][R6.64], R2 ;  /* 0x0000000206004986 */ /* 0x0001e4000c101126 */
[----:B0-----:R-:W-:-:S02]  /*141d90*/  PRMT R2, R20, 0x7773, RZ ;  /* 0x0000777314027816 */ /* 0x001fc400000000ff */
[----:B---3--:R-:W-:Y:S02]  /*141da0*/  ISETP.LT.AND P3, PT, R9, UR9, !P1 ;  /* 0x0000000909007c0c */ /* 0x008fe4000cf61270 */
[----:B------:R-:W-:Y:S02]  /*141db0*/  ISETP.LT.AND P2, PT, R8, UR15, !P1 ;  /* 0x0000000f08007c0c */ /* 0x000fe4000cf41270 */
[----:B------:R-:W-:Y:S01]  /*141dc0*/  ISETP.LT.AND P4, PT, R23, UR11, !P1 ;  /* 0x0000000b17007c0c */ /* 0x000fe2000cf81270 */
[----:B------:R-:W0:Y:S01]  /*141dd0*/  LDCU UR9, c[0x0][0x398] ;  /* 0x00007300ff0977ac */ /* 0x000e220008000800 */
[----:B------:R-:W-:Y:S01]  /*141de0*/  ISETP.LT.AND P6, PT, R19, UR7, !P1 ;  /* 0x0000000713007c0c */ /* 0x000fe2000cfc1270 */
[----:B------:R-:W3:Y:S01]  /*141df0*/  LDCU UR15, c[0x0][0x398] ;  /* 0x00007300ff0f77ac */ /* 0x000ee20008000800 */
[----:B------:R-:W0:Y:S01]  /*141e00*/  LDCU UR11, c[0x0][0x398] ;  /* 0x00007300ff0b77ac */ /* 0x000e220008000800 */
[----:B------:R-:W0:Y:S04]  /*141e10*/  LDCU UR7, c[0x0][0x398] ;  /* 0x00007300ff0777ac */ /* 0x000e280008000800 */
[----:B------:R1:W-:Y:S04]  /*141e20*/  @P3 STG.E.U8 desc[UR38][R10.64], R3 ;  /* 0x000000030a003986 */ /* 0x0003e8000c101126 */
[----:B----4-:R4:W-:Y:S04]  /*141e30*/  @P2 STG.E.U8 desc[UR38][R24.64], R2 ;  /* 0x0000000218002986 */ /* 0x0109e8000c101126 */
[----:B-1----:R-:W3:Y:S04]  /*141e40*/  LDL.LU.64 R10, [R1+0xe48] ;  /* 0x000e4800010a7983 */ /* 0x002ee80000300a00 */
[----:B----4-:R-:W4:Y:S01]  /*141e50*/  LDL.LU.64 R24, [R1+0xe18] ;  /* 0x000e180001187983 */ /* 0x010f220000300a00 */
[----:B------:R-:W-:-:S02]  /*141e60*/  ISETP.LT.AND P3, PT, R22, UR4, !P1 ;  /* 0x0000000416007c0c */ /* 0x000fc4000cf61270 */
[----:B------:R-:W-:Y:S01]  /*141e70*/  PRMT R3, R21, 0x7770, RZ ;  /* 0x0000777015037816 */ /* 0x000fe200000000ff */
[----:B------:R-:W-:Y:S01]  /*141e80*/  VIADD R2, R14, 0x65 ;  /* 0x000000650e027836 */ /* 0x000fe20000000000 */
[----:B------:R-:W4:Y:S04]  /*141e90*/  LDL.LU.64 R6, [R1+0xe10] ;  /* 0x000e100001067983 */ /* 0x000f280000300a00 */
[----:B------:R1:W-:Y:S01]  /*141ea0*/  @P4 STG.E.U8 desc[UR38][R28.64], R3 ;  /* 0x000000031c004986 */ /* 0x0003e2000c101126 */
[----:B------:R-:W0:Y:S01]  /*141eb0*/  LDCU UR4, c[0x0][0x398] ;  /* 0x00007300ff0477ac */ /* 0x000e220008000800 */
[----:B------:R-:W-:Y:S02]  /*141ec0*/  ISETP.GE.AND P2, PT, R2, UR16, PT ;  /* 0x0000001002007c0c */ /* 0x000fe4000bf46270 */
[----:B------:R-:W-:-:S02]  /*141ed0*/  ISETP.LT.AND P1, PT, R17, UR12, !P1 ;  /* 0x0000000c11007c0c */ /* 0x000fc4000cf21270 */
[C---:B-1----:R-:W-:Y:S02]  /*141ee0*/  PRMT R3, R21.reuse, 0x7771, RZ ;  /* 0x0000777115037816 */ /* 0x042fe400000000ff */
[----:B------:R-:W-:Y:S01]  /*141ef0*/  PRMT R2, R21, 0x7772, RZ ;  /* 0x0000777215027816 */ /* 0x000fe200000000ff */
[----:B------:R-:W4:Y:S04]  /*141f00*/  LDL.LU.64 R28, [R1+0xdf8] ;  /* 0x000df800011c7983 */ /* 0x000f280000300a00 */
[----:B--2---:R1:W-:Y:S01]  /*141f10*/  @P3 STG.E.U8 desc[UR38][R4.64], R3 ;  /* 0x0000000304003986 */ /* 0x0043e2000c101126 */
[----:B0-----:R-:W-:-:S03]  /*141f20*/  ISETP.LT.AND P3, PT, R18, UR9, !P2 ;  /* 0x0000000912007c0c */ /* 0x001fc6000d761270 */
[----:B------:R0:W-:Y:S04]  /*141f30*/  @P6 STG.E.U8 desc[UR38][R12.64], R2 ;  /* 0x000000020c006986 */ /* 0x0001e8000c101126 */
[----:B------:R-:W2:Y:S04]  /*141f40*/  LDL.LU R20, [R1+0x3bc] ;  /* 0x0003bc0001147983 */ /* 0x000ea80000300800 */
[----:B------:R-:W-:Y:S01]  /*141f50*/  STL [R1+0x51d8], R14 ;  /* 0x0051d80e01007387 */ /* 0x000fe20000100800 */
[----:B------:R-:W-:Y:S01]  /*141f60*/  ISETP.LT.AND P4, PT, R27, UR13, !P2 ;  /* 0x0000000d1b007c0c */ /* 0x000fe2000d781270 */
[----:B------:R-:W2:Y:S01]  /*141f70*/  LDCU UR16, c[0x0][0x398] ;  /* 0x00007300ff1077ac */ /* 0x000ea20008000800 */
[----:B------:R-:W2:Y:S01]  /*141f80*/  LDCU UR12, c[0x0][0x398] ;  /* 0x00007300ff0c77ac */ /* 0x000ea20008000800 */
[----:B------:R-:W2:Y:S01]  /*141f90*/  LDCU UR9, c[0x0][0x398] ;  /* 0x00007300ff0977ac */ /* 0x000ea20008000800 */
[----:B-1----:R-:W-:-:S02]  /*141fa0*/  PRMT R3, R21, 0x7773, RZ ;  /* 0x0000777315037816 */ /* 0x002fc400000000ff */
[----:B0-----:R-:W-:Y:S01]  /*141fb0*/  PRMT R2, R26, 0x7770, RZ ;  /* 0x000077701a027816 */ /* 0x001fe200000000ff */
[----:B------:R-:W2:Y:S04]  /*141fc0*/  LDL.LU.64 R12, [R1+0xe28] ;  /* 0x000e2800010c7983 */ /* 0x000ea80000300a00 */
[----:B------:R-:W2:Y:S01]  /*141fd0*/  LDL.LU R21, [R1+0x3a8] ;  /* 0x0003a80001157983 */ /* 0x000ea20000300800 */
[----:B---3--:R-:W-:Y:S01]  /*141fe0*/  ISETP.LT.AND P6, PT, R9, UR15, !P2 ;  /* 0x0000000f09007c0c */ /* 0x008fe2000d7c1270 */
[----:B------:R-:W-:Y:S01]  /*141ff0*/  VIADD R4, R14, 0x66 ;  /* 0x000000660e047836 */ /* 0x000fe20000000000 */
[----:B------:R-:W0:Y:S01]  /*142000*/  LDCU UR13, c[0x0][0x398] ;  /* 0x00007300ff0d77ac */ /* 0x000e220008000800 */
[----:B------:R-:W1:Y:S01]  /*142010*/  LDCU UR15, c[0x0][0x398] ;  /* 0x00007300ff0f77ac */ /* 0x000e620008000800 */
[----:B------:R3:W-:Y:S04]  /*142020*/  @P1 STG.E.U8 desc[UR38][R10.64], R3 ;  /* 0x000000030a001986 */ /* 0x0007e8000c101126 */
[----:B----4-:R4:W-:Y:S01]  /*142030*/  @P3 STG.E.U8 desc[UR38][R24.64], R2 ;  /* 0x0000000218003986 */ /* 0x0109e2000c101126 */
[----:B------:R-:W-:-:S03]  /*142040*/  ISETP.LT.AND P3, PT, R8, UR11, !P2 ;  /* 0x0000000b08007c0c */ /* 0x000fc6000d761270 */
[----:B---3--:R-:W3:Y:S04]  /*142050*/  LDL.LU.64 R10, [R1+0xe20] ;  /* 0x000e2000010a7983 */ /* 0x008ee80000300a00 */
[----:B----4-:R-:W4:Y:S04]  /*142060*/  LDL.LU.64 R24, [R1+0xe08] ;  /* 0x000e080001187983 */ /* 0x010f280000300a00 */
[----:B------:R0:W-:Y:S01]  /*142070*/  STL.64 [R1+0x51e8], R8 ;  /* 0x0051e80801007387 */ /* 0x0001e20000100a00 */
[C---:B------:R-:W-:Y:S02]  /*142080*/  PRMT R3, R26.reuse, 0x7771, RZ ;  /* 0x000077711a037816 */ /* 0x040fe400000000ff */
[----:B------:R-:W-:-:S02]  /*142090*/  PRMT R2, R26, 0x7772, RZ ;  /* 0x000077721a027816 */ /* 0x000fc400000000ff */
[----:B------:R-:W-:Y:S01]  /*1420a0*/  ISETP.GE.AND P1, PT, R4, UR51, PT ;  /* 0x0000003304007c0c */ /* 0x000fe2000bf26270 */
[----:B------:R-:W1:Y:S01]  /*1420b0*/  LDCU UR11, c[0x0][0x398] ;  /* 0x00007300ff0b77ac */ /* 0x000e620008000800 */
[----:B0-----:R-:W3:Y:S04]  /*1420c0*/  LDL.LU.64 R8, [R1+0xe00] ;  /* 0x000e000001087983 */ /* 0x001ee80000300a00 */
[----:B------:R-:W3:Y:S04]  /*1420d0*/  LDL.LU.64 R14, [R1+0xde8] ;  /* 0x000de800010e7983 */ /* 0x000ee80000300a00 */
[----:B------:R-:W-:Y:S04]  /*1420e0*/  @P4 STG.E.U8 desc[UR38][R6.64], R3 ;  /* 0x0000000306004986 */ /* 0x000fe8000c101126 */
[----:B------:R0:W-:Y:S01]  /*1420f0*/  @P6 STG.E.U8 desc[UR38][R28.64], R2 ;  /* 0x000000021c006986 */ /* 0x0001e2000c101126 */
[----:B------:R-:W-:-:S02]  /*142100*/  ISETP.LT.AND P6, PT, R23, UR4, !P2 ;  /* 0x0000000417007c0c */ /* 0x000fc4000d7c1270 */
[----:B------:R-:W-:Y:S02]  /*142110*/  ISETP.LT.AND P4, PT, R22, UR7, !P2 ;  /* 0x0000000716007c0c */ /* 0x000fe4000d781270 */
[C---:B--2---:R-:W-:Y:S02]  /*142120*/  PRMT R5, R20.reuse, 0x7772, RZ ;  /* 0x0000777214057816 */ /* 0x044fe400000000ff */
[----:B------:R-:W-:Y:S01]  /*142130*/  PRMT R4, R20, 0x7773, RZ ;  /* 0x0000777314047816 */ /* 0x000fe200000000ff */
[----:B------:R-:W2:Y:S01]  /*142140*/  LDCU UR4, c[0x0][0x398] ;  /* 0x00007300ff0477ac */ /* 0x000ea20008000800 */
[----:B------:R-:W1:Y:S01]  /*142150*/  LDCU UR7, c[0x0][0x398] ;  /* 0x00007300ff0777ac */ /* 0x000e620008000800 */
[----:B0-----:R-:W-:Y:S01]  /*142160*/  PRMT R2, R26, 0x7773, RZ ;  /* 0x000077731a027816 */ /* 0x001fe200000000ff */
[----:B---3--:R0:W-:Y:S04]  /*142170*/  STL.64 [R1+0x51e0], R14 ;  /* 0x0051e00e01007387 */ /* 0x0081e80000100a00 */
[----:B0-----:R-:W3:Y:S04]  /*142180*/  LDL.LU.64 R14, [R1+0xdf0] ;  /* 0x000df000010e7983 */ /* 0x001ee80000300a00 */
[----:B------:R0:W-:Y:S01]  /*142190*/  @P3 STG.E.U8 desc[UR38][R12.64], R2 ;  /* 0x000000020c003986 */ /* 0x0001e2000c101126 */
[----:B------:R-:W-:-:S02]  /*1421a0*/  ISETP.LT.AND P3, PT, R19, UR16, !P2 ;  /* 0x0000001013007c0c */ /* 0x000fc4000d761270 */
[----:B------:R-:W-:Y:S02]  /*1421b0*/  ISETP.LT.AND P2, PT, R17, UR12, !P2 ;  /* 0x0000000c11007c0c */ /* 0x000fe4000d741270 */
[C---:B------:R-:W-:Y:S02]  /*1421c0*/  PRMT R3, R21.reuse, 0x7770, RZ ;  /* 0x0000777015037816 */ /* 0x040fe400000000ff */
[C---:B------:R-:W-:Y:S02]  /*1421d0*/  PRMT R7, R20.reuse, 0x7770, RZ ;  /* 0x0000777014077816 */ /* 0x040fe400000000ff */
[----:B------:R-:W-:Y:S01]  /*1421e0*/  PRMT R6, R20, 0x7771, RZ ;  /* 0x0000777114067816 */ /* 0x000fe200000000ff */
[----:B------:R-:W1:Y:S01]  /*1421f0*/  LDCU UR12, c[0x0][0x398] ;  /* 0x00007300ff0c77ac */ /* 0x000e620008000800 */
[----:B------:R-:W1:Y:S01]  /*142200*/  LDCU UR16, c[0x0][0x398] ;  /* 0x00007300ff1077ac */ /* 0x000e620008000800 */
[----:B------:R1:W-:Y:S01]  /*142210*/  @P6 STG.E.U8 desc[UR38][R10.64], R3 ;  /* 0x000000030a006986 */ /* 0x0003e2000c101126 */
[----:B0-----:R-:W-:-:S03]  /*142220*/  PRMT R2, R21, 0x7771, RZ ;  /* 0x0000777115027816 */ /* 0x001fc600000000ff */
[----:B------:R-:W2:Y:S04]  /*142230*/  LDL.LU.64 R12, [R1+0xdd8] ;  /* 0x000dd800010c7983 */ /* 0x000ea80000300a00 */
[----:B------:R-:W2:Y:S04]  /*142240*/  LDL.LU.64 R28, [R1+0xdd0] ;  /* 0x000dd000011c7983 */ /* 0x000ea80000300a00 */
[----:B------:R-:W2:Y:S04]  /*142250*/  LDL.LU R20, [R1+0x2bc] ;  /* 0x0002bc0001147983 */ /* 0x000ea80000300800 */
[----:B----4-:R0:W-:Y:S01]  /*142260*/  @P4 STG.E.U8 desc[UR38][R24.64], R2 ;  /* 0x0000000218004986 */ /* 0x0101e2000c101126 */
[----:B-1----:R-:W-:-:S05]  /*142270*/  PRMT R3, R21, 0x7772, RZ ;  /* 0x0000777215037816 */ /* 0x002fca00000000ff */
[----:B------:R1:W-:Y:S01]  /*142280*/  @P3 STG.E.U8 desc[UR38][R8.64], R3 ;  /* 0x0000000308003986 */ /* 0x0003e2000c101126 */
[----:B0-----:R-:W-:-:S03]  /*142290*/  PRMT R2, R21, 0x7773, RZ ;  /* 0x0000777315027816 */ /* 0x001fc600000000ff */
[----:B------:R-:W4:Y:S04]  /*1422a0*/  LDL.LU.64 R24, [R1+0xdc8] ;  /* 0x000dc80001187983 */ /* 0x000f280000300a00 */
[----:B------:R-:W2:Y:S04]  /*1422b0*/  LDL.LU.64 R10, [R1+0xdb0] ;  /* 0x000db000010a7983 */ /* 0x000ea80000300a00 */
[----:B-1----:R-:W2:Y:S04]  /*1422c0*/  LDL.LU.64 R8, [R1+0x51e8] ;  /* 0x0051e80001087983 */ /* 0x002ea80000300a00 */
[----:B---3--:R0:W-:Y:S04]  /*1422d0*/  @P2 STG.E.U8 desc[UR38][R14.64], R2 ;  /* 0x000000020e002986 */ /* 0x0081e8000c101126 */
[----:B0-----:R-:W3:Y:S01]  /*1422e0*/  LDL.LU.64 R14, [R1+0x51e0] ;  /* 0x0051e000010e7983 */ /* 0x001ee20000300a00 */
[----:B------:R-:W-:-:S03]  /*1422f0*/  ISETP.LT.AND P4, PT, R18, UR9, !P1 ;  /* 0x0000000912007c0c */ /* 0x000fc6000cf81270 */
[----:B------:R-:W2:Y:S01]  /*142300*/  LDL.LU.64 R2, [R1+0xde0] ;  /* 0x000de00001027983 */ /* 0x000ea20000300a00 */
[----:B------:R-:W-:Y:S01]  /*142310*/  ISETP.LT.AND P6, PT, R27, UR13, !P1 ;  /* 0x0000000d1b007c0c */ /* 0x000fe2000cfc1270 */
[----:B------:R-:W0:Y:S01]  /*142320*/  LDCU UR9, c[0x0][0x398] ;  /* 0x00007300ff0977ac */ /* 0x000e220008000800 */
[----:B------:R-:W1:Y:S07]  /*142330*/  LDCU UR13, c[0x0][0x398] ;  /* 0x00007300ff0d77ac */ /* 0x000e6e0008000800 */
[----:B---3--:R3:W-:Y:S04]  /*142340*/  @P4 STG.E.U8 desc[UR38][R14.64], R7 ;  /* 0x000000070e004986 */ /* 0x0087e8000c101126 */
[----:B---3--:R-:W3:Y:S01]  /*142350*/  LDL.LU R14, [R1+0x51d8] ;  /* 0x0051d800010e7983 */ /* 0x008ee20000300800 */
[----:B--2---:R-:W-:-:S02]  /*142360*/  ISETP.LT.AND P3, PT, R9, UR15, !P1 ;  /* 0x0000000f09007c0c */ /* 0x004fc4000cf61270 */
[----:B------:R-:W-:Y:S01]  /*142370*/  ISETP.LT.AND P2, PT, R8, UR11, !P1 ;  /* 0x0000000b08007c0c */ /* 0x000fe2000cf41270 */
[----:B------:R2:W-:Y:S01]  /*142380*/  @P6 STG.E.U8 desc[UR38][R2.64], R6 ;  /* 0x0000000602006986 */ /* 0x0005e2000c101126 */
[----:B------:R-:W-:Y:S02]  /*142390*/  ISETP.LT.AND P4, PT, R23, UR4, !P1 ;  /* 0x0000000417007c0c */ /* 0x000fe4000cf81270 */
[----:B------:R-:W-:Y:S01]  /*1423a0*/  ISETP.LT.AND P6, PT, R22, UR7, !P1 ;  /* 0x0000000716007c0c */ /* 0x000fe2000cfc1270 */
[----:B------:R-:W3:Y:S01]  /*1423b0*/  LDL.LU R26, [R1+0x31c] ;  /* 0x00031c00011a7983 */ /* 0x000ee20000300800 */
[----:B------:R-:W0:Y:S01]  /*1423c0*/  LDCU UR15, c[0x0][0x398] ;  /* 0x00007300ff0f77ac */ /* 0x000e220008000800 */
[----:B------:R-:W0:Y:S01]  /*1423d0*/  LDCU UR11, c[0x0][0x398] ;  /* 0x00007300ff0b77ac */ /* 0x000e220008000800 */
[----:B------:R-:W0:Y:S01]  /*1423e0*/  LDCU UR4, c[0x0][0x398] ;  /* 0x00007300ff0477ac */ /* 0x000e220008000800 */
[----:B------:R-:W0:Y:S02]  /*1423f0*/  LDCU UR7, c[0x0][0x398] ;  /* 0x00007300ff0777ac */ /* 0x000e240008000800 */
[----:B------:R1:W-:Y:S01]  /*142400*/  @P3 STG.E.U8 desc[UR38][R12.64], R5 ;  /* 0x000000050c003986 */ /* 0x0003e2000c101126 */
[----:B--2---:R-:W-:-:S03]  /*142410*/  PRMT R3, R20, 0x7770, RZ ;  /* 0x0000777014037816 */ /* 0x004fc600000000ff */
[----:B------:R2:W-:Y:S04]  /*142420*/  @P2 STG.E.U8 desc[UR38][R28.64], R4 ;  /* 0x000000041c002986 */ /* 0x0005e8000c101126 */
[----:B----4-:R4:W-:Y:S04]  /*142430*/  @P4 STG.E.U8 desc[UR38][R24.64], R3 ;  /* 0x0000000318004986 */ /* 0x0109e8000c101126 */
[----:B-1----:R-:W3:Y:S04]  /*142440*/  LDL.LU.64 R12, [R1+0xdb8] ;  /* 0x000db800010c7983 */ /* 0x002ee80000300a00 */
[----:B------:R-:W3:Y:S04]  /*142450*/  LDL.LU.64 R6, [R1+0xda0] ;  /* 0x000da00001067983 */ /* 0x000ee80000300a00 */
[----:B--2---:R-:W2:Y:S04]  /*142460*/  LDL.LU.64 R28, [R1+0xda8] ;  /* 0x000da800011c7983 */ /* 0x004ea80000300a00 */
[----:B----4-:R-:W4:Y:S01]  /*142470*/  LDL.LU.64 R24, [R1+0xd98] ;  /* 0x000d980001187983 */ /* 0x010f220000300a00 */
[----:B---3--:R-:W-:-:S05]  /*142480*/  VIADD R2, R14, 0x67 ;  /* 0x000000670e027836 */ /* 0x008fca0000000000 */
[----:B------:R-:W-:Y:S02]  /*142490*/  ISETP.GE.AND P3, PT, R2, UR50, PT ;  /* 0x0000003202007c0c */ /* 0x000fe4000bf66270 */
[----:B------:R-:W-:-:S05]  /*1424a0*/  PRMT R2, R20, 0x7771, RZ ;  /* 0x0000777114027816 */ /* 0x000fca00000000ff */
[----:B------:R1:W-:Y:S04]  /*1424b0*/  @P6 STG.E.U8 desc[UR38][R10.64], R2 ;  /* 0x000000020a006986 */ /* 0x0003e8000c101126 */
[----:B-1----:R-:W3:Y:S01]  /*1424c0*/  LDL.LU.64 R10, [R1+0xd88] ;  /* 0x000d8800010a7983 */ /* 0x002ee20000300a00 */
[----:B------:R-:W-:-:S03]  /*1424d0*/  VIADD R2, R14, 0x68 ;  /* 0x000000680e027836 */ /* 0x000fc60000000000 */
[----:B------:R1:W-:Y:S04]  /*1424e0*/  STL [R1+0x51d4], R14 ;  /* 0x0051d40e01007387 */ /* 0x0003e80000100800 */
[----:B-1----:R-:W2:Y:S01]  /*1424f0*/  LDL.LU.64 R14, [R1+0xdc0] ;  /* 0x000dc000010e7983 */ /* 0x002ea20000300a00 */
[----:B------:R-:W-:Y:S02]  /*142500*/  ISETP.LT.AND P2, PT, R19, UR12, !P1 ;  /* 0x0000000c13007c0c */ /* 0x000fe4000cf41270 */
[----:B0-----:R-:W-:Y:S02]  /*142510*/  ISETP.LT.AND P1, PT, R17, UR9, !P1 ;  /* 0x0000000911007c0c */ /* 0x001fe4000cf21270 */
[C---:B------:R-:W-:Y:S02]  /*142520*/  PRMT R4, R20.reuse, 0x7772, RZ ;  /* 0x0000777214047816 */ /* 0x040fe400000000ff */
[----:B------:R-:W-:-:S02]  /*142530*/  PRMT R3, R20, 0x7773, RZ ;  /* 0x0000777314037816 */ /* 0x000fc400000000ff */
[----:B------:R-:W-:Y:S01]  /*142540*/  ISETP.LT.AND P6, PT, R18, UR13, !P3 ;  /* 0x0000000d12007c0c */ /* 0x000fe2000dfc1270 */
[----:B------:R-:W3:Y:S01]  /*142550*/  LDL.LU R20, [R1+0x3ac] ;  /* 0x0003ac0001147983 */ /* 0x000ee20000300800 */
[----:B------:R-:W-:Y:S02]  /*142560*/  ISETP.GE.AND P4, PT, R2, UR10, PT ;  /* 0x0000000a02007c0c */ /* 0x000fe4000bf86270 */
[----:B------:R-:W-:Y:S01]  /*142570*/  PRMT R2, R26, 0x7770, RZ ;  /* 0x000077701a027816 */ /* 0x000fe200000000ff */
[----:B------:R-:W0:Y:S01]  /*142580*/  LDCU UR13, c[0x0][0x398] ;  /* 0x00007300ff0d77ac */ /* 0x000e220008000800 */
[----:B------:R-:W1:Y:S01]  /*142590*/  LDCU UR12, c[0x0][0x398] ;  /* 0x00007300ff0c77ac */ /* 0x000e620008000800 */
[----:B------:R-:W0:Y:S01]  /*1425a0*/  LDCU UR9, c[0x0][0x398] ;  /* 0x00007300ff0977ac */ /* 0x000e220008000800 */
[----:B------:R-:W0:Y:S01]  /*1425b0*/  LDCU UR10, c[0x0][0x398] ;  /* 0x00007300ff0a77ac */ /* 0x000e220008000800 */
[----:B--2---:R2:W-:Y:S04]  /*1425c0*/  @P2 STG.E.U8 desc[UR38][R14.64], R4 ;  /* 0x000000040e002986 */ /* 0x0045e8000c101126 */
[----:B------:R0:W-:Y:S04]  /*1425d0*/  @P1 STG.E.U8 desc[UR38][R12.64], R3 ;  /* 0x000000030c001986 */ /* 0x0001e8000c101126 */
[----:B--2---:R-:W2:Y:S04]  /*1425e0*/  LDL.LU.64 R14, [R1+0xd90] ;  /* 0x000d9000010e7983 */ /* 0x004ea80000300a00 */
[----:B0-----:R-:W2:Y:S01]  /*1425f0*/  LDL.LU.64 R12, [R1+0xd80] ;  /* 0x000d8000010c7983 */ /* 0x001ea20000300a00 */
[----:B------:R-:W-:-:S02]  /*142600*/  ISETP.LT.AND P2, PT, R27, UR15, !P3 ;  /* 0x0000000f1b007c0c */ /* 0x000fc4000df41270 */
[----:B------:R-:W-:Y:S02]  /*142610*/  ISETP.LT.AND P1, PT, R9, UR11, !P3 ;  /* 0x0000000b09007c0c */ /* 0x000fe4000df21270 */
[C---:B------:R-:W-:Y:S02]  /*142620*/  PRMT R4, R26.reuse, 0x7771, RZ ;  /* 0x000077711a047816 */ /* 0x040fe400000000ff */
[----:B------:R-:W-:Y:S01]  /*142630*/  PRMT R3, R26, 0x7772, RZ ;  /* 0x000077721a037816 */ /* 0x000fe200000000ff */
[----:B------:R0:W-:Y:S01]  /*142640*/  @P6 STG.E.U8 desc[UR38][R6.64], R2 ;  /* 0x0000000206006986 */ /* 0x0001e2000c101126 */
[----:B------:R-:W-:-:S03]  /*142650*/  ISETP.LT.AND P6, PT, R8, UR4, !P3 ;  /* 0x0000000408007c0c */ /* 0x000fc6000dfc1270 */
[----:B------:R-:W2:Y:S01]  /*142660*/  LDL.LU R21, [R1+0x390] ;  /* 0x0003900001157983 */ /* 0x000ea20000300800 */
[----:B---3--:R-:W-:Y:S01]  /*142670*/  PRMT R5, R20, 0x7770, RZ ;  /* 0x0000777014057816 */ /* 0x008fe200000000ff */
[----:B------:R-:W3:Y:S01]  /*142680*/  LDCU UR11, c[0x0][0x398] ;  /* 0x00007300ff0b77ac */ /* 0x000ee20008000800 */
[----:B------:R-:W1:Y:S01]  /*142690*/  LDCU UR4, c[0x0][0x398] ;  /* 0x00007300ff0477ac */ /* 0x000e620008000800 */
[----:B------:R-:W1:Y:S01]  /*1426a0*/  LDCU UR15, c[0x0][0x398] ;  /* 0x00007300ff0f77ac */ /* 0x000e620008000800 */
[----:B------:R3:W-:Y:S01]  /*1426b0*/  @P2 STG.E.U8 desc[UR38][R28.64], R4 ;  /* 0x000000041c002986 */ /* 0x0007e2000c101126 */
[----:B------:R-:W-:-:S03]  /*1426c0*/  ISETP.LT.AND P2, PT, R23, UR7, !P3 ;  /* 0x0000000717007c0c */ /* 0x000fc6000df41270 */
[----:B----4-:R4:W-:Y:S01]  /*1426d0*/  @P1 STG.E.U8 desc[UR38][R24.64], R3 ;  /* 0x0000000318001986 */ /* 0x0109e2000c101126 */
[----:B------:R-:W-:Y:S02]  /*1426e0*/  ISETP.LT.AND P1, PT, R22, UR16, !P3 ;  /* 0x0000001016007c0c */ /* 0x000fe4000df21270 */
[----:B0-----:R-:W-:Y:S01]  /*1426f0*/  PRMT R2, R26, 0x7773, RZ ;  /* 0x000077731a027816 */ /* 0x001fe200000000ff */
[----:B------:R-:W2:Y:S01]  /*142700*/  LDL.LU.64 R6, [R1+0xd68] ;  /* 0x000d680001067983 */ /* 0x000ea20000300a00 */
[----:B------:R-:W0:Y:S01]  /*142710*/  LDCU UR7, c[0x0][0x398] ;  /* 0x00007300ff0777ac */ /* 0x000e220008000800 */
[----:B------:R-:W0:Y:S02]  /*142720*/  LDCU UR16, c[0x0][0x398] ;  /* 0x00007300ff1077ac */ /* 0x000e240008000800 */
[----:B------:R1:W-:Y:S01]  /*142730*/  @P6 STG.E.U8 desc[UR38][R10.64], R2 ;  /* 0x000000020a006986 */ /* 0x0003e2000c101126 */
[----:B---3--:R-:W-:-:S03]  /*142740*/  PRMT R4, R20, 0x7771, RZ ;  /* 0x0000777114047816 */ /* 0x008fc600000000ff */
[----:B----4-:R-:W3:Y:S01]  /*142750*/  LDL.LU.64 R24, [R1+0xd60] ;  /* 0x000d600001187983 */ /* 0x010ee20000300a00 */
[----:B------:R-:W-:-:S03]  /*142760*/  PRMT R3, R20, 0x7772, RZ ;  /* 0x0000777214037816 */ /* 0x000fc600000000ff */
[----:B-1----:R-:W4:Y:S04]  /*142770*/  LDL.LU.64 R10, [R1+0xd58] ;  /* 0x000d5800010a7983 */ /* 0x002f280000300a00 */
[----:B------:R-:W3:Y:S01]  /*142780*/  LDL.LU.64 R28, [R1+0xd50] ;  /* 0x000d5000011c7983 */ /* 0x000ee20000300a00 */
[----:B------:R-:W-:-:S03]  /*142790*/  PRMT R2, R20, 0x7773, RZ ;  /* 0x0000777314027816 */ /* 0x000fc600000000ff */
[----:B------:R-:W3:Y:S04]  /*1427a0*/  LDL.LU R20, [R1+0x2a0] ;  /* 0x0002a00001147983 */ /* 0x000ee80000300800 */
[----:B--2---:R1:W-:Y:S04]  /*1427b0*/  @P2 STG.E.U8 desc[UR38][R14.64], R5 ;  /* 0x000000050e002986 */ /* 0x0043e8000c101126 */
[----:B------:R2:W-:Y:S01]  /*1427c0*/  @P1 STG.E.U8 desc[UR38][R12.64], R4 ;  /* 0x000000040c001986 */ /* 0x0005e2000c101126 */
[----:B------:R-:W-:-:S03]  /*1427d0*/  ISETP.LT.AND P1, PT, R27, UR13, !P4 ;  /* 0x0000000d1b007c0c */ /* 0x000fc6000e721270 */
[----:B-1----:R-:W3:Y:S04]  /*1427e0*/  LDL.LU R14, [R1+0x51d4] ;  /* 0x0051d400010e7983 */ /* 0x002ee80000300800 */
[----:B--2---:R-:W2:Y:S04]  /*1427f0*/  LDL.LU.64 R4, [R1+0xd70] ;  /* 0x000d700001047983 */ /* 0x004ea80000300a00 */
[----:B------:R-:W2:Y:S04]  /*142800*/  LDL.LU.64 R12, [R1+0xd48] ;  /* 0x000d4800010c7983 */ /* 0x000ea80000300a00 */
[----:B------:R1:W-:Y:S01]  /*142810*/  STL [R1+0x51d0], R27 ;  /* 0x0051d01b01007387 */ /* 0x0003e20000100800 */
[----:B------:R-:W-:-:S02]  /*142820*/  ISETP.LT.AND P6, PT, R19, UR12, !P3 ;  /* 0x0000000c13007c0c */ /* 0x000fc4000dfc1270 */
[----:B------:R-:W-:Y:S01]  /*142830*/  ISETP.LT.AND P2, PT, R18, UR10, !P4 ;  /* 0x0000000a12007c0c */ /* 0x000fe2000e741270 */
[----:B------:R-:W0:Y:S01]  /*142840*/  LDCU UR13, c[0x0][0x398] ;  /* 0x00007300ff0d77ac */ /* 0x000e220008000800 */
[----:B-1----:R-:W2:Y:S01]  /*142850*/  LDL.LU.64 R26, [R1+0xd78] ;  /* 0x000d7800011a7983 */ /* 0x002ea20000300a00 */
[----:B------:R-:W-:Y:S01]  /*142860*/  ISETP.LT.AND P3, PT, R17, UR9, !P3 ;  /* 0x0000000911007c0c */ /* 0x000fe2000df61270 */
[----:B------:R-:W1:Y:S01]  /*142870*/  LDCU UR9, c[0x0][0x398] ;  /* 0x00007300ff0977ac */ /* 0x000e620008000800 */
[----:B------:R-:W0:Y:S01]  /*142880*/  LDCU UR10, c[0x0][0x398] ;  /* 0x00007300ff0a77ac */ /* 0x000e220008000800 */
[----:B------:R-:W0:Y:S05]  /*142890*/  LDCU UR12, c[0x0][0x398] ;  /* 0x00007300ff0c77ac */ /* 0x000e2a0008000800 */
[----:B--2---:R2:W-:Y:S01]  /*1428a0*/  @P6 STG.E.U8 desc[UR38][R26.64], R3 ;  /* 0x000000031a006986 */ /* 0x0045e2000c101126 */
[----:B------:R-:W-:-:S04]  /*1428b0*/  ISETP.LT.AND P6, PT, R9, UR11, !P4 ;  /* 0x0000000b09007c0c */ /* 0x000fc8000e7c1270 */
[----:B------:R0:W-:Y:S01]  /*1428c0*/  @P3 STG.E.U8 desc[UR38][R4.64], R2 ;  /* 0x0000000204003986 */ /* 0x0001e2000c101126 */
[----:B------:R-:W-:Y:S01]  /*1428d0*/  ISETP.LT.AND P3, PT, R8, UR4, !P4 ;  /* 0x0000000408007c0c */ /* 0x000fe2000e761270 */
[----:B------:R-:W1:Y:S01]  /*1428e0*/  LDCU UR4, c[0x0][0x398] ;  /* 0x00007300ff0477ac */ /* 0x000e620008000800 */
[----:B------:R-:W1:Y:S01]  /*1428f0*/  LDCU UR11, c[0x0][0x398] ;  /* 0x00007300ff0b77ac */ /* 0x000e620008000800 */
[C---:B--2---:R-:W-:Y:S01]  /*142900*/  PRMT R3, R21.reuse, 0x7770, RZ ;  /* 0x0000777015037816 */ /* 0x044fe200000000ff */
[----:B------:R-:W2:Y:S01]  /*142910*/  LDL.LU.64 R26, [R1+0xd40] ;  /* 0x000d4000011a7983 */ /* 0x000ea20000300a00 */
[----:B0-----:R-:W-:-:S03]  /*142920*/  PRMT R2, R21, 0x7771, RZ ;  /* 0x0000777115027816 */ /* 0x001fc600000000ff */
[----:B------:R0:W-:Y:S01]  /*142930*/  @P2 STG.E.U8 desc[UR38][R6.64], R3 ;  /* 0x0000000306002986 */ /* 0x0001e2000c101126 */
[----:B------:R-:W-:-:S03]  /*142940*/  ISETP.LT.AND P2, PT, R23, UR15, !P4 ;  /* 0x0000000f17007c0c */ /* 0x000fc6000e741270 */
[----:B---3--:R3:W-:Y:S01]  /*142950*/  @P1 STG.E.U8 desc[UR38][R24.64], R2 ;  /* 0x0000000218001986 */ /* 0x0087e2000c101126 */
[----:B------:R-:W1:Y:S01]  /*142960*/  LDCU UR15, c[0x0][0x398] ;  /* 0x00007300ff0f77ac */ /* 0x000e620008000800 */
[C---:B0-----:R-:W-:Y:S02]  /*142970*/  PRMT R3, R21.reuse, 0x7772, RZ ;  /* 0x0000777215037816 */ /* 0x041fe400000000ff */
[----:B---3--:R-:W-:Y:S01]  /*142980*/  PRMT R2, R21, 0x7773, RZ ;  /* 0x0000777315027816 */ /* 0x008fe200000000ff */
[----:B------:R-:W3:Y:S04]  /*142990*/  LDL.LU R24, [R1+0x300] ;  /* 0x0003000001187983 */ /* 0x000ee80000300800 */
[----:B----4-:R0:W-:Y:S04]  /*1429a0*/  @P6 STG.E.U8 desc[UR38][R10.64], R3 ;  /* 0x000000030a006986 */ /* 0x0101e8000c101126 */
[----:B------:R-:W4:Y:S04]  /*1429b0*/  LDL.LU.64 R6, [R1+0xd28] ;  /* 0x000d280001067983 */ /* 0x000f280000300a00 */
[----:B------:R1:W-:Y:S01]  /*1429c0*/  @P3 STG.E.U8 desc[UR38][R28.64], R2 ;  /* 0x000000021c003986 */ /* 0x0003e2000c101126 */
[----:B------:R-:W-:-:S02]  /*1429d0*/  ISETP.LT.AND P3, PT, R22, UR7, !P4 ;  /* 0x0000000716007c0c */ /* 0x000fc4000e761270 */
[----:B------:R-:W-:Y:S02]  /*1429e0*/  ISETP.LT.AND P6, PT, R19, UR16, !P4 ;  /* 0x0000001013007c0c */ /* 0x000fe4000e7c1270 */
[----:B0-----:R-:W-:Y:S01]  /*1429f0*/  PRMT R3, R20, 0x7770, RZ ;  /* 0x0000777014037816 */ /* 0x001fe200000000ff */
[----:B------:R-:W3:Y:S04]  /*142a00*/  LDL.LU.64 R10, [R1+0xd18] ;  /* 0x000d1800010a7983 */ /* 0x000ee80000300a00 */
[----:B------:R-:W3:Y:S04]  /*142a10*/  LDL.LU.64 R4, [R1+0xd10] ;  /* 0x000d100001047983 */ /* 0x000ee80000300a00 */
[----:B-1----:R-:W3:Y:S01]  /*142a20*/  LDL.LU.64 R28, [R1+0xd00] ;  /* 0x000d0000011c7983 */ /* 0x002ee20000300a00 */
[----:B------:R-:W-:-:S03]  /*142a30*/  VIADD R2, R14, 0x69 ;  /* 0x000000690e027836 */ /* 0x000fc60000000000 */
[----:B------:R0:W-:Y:S01]  /*142a40*/  @P2 STG.E.U8 desc[UR38][R12.64], R3 ;  /* 0x000000030c002986 */ /* 0x0001e2000c101126 */
[----:B------:R-:W-:Y:S01]  /*142a50*/  ISETP.LT.AND P4, PT, R17, UR9, !P4 ;  /* 0x0000000911007c0c */ /* 0x000fe2000e781270 */
[----:B------:R-:W1:Y:S01]  /*142a60*/  LDCU UR7, c[0x0][0x398] ;  /* 0x00007300ff0777ac */ /* 0x000e620008000800 */
[----:B------:R-:W1:Y:S01]  /*142a70*/  LDCU UR16, c[0x0][0x398] ;  /* 0x00007300ff1077ac */ /* 0x000e620008000800 */
[----:B------:R-:W-:Y:S01]  /*142a80*/  ISETP.GE.AND P1, PT, R2, UR48, PT ;  /* 0x0000003002007c0c */ /* 0x000fe2000bf26270 */
[----:B0-----:R-:W3:Y:S04]  /*142a90*/  LDL.LU.64 R12, [R1+0xd08] ;  /* 0x000d0800010c7983 */ /* 0x001ee80000300a00 */
[----:B------:R-:W3:Y:S04]  /*142aa0*/  LDL.LU R21, [R1+0x380] ;  /* 0x0003800001157983 */ /* 0x000ee80000300800 */
[----:B------:R0:W-:Y:S01]  /*142ab0*/  STL [R1+0x51cc], R17 ;  /* 0x0051cc1101007387 */ /* 0x0001e20000100800 */
[C---:B------:R-:W-:Y:S01]  /*142ac0*/  PRMT R3, R20.reuse, 0x7771, RZ ;  /* 0x0000777114037816 */ /* 0x040fe200000000ff */
[----:B------:R-:W1:Y:S02]  /*142ad0*/  LDCU UR9, c[0x0][0x398] ;  /* 0x00007300ff0977ac */ /* 0x000e640008000800 */
[----:B0-----:R-:W3:Y:S01]  /*142ae0*/  LDL.LU.64 R16, [R1+0xd20] ;  /* 0x000d200001107983 */ /* 0x001ee20000300a00 */
[----:B------:R-:W-:-:S03]  /*142af0*/  PRMT R2, R20, 0x7772, RZ ;  /* 0x0000777214027816 */ /* 0x000fc600000000ff */
[----:B--2---:R0:W-:Y:S04]  /*142b00*/  @P3 STG.E.U8 desc[UR38][R26.64], R3 ;  /* 0x000000031a003986 */ /* 0x0041e8000c101126 */
[----:B0-----:R-:W2:Y:S04]  /*142b10*/  LDL.LU R27, [R1+0x51d0] ;  /* 0x0051d000011b7983 */ /* 0x001ea80000300800 */
[----:B---3--:R0:W-:Y:S04]  /*142b20*/  @P6 STG.E.U8 desc[UR38][R16.64], R2 ;  /* 0x0000000210006986 */ /* 0x0081e8000c101126 */
[----:B0-----:R-:W3:Y:S01]  /*142b30*/  LDL.LU.64 R16, [R1+0xcf8] ;  /* 0x000cf80001107983 */ /* 0x001ee20000300a00 */
[----:B------:R-:W-:-:S02]  /*142b40*/  ISETP.LT.AND P2, PT, R18, UR10, !P1 ;  /* 0x0000000a12007c0c */ /* 0x000fc4000cf41270 */
[----:B------:R-:W-:Y:S02]  /*142b50*/  PRMT R3, R20, 0x7773, RZ ;  /* 0x0000777314037816 */ /* 0x000fe400000000ff */
[----:B------:R-:W-:Y:S02]  /*142b60*/  PRMT R2, R24, 0x7770, RZ ;  /* 0x0000777018027816 */ /* 0x000fe400000000ff */
[----:B------:R-:W-:Y:S01]  /*142b70*/  ISETP.LT.AND P3, PT, R9, UR4, !P1 ;  /* 0x0000000409007c0c */ /* 0x000fe2000cf61270 */
[----:B------:R-:W0:Y:S01]  /*142b80*/  LDCU UR10, c[0x0][0x398] ;  /* 0x00007300ff0a77ac */ /* 0x000e220008000800 */
[----:B------:R-:W0:Y:S01]  /*142b90*/  LDCU UR4, c[0x0][0x398] ;  /* 0x00007300ff0477ac */ /* 0x000e220008000800 */
[----:B----4-:R4:W-:Y:S01]  /*142ba0*/  @P4 STG.E.U8 desc[UR38][R6.64], R3 ;  /* 0x0000000306004986 */ /* 0x0109e2000c101126 */
[----:B------:R-:W-:Y:S01]  /*142bb0*/  ISETP.LT.AND P4, PT, R23, UR13, !P1 ;  /* 0x0000000d17007c0c */ /* 0x000fe2000cf81270 */
[----:B------:R-:W0:Y:S02]  /*142bc0*/  LDCU UR13, c[0x0][0x398] ;  /* 0x00007300ff0d77ac */ /* 0x000e240008000800 */
[----:B------:R1:W-:Y:S01]  /*142bd0*/  @P2 STG.E.U8 desc[UR38][R10.64], R2 ;  /* 0x000000020a002986 */ /* 0x0003e2000c101126 */
[----:B------:R-:W-:Y:S01]  /*142be0*/  ISETP.LT.AND P2, PT, R8, UR11, !P1 ;  /* 0x0000000b08007c0c */ /* 0x000fe2000cf41270 */
[----:B------:R-:W0:Y:S01]  /*142bf0*/  LDCU UR11, c[0x0][0x398] ;  /* 0x00007300ff0b77ac */ /* 0x000e220008000800 */
[C---:B----4-:R-:W-:Y:S01]  /*142c00*/  PRMT R3, R24.reuse, 0x7771, RZ ;  /* 0x0000777118037816 */ /* 0x050fe200000000ff */
[----:B------:R-:W4:Y:S01]  /*142c10*/  LDL.LU.64 R6, [R1+0xcf0] ;  /* 0x000cf00001067983 */ /* 0x000f220000300a00 */
[----:B-1----:R-:W-:-:S03]  /*142c20*/  PRMT R2, R24, 0x7772, RZ ;  /* 0x0000777218027816 */ /* 0x002fc600000000ff */
[----:B------:R-:W4:Y:S04]  /*142c30*/  LDL.LU.64 R10, [R1+0xce0] ;  /* 0x000ce000010a7983 */ /* 0x000f280000300a00 */
[----:B------:R-:W4:Y:S01]  /*142c40*/  LDL.LU R20, [R1+0x394] ;  /* 0x0003940001147983 */ /* 0x000f220000300800 */
[----:B--2---:R-:W-:Y:S01]  /*142c50*/  ISETP.LT.AND P6, PT, R27, UR12, !P1 ;  /* 0x0000000c1b007c0c */ /* 0x004fe2000cfc1270 */
[----:B------:R-:W1:-:S12]  /*142c60*/  LDCU UR12, c[0x0][0x398] ;  /* 0x00007300ff0c77ac */ /* 0x000e580008000800 */
[----:B------:R2:W-:Y:S04]  /*142c70*/  @P6 STG.E.U8 desc[UR38][R4.64], R3 ;  /* 0x0000000304006986 */ /* 0x0005e8000c101126 */
[----:B------:R0:W-:Y:S01]  /*142c80*/  @P3 STG.E.U8 desc[UR38][R28.64], R2 ;  /* 0x000000021c003986 */ /* 0x0001e2000c101126 */
[----:B--2---:R-:W-:Y:S01]  /*142c90*/  PRMT R3, R24, 0x7773, RZ ;  /* 0x0000777318037816 */ /* 0x004fe200000000ff */
[----:B------:R-:W-:Y:S01]  /*142ca0*/  VIADD R4, R14, 0x6a ;  /* 0x0000006a0e047836 */ /* 0x000fe20000000000 */
[----:B0-----:R-:W-:Y:S01]  /*142cb0*/  PRMT R2, R21, 0x7770, RZ ;  /* 0x0000777015027816 */ /* 0x001fe200000000ff */
[----:B------:R-:W2:Y:S04]  /*142cc0*/  LDL.LU.64 R28, [R1+0xcc8] ;  /* 0x000cc800011c7983 */ /* 0x000ea80000300a00 */
[----:B------:R0:W-:Y:S01]  /*142cd0*/  @P2 STG.E.U8 desc[UR38][R12.64], R3 ;  /* 0x000000030c002986 */ /* 0x0001e2000c101126 */
[----:B------:R-:W-:-:S03]  /*142ce0*/  ISETP.GE.AND P2, PT, R4, UR20, PT ;  /* 0x0000001404007c0c */ /* 0x000fc6000bf46270 */
[----:B0-----:R-:W2:Y:S04]  /*142cf0*/  LDL.LU.64 R12, [R1+0xcc0] ;  /* 0x000cc000010c7983 */ /* 0x001ea80000300a00 */
[----:B------:R-:W2:Y:S04]  /*142d00*/  LDL.LU.64 R24, [R1+0xca8] ;  /* 0x000ca80001187983 */ /* 0x000ea80000300a00 */
[----:B------:R-:W2:Y:S04]  /*142d10*/  LDL.LU.64 R4, [R1+0xce8] ;  /* 0x000ce80001047983 */ /* 0x000ea80000300a00 */
[----:B---3--:R0:W-:Y:S04]  /*142d20*/  @P4 STG.E.U8 desc[UR38][R16.64], R2 ;  /* 0x0000000210004986 */ /* 0x0081e8000c101126 */
[----:B0-----:R-:W3:Y:S01]  /*142d30*/  LDL.LU R17, [R1+0x51cc] ;  /* 0x0051cc0001117983 */ /* 0x001ee20000300800 */
[----:B------:R-:W-:-:S02]  /*142d40*/  ISETP.LT.AND P3, PT, R22, UR15, !P1 ;  /* 0x0000000f16007c0c */ /* 0x000fc4000cf61270 */
[----:B------:R-:W-:Y:S02]  /*142d50*/  ISETP.LT.AND P6, PT, R19, UR7, !P1 ;  /* 0x0000000713007c0c */ /* 0x000fe4000cfc1270 */
[C---:B------:R-:W-:Y:S02]  /*142d60*/  PRMT R3, R21.reuse, 0x7771, RZ ;  /* 0x0000777115037816 */ /* 0x040fe400000000ff */
[----:B------:R-:W-:Y:S02]  /*142d70*/  ISETP.LT.AND P4, PT, R18, UR9, !P2 ;  /* 0x0000000912007c0c */ /* 0x000fe4000d781270 */
[----:B------:R-:W-:Y:S01]  /*142d80*/  PRMT R2, R21, 0x7772, RZ ;  /* 0x0000777215027816 */ /* 0x000fe200000000ff */
[----:B------:R-:W0:Y:S01]  /*142d90*/  LDCU UR7, c[0x0][0x398] ;  /* 0x00007300ff0777ac */ /* 0x000e220008000800 */
[----:B------:R-:W0:Y:S01]  /*142da0*/  LDCU UR15, c[0x0][0x398] ;  /* 0x00007300ff0f77ac */ /* 0x000e220008000800 */
[----:B------:R-:W0:Y:S02]  /*142db0*/  LDCU UR9, c[0x0][0x398] ;  /* 0x00007300ff0977ac */ /* 0x000e240008000800 */
[----:B----4-:R4:W-:Y:S04]  /*142dc0*/  @P3 STG.E.U8 desc[UR38][R6.64], R3 ;  /* 0x0000000306003986 */ /* 0x0109e8000c101126 */
[----:B------:R0:W-:Y:S01]  /*142dd0*/  @P6 STG.E.U8 desc[UR38][R10.64], R2 ;  /* 0x000000020a006986 */ /* 0x0001e2000c101126 */
[----:B------:R-:W-:-:S02]  /*142de0*/  ISETP.LT.AND P6, PT, R27, UR10, !P2 ;  /* 0x0000000a1b007c0c */ /* 0x000fc4000d7c1270 */
[----:B------:R-:W-:Y:S01]  /*142df0*/  ISETP.LT.AND P3, PT, R9, UR4, !P2 ;  /* 0x0000000409007c0c */ /* 0x000fe2000d761270 */
[----:B------:R-:W0:Y:S01]  /*142e00*/  LDCU UR10, c[0x0][0x398] ;  /* 0x00007300ff0a77ac */ /* 0x000e220008000800 */
[----:B------:R-:W0:Y:S01]  /*142e10*/  LDCU UR4, c[0x0][0x398] ;  /* 0x00007300ff0477ac */ /* 0x000e220008000800 */
[----:B---3--:R-:W-:Y:S01]  /*142e20*/  ISETP.LT.AND P1, PT, R17, UR16, !P1 ;  /* 0x0000001011007c0c */ /* 0x008fe2000cf21270 */
[----:B------:R3:W-:Y:S01]  /*142e30*/  STL [R1+0x51c8], R17 ;  /* 0x0051c81101007387 */ /* 0x0007e20000100800 */
[----:B----4-:R-:W-:Y:S02]  /*142e40*/  PRMT R3, R21, 0x7773, RZ ;  /* 0x0000777315037816 */ /* 0x010fe400000000ff */
[----:B0-----:R-:W-:Y:S01]  /*142e50*/  PRMT R2, R20, 0x7770, RZ ;  /* 0x0000777014027816 */ /* 0x001fe200000000ff */
[----:B------:R-:W0:Y:S01]  /*142e60*/  LDCU UR16, c[0x0][0x398] ;  /* 0x00007300ff1077ac */ /* 0x000e220008000800 */
[----:B---3--:R-:W3:Y:S07]  /*142e70*/  LDL.LU.64 R16, [R1+0xca0] ;  /* 0x000ca00001107983 */ /* 0x008eee0000300a00 */
[----:B--2---:R2:W-:Y:S04]  /*142e80*/  @P1 STG.E.U8 desc[UR38][R4.64], R3 ;  /* 0x0000000304001986 */ /* 0x0045e8000c101126 */
[----:B------:R4:W-:Y:S01]  /*142e90*/  @P4 STG.E.U8 desc[UR38][R28.64], R2 ;  /* 0x000000021c004986 */ /* 0x0009e2000c101126 */
[----:B-1----:R-:W-:-:S03]  /*142ea0*/  ISETP.LT.AND P4, PT, R8, UR12, !P2 ;  /* 0x0000000c08007c0c */ /* 0x002fc6000d781270 */
[----:B------:R-:W3:Y:S04]  /*142eb0*/  LDL.LU R26, [R1+0x2a4] ;  /* 0x0002a400011a7983 */ /* 0x000ee80000300800 */
[----:B------:R-:W3:Y:S04]  /*142ec0*/  LDL.LU.64 R6, [R1+0xc98] ;  /* 0x000c980001067983 */ /* 0x000ee80000300a00 */
[----:B------:R-:W3:Y:S01]  /*142ed0*/  LDL.LU.64 R10, [R1+0xc70] ;  /* 0x000c7000010a7983 */ /* 0x000ee20000300a00 */
[----:B------:R-:W1:Y:S01]  /*142ee0*/  LDCU UR12, c[0x0][0x398] ;  /* 0x00007300ff0c77ac */ /* 0x000e620008000800 */
[----:B--2---:R-:W-:-:S02]  /*142ef0*/  PRMT R3, R20, 0x7771, RZ ;  /* 0x0000777114037816 */ /* 0x004fc400000000ff */
[C---:B----4-:R-:W-:Y:S01]  /*142f00*/  PRMT R2, R20.reuse, 0x7772, RZ ;  /* 0x0000777214027816 */ /* 0x050fe200000000ff */
[----:B------:R-:W2:Y:S04]  /*142f10*/  LDL.LU.64 R28, [R1+0xc68] ;  /* 0x000c6800011c7983 */ /* 0x000ea80000300a00 */
[----:B------:R4:W-:Y:S04]  /*142f20*/  @P6 STG.E.U8 desc[UR38][R12.64], R3 ;  /* 0x000000030c006986 */ /* 0x0009e8000c101126 */
[----:B------:R0:W-:Y:S04]  /*142f30*/  @P3 STG.E.U8 desc[UR38][R24.64], R2 ;  /* 0x0000000218003986 */ /* 0x0001e8000c101126 */
[----:B----4-:R-:W4:Y:S01]  /*142f40*/  LDL.LU.64 R12, [R1+0xc58] ;  /* 0x000c5800010c7983 */ /* 0x010f220000300a00 */
[----:B0-----:R-:W-:-:S03]  /*142f50*/  PRMT R2, R20, 0x7773, RZ ;  /* 0x0000777314027816 */ /* 0x001fc600000000ff */
[----:B------:R-:W2:Y:S04]  /*142f60*/  LDL.LU R21, [R1+0x304] ;  /* 0x0003040001157983 */ /* 0x000ea80000300800 */
[----:B------:R-:W2:Y:S04]  /*142f70*/  LDL.LU.64 R4, [R1+0xc00] ;  /* 0x000c000001047983 */ /* 0x000ea80000300a00 */
[----:B------:R-:W4:Y:S04]  /*142f80*/  LDL.LU.64 R24, [R1+0xbf8] ;  /* 0x000bf80001187983 */ /* 0x000f280000300a00 */
[----:B---3--:R0:W-:Y:S04]  /*142f90*/  @P4 STG.E.U8 desc[UR38][R16.64], R2 ;  /* 0x0000000210004986 */ /* 0x0081e8000c101126 */
[----:B0-----:R-:W3:Y:S01]  /*142fa0*/  LDL.LU R17, [R1+0x51c8] ;  /* 0x0051c80001117983 */ /* 0x001ee20000300800 */
[----:B------:R-:W-:-:S02]  /*142fb0*/  ISETP.LT.AND P3, PT, R23, UR11, !P2 ;  /* 0x0000000b17007c0c */ /* 0x000fc4000d761270 */
[----:B------:R-:W-:Y:S01]  /*142fc0*/  ISETP.LT.AND P6, PT, R22, UR13, !P2 ;  /* 0x0000000d16007c0c */ /* 0x000fe2000d7c1270 */
[----:B------:R-:W-:Y:S01]  /*142fd0*/  VIADD R3, R14, 0x6b ;  /* 0x0000006b0e037836 */ /* 0x000fe20000000000 */
[----:B------:R-:W-:Y:S02]  /*142fe0*/  ISETP.LT.AND P4, PT, R19, UR7, !P2 ;  /* 0x0000000713007c0c */ /* 0x000fe4000d781270 */
[C---:B------:R-:W-:Y:S01]  /*142ff0*/  PRMT R2, R26.reuse, 0x7771, RZ ;  /* 0x000077711a027816 */ /* 0x040fe200000000ff */
[----:B------:R-:W0:Y:S01]  /*143000*/  LDCU UR11, c[0x0][0x398] ;  /* 0x00007300ff0b77ac */ /* 0x000e220008000800 */
[----:B------:R-:W0:Y:S01]  /*143010*/  LDCU UR13, c[0x0][0x398] ;  /* 0x00007300ff0d77ac */ /* 0x000e220008000800 */
[----:B------:R-:W-:Y:S02]  /*143020*/  ISETP.GE.AND P1, PT, R3, UR46, PT ;  /* 0x0000002e03007c0c */ /* 0x000fe4000bf26270 */
[C---:B------:R-:W-:Y:S01]  /*143030*/  PRMT R3, R26.reuse, 0x7770, RZ ;  /* 0x000077701a037816 */ /* 0x040fe200000000ff */
[----:B------:R-:W0:Y:S04]  /*143040*/  LDCU UR7, c[0x0][0x398] ;  /* 0x00007300ff0777ac */ /* 0x000e280008000800 */
[----:B------:R1:W-:Y:S04]  /*143050*/  @P3 STG.E.U8 desc[UR38][R6.64], R3 ;  /* 0x0000000306003986 */ /* 0x0003e8000c101126 */
[----:B------:R0:W-:Y:S04]  /*143060*/  @P6 STG.E.U8 desc[UR38][R10.64], R2 ;  /* 0x000000020a006986 */ /* 0x0001e8000c101126 */
[----:B-1----:R-:W4:Y:S04]  /*143070*/  LDL.LU.64 R6, [R1+0xbd8] ;  /* 0x000bd80001067983 */ /* 0x002f280000300a00 */
[----:B0-----:R-:W4:Y:S01]  /*143080*/  LDL.LU.64 R10, [R1+0xbc8] ;  /* 0x000bc800010a7983 */ /* 0x001f220000300a00 */
[----:B------:R-:W-:-:S02]  /*143090*/  PRMT R3, R26, 0x7772, RZ ;  /* 0x000077721a037816 */ /* 0x000fc400000000ff */
[----:B------:R-:W-:Y:S01]  /*1430a0*/  PRMT R2, R26, 0x7773, RZ ;  /* 0x000077731a027816 */ /* 0x000fe200000000ff */
[----:B------:R-:W4:Y:S04]  /*1430b0*/  LDL.LU R20, [R1+0x384] ;  /* 0x0003840001147983 */ /* 0x000f280000300800 */
[----:B--2---:R0:W-:Y:S01]  /*1430c0*/  @P4 STG.E.U8 desc[UR38][R28.64], R3 ;  /* 0x000000031c004986 */ /* 0x0041e2000c101126 */
[----:B------:R-:W-:Y:S02]  /*1430d0*/  ISETP.LT.AND P4, PT, R8, UR12, !P1 ;  /* 0x0000000c08007c0c */ /* 0x000fe4000cf81270 */
[----:B---3--:R-:W-:Y:S02]  /*1430e0*/  ISETP.LT.AND P2, PT, R17, UR15, !P2 ;  /* 0x0000000f11007c0c */ /* 0x008fe4000d741270 */
[----:B------:R-:W-:-:S02]  /*1430f0*/  ISETP.LT.AND P6, PT, R18, UR9, !P1 ;  /* 0x0000000912007c0c */ /* 0x000fc4000cfc1270 */
[----:B------:R-:W-:Y:S02]  /*143100*/  ISETP.LT.AND P3, PT, R27, UR4, !P1 ;  /* 0x000000041b007c0c */ /* 0x000fe4000cf61270 */
[----:B0-----:R-:W-:Y:S01]  /*143110*/  PRMT R3, R21, 0x7770, RZ ;  /* 0x0000777015037816 */ /* 0x001fe200000000ff */
[----:B------:R-:W0:Y:S01]  /*143120*/  LDCU UR9, c[0x0][0x398] ;  /* 0x00007300ff0977ac */ /* 0x000e220008000800 */
[----:B------:R-:W1:Y:S01]  /*143130*/  LDCU UR4, c[0x0][0x398] ;  /* 0x00007300ff0477ac */ /* 0x000e620008000800 */
[----:B------:R-:W2:Y:S01]  /*143140*/  LDCU UR15, c[0x0][0x398] ;  /* 0x00007300ff0f77ac */ /* 0x000ea20008000800 */
[----:B------:R-:W3:Y:S03]  /*143150*/  LDCU UR12, c[0x0][0x398] ;  /* 0x00007300ff0c77ac */ /* 0x000ee60008000800 */
[----:B----4-:R4:W-:Y:S01]  /*143160*/  @P2 STG.E.U8 desc[UR38][R12.64], R2 ;  /* 0x000000020c002986 */ /* 0x0109e2000c101126 */
[----:B------:R-:W-:-:S03]  /*143170*/  ISETP.LT.AND P2, PT, R9, UR10, !P1 ;  /* 0x0000000a09007c0c */ /* 0x000fc6000cf41270 */
[----:B----4-:R-:W4:Y:S04]  /*143180*/  LDL.LU.64 R12, [R1+0xbd0] ;  /* 0x000bd000010c7983 */ /* 0x010f280000300a00 */
[----:B------:R-:W2:Y:S04]  /*143190*/  LDL.LU.64 R28, [R1+0xbb0] ;  /* 0x000bb000011c7983 */ /* 0x000ea80000300a00 */
[----:B------:R0:W-:Y:S01]  /*1431a0*/  STL.64 [R1+0x51c0], R8 ;  /* 0x0051c00801007387 */ /* 0x0001e20000100a00 */
[----:B------:R-:W-:-:S03]  /*1431b0*/  PRMT R2, R21, 0x7771, RZ ;  /* 0x0000777115027816 */ /* 0x000fc600000000ff */
[----:B------:R1:W-:Y:S01]  /*1431c0*/  @P6 STG.E.U8 desc[UR38][R4.64], R3 ;  /* 0x0000000304006986 */ /* 0x0003e2000c101126 */
[----:B------:R-:W2:Y:S03]  /*1431d0*/  LDCU UR10, c[0x0][0x398] ;  /* 0x00007300ff0a77ac */ /* 0x000ea60008000800 */
[----:B0-----:R-:W3:Y:S04]  /*1431e0*/  LDL.LU.64 R8, [R1+0xbb8] ;  /* 0x000bb80001087983 */ /* 0x001ee80000300a00 */
[----:B------:R0:W-:Y:S01]  /*1431f0*/  @P3 STG.E.U8 desc[UR38][R24.64], R2 ;  /* 0x0000000218003986 */ /* 0x0001e2000c101126 */
[----:B-1----:R-:W-:Y:S02]  /*143200*/  PRMT R4, R21, 0x7772, RZ ;  /* 0x0000777215047816 */ /* 0x002fe400000000ff */
[----:B------:R-:W-:Y:S01]  /*143210*/  ISETP.LT.AND P3, PT, R23, UR16, !P1 ;  /* 0x0000001017007c0c */ /* 0x000fe2000cf61270 */
[----:B------:R-:W-:Y:S01]  /*143220*/  VIADD R3, R14, 0x6c ;  /* 0x0000006c0e037836 */ /* 0x000fe20000000000 */
[----:B------:R-:W-:Y:S01]  /*143230*/  ISETP.LT.AND P6, PT, R22, UR11, !P1 ;  /* 0x0000000b16007c0c */ /* 0x000fe2000cfc1270 */
[----:B------:R-:W3:Y:S04]  /*143240*/  LDL.LU R26, [R1+0x398] ;  /* 0x00039800011a7983 */ /* 0x000ee80000300800 */
[----:B------:R1:W-:Y:S01]  /*143250*/  @P2 STG.E.U8 desc[UR38][R6.64], R4 ;  /* 0x0000000406002986 */ /* 0x0003e2000c101126 */
[----:B------:R-:W2:Y:S01]  /*143260*/  LDCU UR11, c[0x0][0x398] ;  /* 0x00007300ff0b77ac */ /* 0x000ea20008000800 */
[----:B0-----:R-:W-:-:S02]  /*143270*/  PRMT R2, R21, 0x7773, RZ ;  /* 0x0000777315027816 */ /* 0x001fc400000000ff */
[----:B------:R-:W-:Y:S02]  /*143280*/  ISETP.GE.AND P2, PT, R3, UR47, PT ;  /* 0x0000002f03007c0c */ /* 0x000fe4000bf46270 */
[----:B------:R-:W-:Y:S01]  /*143290*/  PRMT R3, R20, 0x7770, RZ ;  /* 0x0000777014037816 */ /* 0x000fe200000000ff */
[----:B------:R-:W3:Y:S04]  /*1432a0*/  LDL.LU.64 R24, [R1+0xb90] ;  /* 0x000b900001187983 */ /* 0x000ee80000300a00 */
[----:B------:R0:W-:Y:S01]  /*1432b0*/  @P4 STG.E.U8 desc[UR38][R10.64], R2 ;  /* 0x000000020a004986 */ /* 0x0001e2000c101126 */
[----:B------:R-:W-:-:S03]  /*1432c0*/  ISETP.LT.AND P4, PT, R19, UR13, !P1 ;  /* 0x0000000d13007c0c */ /* 0x000fc6000cf81270 */
[----:B-1----:R-:W3:Y:S04]  /*1432d0*/  LDL.LU.64 R4, [R1+0xba8] ;  /* 0x000ba80001047983 */ /* 0x002ee80000300a00 */
[----:B------:R-:W3:Y:S01]  /*1432e0*/  LDL.LU.64 R6, [R1+0xb58] ;  /* 0x000b580001067983 */ /* 0x000ee20000300a00 */
[----:B------:R-:W1:Y:S01]  /*1432f0*/  LDCU UR13, c[0x0][0x398] ;  /* 0x00007300ff0d77ac */ /* 0x000e620008000800 */
[C---:B0-----:R-:W-:Y:S02]  /*143300*/  PRMT R2, R20.reuse, 0x7771, RZ ;  /* 0x0000777114027816 */ /* 0x041fe400000000ff */
[----:B------:R-:W3:Y:S04]  /*143310*/  LDL.LU.64 R10, [R1+0xb50] ;  /* 0x000b5000010a7983 */ /* 0x000ee80000300a00 */
[----:B----4-:R0:W-:Y:S04]  /*143320*/  @P3 STG.E.U8 desc[UR38][R12.64], R3 ;  /* 0x000000030c003986 */ /* 0x0101e8000c101126 */
[----:B--2---:R2:W-:Y:S01]  /*143330*/  @P6 STG.E.U8 desc[UR38][R28.64], R2 ;  /* 0x000000021c006986 */ /* 0x0045e2000c101126 */
[----:B0-----:R-:W-:-:S03]  /*143340*/  PRMT R3, R20, 0x7772, RZ ;  /* 0x0000777214037816 */ /* 0x001fc600000000ff */
[----:B------:R-:W4:Y:S04]  /*143350*/  LDL.LU.64 R12, [R1+0xb20] ;  /* 0x000b2000010c7983 */ /* 0x000f280000300a00 */
[----:B------:R-:W4:Y:S04]  /*143360*/  LDL.LU R21, [R1+0x2a8] ;  /* 0x0002a80001157983 */ /* 0x000f280000300800 */
[----:B--2---:R-:W2:Y:S04]  /*143370*/  LDL.LU.64 R28, [R1+0xb18] ;  /* 0x000b1800011c7983 */ /* 0x004ea80000300a00 */
[----:B---3--:R0:W-:Y:S04]  /*143380*/  @P4 STG.E.U8 desc[UR38][R8.64], R3 ;  /* 0x0000000308004986 */ /* 0x0081e8000c101126 */
        /* <DEDUP_REMOVED lines=9> */
[----:B------:R1:W-:Y:S04]  /*143420*/  @P1 STG.E.U8 desc[UR38][R4.64], R2 ;  /* 0x0000000204001986 */ /* 0x0003e8000c101126 */
[----:B------:R0:W-:Y:S01]  /*143430*/  @P6 STG.E.U8 desc[UR38][R24.64], R3 ;  /* 0x0000000318006986 */ /* 0x0001e2000c101126 */
[----:B-1----:R-:W-:-:S03]  /*143440*/  PRMT R2, R26, 0x7771, RZ ;  /* 0x000077711a027816 */ /* 0x002fc600000000ff */
[----:B------:R-:W2:Y:S04]  /*143450*/  LDL.LU.64 R4, [R1+0xb08] ;  /* 0x000b080001047983 */ /* 0x000ea80000300a00 */
[----:B0-----:R-:W2:Y:S01]  /*143460*/  LDL.LU.64 R24, [R1+0xb00] ;  /* 0x000b000001187983 */ /* 0x001ea20000300a00 */
[----:B------:R-:W-:-:S03]  /*143470*/  PRMT R3, R26, 0x7772, RZ ;  /* 0x000077721a037816 */ /* 0x000fc600000000ff */
[----:B------:R-:W2:Y:S04]  /*143480*/  LDL.LU R20, [R1+0x308] ;  /* 0x0003080001147983 */ /* 0x000ea80000300800 */
[----:B------:R0:W-:Y:S02]  /*143490*/  @P3 STG.E.U8 desc[UR38][R6.64], R2 ;  /* 0x0000000206003986 */ /* 0x0001e4000c101126 */
[----:B0-----:R-:W-:Y:S02]  /*1434a0*/  PRMT R2, R26, 0x7773, RZ ;  /* 0x000077731a027816 */ /* 0x001fe400000000ff */
[----:B---3--:R-:W-:Y:S02]  /*1434b0*/  ISETP.LT.AND P4, PT, R9, UR15, !P2 ;  /* 0x0000000f09007c0c */ /* 0x008fe4000d781270 */
[----:B------:R-:W-:-:S02]  /*1434c0*/  ISETP.LT.AND P1, PT, R8, UR10, !P2 ;  /* 0x0000000a08007c0c */ /* 0x000fc4000d721270 */
[----:B------:R-:W-:Y:S02]  /*1434d0*/  ISETP.LT.AND P3, PT, R23, UR12, !P2 ;  /* 0x0000000c17007c0c */ /* 0x000fe4000d761270 */
[----:B------:R-:W-:Y:S01]  /*1434e0*/  ISETP.LT.AND P6, PT, R19, UR13, !P2 ;  /* 0x0000000d13007c0c */ /* 0x000fe2000d7c1270 */
[----:B------:R-:W0:Y:S01]  /*1434f0*/  LDCU UR10, c[0x0][0x398] ;  /* 0x00007300ff0a77ac */ /* 0x000e220008000800 */
[----:B------:R-:W1:Y:S01]  /*143500*/  LDCU UR15, c[0x0][0x398] ;  /* 0x00007300ff0f77ac */ /* 0x000e620008000800 */
[----:B------:R-:W3:Y:S01]  /*143510*/  LDCU UR12, c[0x0][0x398] ;  /* 0x00007300ff0c77ac */ /* 0x000ee20008000800 */
[----:B------:R-:W0:Y:S03]  /*143520*/  LDCU UR13, c[0x0][0x398] ;  /* 0x00007300ff0d77ac */ /* 0x000e260008000800 */
[----:B------:R1:W-:Y:S04]  /*143530*/  @P4 STG.E.U8 desc[UR38][R10.64], R3 ;  /* 0x000000030a004986 */ /* 0x0003e8000c101126 */
[----:B----4-:R4:W-:Y:S04]  /*143540*/  @P1 STG.E.U8 desc[UR38][R12.64], R2 ;  /* 0x000000020c001986 */ /* 0x0109e8000c101126 */
[----:B-1----:R-:W3:Y:S04]  /*143550*/  LDL.LU.64 R10, [R1+0xb10] ;  /* 0x000b1000010a7983 */ /* 0x002ee80000300a00 */
[----:B----4-:R-:W4:Y:S01]  /*143560*/  LDL.LU.64 R12, [R1+0xab0] ;  /* 0x000ab000010c7983 */ /* 0x010f220000300a00 */
[----:B------:R-:W-:Y:S01]  /*143570*/  ISETP.LT.AND P4, PT, R22, UR11, !P2 ;  /* 0x0000000b16007c0c */ /* 0x000fe2000d781270 */
[----:B------:R-:W-:Y:S01]  /*143580*/  VIADD R2, R14, 0x6d ;  /* 0x0000006d0e027836 */ /* 0x000fe20000000000 */
[----:B------:R-:W-:Y:S01]  /*143590*/  PRMT R3, R21, 0x7770, RZ ;  /* 0x0000777015037816 */ /* 0x000fe200000000ff */
[----:B------:R-:W4:Y:S01]  /*1435a0*/  LDL.LU.64 R6, [R1+0xad8] ;  /* 0x000ad80001067983 */ /* 0x000f220000300a00 */
[----:B------:R-:W1:Y:S02]  /*1435b0*/  LDCU UR11, c[0x0][0x398] ;  /* 0x00007300ff0b77ac */ /* 0x000e640008000800 */
[----:B------:R-:W-:Y:S01]  /*1435c0*/  ISETP.GE.AND P1, PT, R2, UR5, PT ;  /* 0x0000000502007c0c */ /* 0x000fe2000bf26270 */
[----:B--2---:R2:W-:Y:S01]  /*1435d0*/  @P3 STG.E.U8 desc[UR38][R28.64], R3 ;  /* 0x000000031c003986 */ /* 0x0045e2000c101126 */
[----:B------:R-:W-:-:S02]  /*1435e0*/  ISETP.LT.AND P2, PT, R17, UR7, !P2 ;  /* 0x0000000711007c0c */ /* 0x000fc4000d741270 */
[C---:B------:R-:W-:Y:S02]  /*1435f0*/  PRMT R2, R21.reuse, 0x7772, RZ ;  /* 0x0000777215027816 */ /* 0x040fe400000000ff */
[----:B------:R-:W-:Y:S01]  /*143600*/  ISETP.LT.AND P3, PT, R18, UR4, !P1 ;  /* 0x0000000412007c0c */ /* 0x000fe2000cf61270 */
[----:B------:R-:W0:Y:S01]  /*143610*/  LDCU UR5, c[0x0][0x398] ;  /* 0x00007300ff0577ac */ /* 0x000e220008000800 */
[----:B------:R-:W0:Y:S01]  /*143620*/  LDCU UR7, c[0x0][0x398] ;  /* 0x00007300ff0777ac */ /* 0x000e220008000800 */
[----:B------:R-:W0:Y:S01]  /*143630*/  LDCU UR4, c[0x0][0x398] ;  /* 0x00007300ff0477ac */ /* 0x000e220008000800 */
[C---:B--2---:R-:W-:Y:S01]  /*143640*/  PRMT R3, R21.reuse, 0x7771, RZ ;  /* 0x0000777115037816 */ /* 0x044fe200000000ff */
[----:B------:R-:W2:Y:S04]  /*143650*/  LDL.LU.64 R28, [R1+0xaa0] ;  /* 0x000aa000011c7983 */ /* 0x000ea80000300a00 */
[----:B------:R-:W2:Y:S04]  /*143660*/  LDL.LU R26, [R1+0x39c] ;  /* 0x00039c00011a7983 */ /* 0x000ea80000300800 */
[----:B------:R-:W-:Y:S04]  /*143670*/  @P4 STG.E.U8 desc[UR38][R4.64], R3 ;  /* 0x0000000304004986 */ /* 0x000fe8000c101126 */
[----:B------:R0:W-:Y:S04]  /*143680*/  @P6 STG.E.U8 desc[UR38][R24.64], R2 ;  /* 0x0000000218006986 */ /* 0x0001e8000c101126 */
[----:B0-----:R-:W2:Y:S01]  /*143690*/  LDL.LU.64 R24, [R1+0xac8] ;  /* 0x000ac80001187983 */ /* 0x001ea20000300a00 */
[----:B------:R-:W-:-:S03]  /*1436a0*/  PRMT R3, R21, 0x7773, RZ ;  /* 0x0000777315037816 */ /* 0x000fc600000000ff */
[----:B------:R-:W2:Y:S01]  /*1436b0*/  LDL.LU R16, [R1+0x388] ;  /* 0x0003880001107983 */ /* 0x000ea20000300800 */
[----:B------:R-:W-:-:S03]  /*1436c0*/  PRMT R2, R20, 0x7770, RZ ;  /* 0x0000777014027816 */ /* 0x000fc600000000ff */
[----:B------:R-:W-:Y:S01]  /*1436d0*/  STL [R1+0x51b4], R14 ;  /* 0x0051b40e01007387 */ /* 0x000fe20000100800 */
[----:B------:R-:W-:Y:S01]  /*1436e0*/  ISETP.LT.AND P6, PT, R9, UR10, !P1 ;  /* 0x0000000a09007c0c */ /* 0x000fe2000cfc1270 */
[----:B------:R-:W-:Y:S01]  /*1436f0*/  VIADD R4, R14, 0x6e ;  /* 0x0000006e0e047836 */ /* 0x000fe20000000000 */
[----:B------:R-:W-:Y:S01]  /*143700*/  ISETP.LT.AND P4, PT, R27, UR9, !P1 ;  /* 0x000000091b007c0c */ /* 0x000fe2000cf81270 */
[----:B------:R-:W0:Y:S01]  /*143710*/  LDCU UR9, c[0x0][0x398] ;  /* 0x00007300ff0977ac */ /* 0x000e220008000800 */
[----:B------:R-:W0:Y:S01]  /*143720*/  LDCU UR10, c[0x0][0x398] ;  /* 0x00007300ff0a77ac */ /* 0x000e220008000800 */
[----:B---3--:R3:W-:Y:S04]  /*143730*/  @P2 STG.E.U8 desc[UR38][R10.64], R3 ;  /* 0x000000030a002986 */ /* 0x0087e8000c101126 */
        /* <DEDUP_REMOVED lines=9> */
[----:B0-----:R-:W4:Y:S04]  /*1437d0*/  LDL.LU.64 R8, [R1+0xaa8] ;  /* 0x000aa80001087983 */ /* 0x001f280000300a00 */
[----:B------:R-:W4:Y:S04]  /*1437e0*/  LDL.LU.64 R14, [R1+0xa90] ;  /* 0x000a9000010e7983 */ /* 0x000f280000300a00 */
[----:B------:R-:W-:Y:S04]  /*1437f0*/  @P4 STG.E.U8 desc[UR38][R6.64], R3 ;  /* 0x0000000306004986 */ /* 0x000fe8000c101126 */
[----:B--2---:R0:W-:Y:S01]  /*143800*/  @P6 STG.E.U8 desc[UR38][R28.64], R2 ;  /* 0x000000021c006986 */ /* 0x0041e2000c101126 */
[----:B------:R-:W-:-:S02]  /*143810*/  ISETP.LT.AND P6, PT, R23, UR12, !P1 ;  /* 0x0000000c17007c0c */ /* 0x000fc4000cfc1270 */
[----:B-1----:R-:W-:Y:S02]  /*143820*/  ISETP.LT.AND P4, PT, R22, UR11, !P1 ;  /* 0x0000000b16007c0c */ /* 0x002fe4000cf81270 */
[C---:B------:R-:W-:Y:S02]  /*143830*/  PRMT R5, R26.reuse, 0x7772, RZ ;  /* 0x000077721a057816 */ /* 0x040fe400000000ff */
[----:B------:R-:W-:Y:S01]  /*143840*/  PRMT R4, R26, 0x7773, RZ ;  /* 0x000077731a047816 */ /* 0x000fe200000000ff */
[----:B------:R-:W1:Y:S01]  /*143850*/  LDCU UR11, c[0x0][0x398] ;  /* 0x00007300ff0b77ac */ /* 0x000e620008000800 */
[----:B------:R-:W2:Y:S01]  /*143860*/  LDCU UR12, c[0x0][0x398] ;  /* 0x00007300ff0c77ac */ /* 0x000ea20008000800 */
[----:B0-----:R-:W-:Y:S02]  /*143870*/  PRMT R2, R20, 0x7773, RZ ;  /* 0x0000777314027816 */ /* 0x001fe400000000ff */
[----:B------:R-:W-:Y:S01]  /*143880*/  PRMT R3, R16, 0x7770, RZ ;  /* 0x0000777010037816 */ /* 0x000fe200000000ff */
[----:B------:R-:W2:Y:S04]  /*143890*/  LDL.LU.64 R20, [R1+0xa40] ;  /* 0x000a400001147983 */ /* 0x000ea80000300a00 */
[----:B------:R0:W-:Y:S01]  /*1438a0*/  @P3 STG.E.U8 desc[UR38][R24.64], R2 ;  /* 0x0000000218003986 */ /* 0x0001e2000c101126 */
[----:B------:R-:W-:-:S02]  /*1438b0*/  ISETP.LT.AND P3, PT, R19, UR5, !P1 ;  /* 0x0000000513007c0c */ /* 0x000fc4000cf61270 */
[----:B------:R-:W-:Y:S02]  /*1438c0*/  ISETP.LT.AND P1, PT, R17, UR13, !P1 ;  /* 0x0000000d11007c0c */ /* 0x000fe4000cf21270 */
[C---:B------:R-:W-:Y:S02]  /*1438d0*/  PRMT R7, R26.reuse, 0x7770, RZ ;  /* 0x000077701a077816 */ /* 0x040fe400000000ff */
[----:B------:R-:W-:Y:S01]  /*1438e0*/  PRMT R6, R26, 0x7771, RZ ;  /* 0x000077711a067816 */ /* 0x000fe200000000ff */
[----:B------:R-:W1:Y:S01]  /*1438f0*/  LDCU UR5, c[0x0][0x398] ;  /* 0x00007300ff0577ac */ /* 0x000e620008000800 */
[----:B------:R-:W1:Y:S01]  /*143900*/  LDCU UR13, c[0x0][0x398] ;  /* 0x00007300ff0d77ac */ /* 0x000e620008000800 */
[C---:B0-----:R-:W-:Y:S01]  /*143910*/  PRMT R2, R16.reuse, 0x7771, RZ ;  /* 0x0000777110027816 */ /* 0x041fe200000000ff */
[----:B------:R-:W2:Y:S04]  /*143920*/  LDL.LU.64 R24, [R1+0xa18] ;  /* 0x000a180001187983 */ /* 0x000ea80000300a00 */
[----:B------:R-:W2:Y:S04]  /*143930*/  LDL.LU R26, [R1+0x2ac] ;  /* 0x0002ac00011a7983 */ /* 0x000ea80000300800 */
[----:B------:R-:W2:Y:S04]  /*143940*/  LDL.LU.64 R28, [R1+0xa08] ;  /* 0x000a0800011c7983 */ /* 0x000ea80000300a00 */
[----:B---3--:R0:W-:Y:S04]  /*143950*/  @P6 STG.E.U8 desc[UR38][R10.64], R3 ;  /* 0x000000030a006986 */ /* 0x0081e8000c101126 */
[----:B----4-:R3:W-:Y:S01]  /*143960*/  @P4 STG.E.U8 desc[UR38][R12.64], R2 ;  /* 0x000000020c004986 */ /* 0x0107e2000c101126 */
[----:B0-----:R-:W-:-:S02]  /*143970*/  PRMT R3, R16, 0x7772, RZ ;  /* 0x0000777210037816 */ /* 0x001fc400000000ff */
[----:B---3--:R-:W-:Y:S01]  /*143980*/  PRMT R2, R16, 0x7773, RZ ;  /* 0x0000777310027816 */ /* 0x008fe200000000ff */
[----:B------:R-:W3:Y:S04]  /*143990*/  LDL.LU.64 R10, [R1+0xa00] ;  /* 0x000a0000010a7983 */ /* 0x000ee80000300a00 */
[----:B------:R-:W4:Y:S04]  /*1439a0*/  LDL.LU.64 R12, [R1+0x9b8] ;  /* 0x0009b800010c7983 */ /* 0x000f280000300a00 */
[----:B------:R0:W-:Y:S04]  /*1439b0*/  @P3 STG.E.U8 desc[UR38][R8.64], R3 ;  /* 0x0000000308003986 */ /* 0x0001e8000c101126 */
[----:B------:R1:W-:Y:S04]  /*1439c0*/  @P1 STG.E.U8 desc[UR38][R14.64], R2 ;  /* 0x000000020e001986 */ /* 0x0003e8000c101126 */
[----:B0-----:R-:W2:Y:S04]  /*1439d0*/  LDL.LU.64 R8, [R1+0x51b8] ;  /* 0x0051b80001087983 */ /* 0x001ea80000300a00 */
[----:B-1----:R-:W2:Y:S04]  /*1439e0*/  LDL.LU R14, [R1+0x51b4] ;  /* 0x0051b400010e7983 */ /* 0x002ea80000300800 */
[----:B------:R-:W2:Y:S01]  /*1439f0*/  LDL.LU.64 R2, [R1+0xa60] ;  /* 0x000a600001027983 */ /* 0x000ea20000300a00 */
[----:B------:R-:W-:-:S02]  /*143a00*/  ISETP.LT.AND P4, PT, R18, UR7, !P2 ;  /* 0x0000000712007c0c */ /* 0x000fc4000d781270 */
[----:B------:R-:W-:Y:S01]  /*143a10*/  ISETP.LT.AND P6, PT, R27, UR4, !P2 ;  /* 0x000000041b007c0c */ /* 0x000fe2000d7c1270 */
[----:B------:R-:W0:Y:S01]  /*143a20*/  LDCU UR7, c[0x0][0x398] ;  /* 0x00007300ff0777ac */ /* 0x000e220008000800 */
[----:B------:R-:W1:Y:S09]  /*143a30*/  LDCU UR4, c[0x0][0x398] ;  /* 0x00007300ff0477ac */ /* 0x000e720008000800 */
[----:B--2---:R-:W-:Y:S04]  /*143a40*/  @P4 STG.E.U8 desc[UR38][R2.64], R7 ;  /* 0x0000000702004986 */ /* 0x004fe8000c101126 */
[----:B------:R2:W-:Y:S04]  /*143a50*/  @P6 STG.E.U8 desc[UR38][R20.64], R6 ;  /* 0x0000000614006986 */ /* 0x0005e8000c101126 */
[----:B--2---:R-:W2:Y:S01]  /*143a60*/  LDL.LU.64 R20, [R1+0x9f8] ;  /* 0x0009f80001147983 */ /* 0x004ea20000300a00 */
[----:B------:R-:W-:-:S02]  /*143a70*/  ISETP.LT.AND P3, PT, R9, UR9, !P2 ;  /* 0x0000000909007c0c */ /* 0x000fc4000d761270 */
[----:B------:R-:W-:Y:S02]  /*143a80*/  ISETP.LT.AND P1, PT, R8, UR10, !P2 ;  /* 0x0000000a08007c0c */ /* 0x000fe4000d721270 */
[----:B------:R-:W-:Y:S01]  /*143a90*/  ISETP.LT.AND P4, PT, R23, UR15, !P2 ;  /* 0x0000000f17007c0c */ /* 0x000fe2000d781270 */
[----:B------:R-:W2:Y:S01]  /*143aa0*/  LDL.LU.64 R6, [R1+0x9f0] ;  /* 0x0009f00001067983 */ /* 0x000ea20000300a00 */
[----:B------:R-:W-:Y:S01]  /*143ab0*/  ISETP.LT.AND P6, PT, R22, UR11, !P2 ;  /* 0x0000000b16007c0c */ /* 0x000fe2000d7c1270 */
[----:B------:R-:W-:Y:S01]  /*143ac0*/  VIADD R2, R14, 0x6f ;  /* 0x0000006f0e027836 */ /* 0x000fe20000000000 */
[----:B------:R-:W-:Y:S01]  /*143ad0*/  PRMT R3, R26, 0x7770, RZ ;  /* 0x000077701a037816 */ /* 0x000fe200000000ff */
[----:B------:R-:W0:Y:S01]  /*143ae0*/  LDCU UR9, c[0x0][0x398] ;  /* 0x00007300ff0977ac */ /* 0x000e220008000800 */
[----:B------:R-:W0:Y:S01]  /*143af0*/  LDCU UR10, c[0x0][0x398] ;  /* 0x00007300ff0a77ac */ /* 0x000e220008000800 */
[----:B------:R-:W0:Y:S01]  /*143b00*/  LDCU UR11, c[0x0][0x398] ;  /* 0x00007300ff0b77ac */ /* 0x000e220008000800 */
[----:B------:R-:W0:Y:S01]  /*143b10*/  LDCU UR15, c[0x0][0x398] ;  /* 0x00007300ff0f77ac */ /* 0x000e220008000800 */
[----:B------:R1:W-:Y:S01]  /*143b20*/  @P3 STG.E.U8 desc[UR38][R24.64], R5 ;  /* 0x0000000518003986 */ /* 0x0003e2000c101126 */
[----:B------:R-:W-:-:S02]  /*143b30*/  ISETP.GE.AND P3, PT, R2, UR44, PT ;  /* 0x0000002c02007c0c */ /* 0x000fc4000bf66270 */
[----:B------:R-:W-:Y:S01]  /*143b40*/  PRMT R2, R26, 0x7771, RZ ;  /* 0x000077711a027816 */ /* 0x000fe200000000ff */
[----:B------:R0:W-:Y:S04]  /*143b50*/  @P1 STG.E.U8 desc[UR38][R28.64], R4 ;  /* 0x000000041c001986 */ /* 0x0001e8000c101126 */
[----:B---3--:R3:W-:Y:S01]  /*143b60*/  @P4 STG.E.U8 desc[UR38][R10.64], R3 ;  /* 0x000000030a004986 */ /* 0x0087e2000c101126 */
[----:B------:R-:W-:-:S03]  /*143b70*/  ISETP.LT.AND P1, PT, R19, UR5, !P2 ;  /* 0x0000000513007c0c */ /* 0x000fc6000d721270 */
[----:B-1----:R-:W2:Y:S04]  /*143b80*/  LDL.LU.64 R24, [R1+0x9a0] ;  /* 0x0009a00001187983 */ /* 0x002ea80000300a00 */
[----:B------:R-:W2:Y:S04]  /*143b90*/  LDL.LU R5, [R1+0x30c] ;  /* 0x00030c0001057983 */ /* 0x000ea80000300800 */
[----:B0-----:R-:W2:Y:S04]  /*143ba0*/  LDL.LU.64 R28, [R1+0x9b0] ;  /* 0x0009b000011c7983 */ /* 0x001ea80000300a00 */
[----:B----4-:R0:W-:Y:S01]  /*143bb0*/  @P6 STG.E.U8 desc[UR38][R12.64], R2 ;  /* 0x000000020c006986 */ /* 0x0101e2000c101126 */
[----:B------:R-:W-:-:S02]  /*143bc0*/  PRMT R4, R26, 0x7772, RZ ;  /* 0x000077721a047816 */ /* 0x000fc400000000ff */
[----:B---3--:R-:W-:Y:S01]  /*143bd0*/  PRMT R3, R26, 0x7773, RZ ;  /* 0x000077731a037816 */ /* 0x008fe200000000ff */
[----:B------:R-:W1:Y:S01]  /*143be0*/  LDCU UR5, c[0x0][0x398] ;  /* 0x00007300ff0577ac */ /* 0x000e620008000800 */
[----:B0-----:R-:W3:Y:S04]  /*143bf0*/  LDL.LU.64 R12, [R1+0x990] ;  /* 0x00099000010c7983 */ /* 0x001ee80000300a00 */
[----:B------:R-:W4:Y:S04]  /*143c00*/  LDL.LU.64 R10, [R1+0x988] ;  /* 0x00098800010a7983 */ /* 0x000f280000300a00 */
[----:B------:R-:W-:Y:S04]  /*143c10*/  STL [R1+0x51b0], R14 ;  /* 0x0051b00e01007387 */ /* 0x000fe80000100800 */
[----:B------:R-:W4:Y:S01]  /*143c20*/  LDL.LU R16, [R1+0x38c] ;  /* 0x00038c0001107983 */ /* 0x000f220000300800 */
[----:B------:R-:W-:-:S03]  /*143c30*/  VIADD R2, R14, 0x70 ;  /* 0x000000700e027836 */ /* 0x000fc60000000000 */
[----:B--2---:R0:W-:Y:S04]  /*143c40*/  @P1 STG.E.U8 desc[UR38][R20.64], R4 ;  /* 0x0000000414001986 */ /* 0x0041e8000c101126 */
[----:B0-----:R-:W2:Y:S04]  /*143c50*/  LDL.LU.64 R20, [R1+0x998] ;  /* 0x0009980001147983 */ /* 0x001ea80000300a00 */
[----:B------:R-:W2:Y:S01]  /*143c60*/  LDL.LU.64 R14, [R1+0x970] ;  /* 0x00097000010e7983 */ /* 0x000ea20000300a00 */
[----:B------:R-:W-:Y:S02]  /*143c70*/  ISETP.LT.AND P2, PT, R17, UR12, !P2 ;  /* 0x0000000c11007c0c */ /* 0x000fe4000d741270 */
[----:B------:R-:W-:-:S02]  /*143c80*/  ISETP.LT.AND P6, PT, R18, UR7, !P3 ;  /* 0x0000000712007c0c */ /* 0x000fc4000dfc1270 */
[----:B------:R-:W-:Y:S02]  /*143c90*/  ISETP.LT.AND P1, PT, R27, UR4, !P3 ;  /* 0x000000041b007c0c */ /* 0x000fe4000df21270 */
[----:B------:R-:W-:Y:S01]  /*143ca0*/  ISETP.GE.AND P4, PT, R2, UR6, PT ;  /* 0x0000000602007c0c */ /* 0x000fe2000bf86270 */
[----:B------:R-:W0:Y:S01]  /*143cb0*/  LDCU UR12, c[0x0][0x398] ;  /* 0x00007300ff0c77ac */ /* 0x000e220008000800 */
[----:B------:R-:W0:Y:S01]  /*143cc0*/  LDCU UR6, c[0x0][0x398] ;  /* 0x00007300ff0677ac */ /* 0x000e220008000800 */
[----:B------:R-:W0:Y:S01]  /*143cd0*/  LDCU UR7, c[0x0][0x398] ;  /* 0x00007300ff0777ac */ /* 0x000e220008000800 */
[----:B------:R-:W0:Y:S03]  /*143ce0*/  LDCU UR4, c[0x0][0x398] ;  /* 0x00007300ff0477ac */ /* 0x000e260008000800 */
[----:B------:R1:W-:Y:S01]  /*143cf0*/  @P2 STG.E.U8 desc[UR38][R6.64], R3 ;  /* 0x0000000306002986 */ /* 0x0003e2000c101126 */
[----:B------:R-:W-:-:S02]  /*143d00*/  ISETP.LT.AND P2, PT, R9, UR9, !P3 ;  /* 0x0000000909007c0c */ /* 0x000fc4000df41270 */
[C---:B------:R-:W-:Y:S02]  /*143d10*/  PRMT R2, R5.reuse, 0x7770, RZ ;  /* 0x0000777005027816 */ /* 0x040fe400000000ff */
[C---:B------:R-:W-:Y:S01]  /*143d20*/  PRMT R4, R5.reuse, 0x7771, RZ ;  /* 0x0000777105047816 */ /* 0x040fe200000000ff */
[----:B------:R-:W0:Y:S02]  /*143d30*/  LDCU UR9, c[0x0][0x398] ;  /* 0x00007300ff0977ac */ /* 0x000e240008000800 */
[----:B------:R0:W-:Y:S01]  /*143d40*/  @P6 STG.E.U8 desc[UR38][R24.64], R2 ;  /* 0x0000000218006986 */ /* 0x0001e2000c101126 */
[----:B------:R-:W-:Y:S02]  /*143d50*/  ISETP.LT.AND P6, PT, R8, UR10, !P3 ;  /* 0x0000000a08007c0c */ /* 0x000fe4000dfc1270 */
[----:B-1----:R-:W-:Y:S01]  /*143d60*/  PRMT R3, R5, 0x7772, RZ ;  /* 0x0000777205037816 */ /* 0x002fe200000000ff */
[----:B------:R1:W-:Y:S01]  /*143d70*/  @P1 STG.E.U8 desc[UR38][R28.64], R4 ;  /* 0x000000041c001986 */ /* 0x0003e2000c101126 */
[----:B------:R-:W-:-:S03]  /*143d80*/  ISETP.LT.AND P1, PT, R23, UR13, !P3 ;  /* 0x0000000d17007c0c */ /* 0x000fc6000df21270 */
[----:B------:R-:W2:Y:S04]  /*143d90*/  LDL.LU.64 R6, [R1+0x968] ;  /* 0x0009680001067983 */ /* 0x000ea80000300a00 */
[----:B---3--:R3:W-:Y:S01]  /*143da0*/  @P2 STG.E.U8 desc[UR38][R12.64], R3 ;  /* 0x000000030c002986 */ /* 0x0087e2000c101126 */
[----:B------:R-:W-:-:S03]  /*143db0*/  ISETP.LT.AND P2, PT, R22, UR11, !P3 ;  /* 0x0000000b16007c0c */ /* 0x000fc6000df41270 */
[----:B0-----:R-:W2:Y:S04]  /*143dc0*/  LDL.LU.64 R24, [R1+0x958] ;  /* 0x0009580001187983 */ /* 0x001ea80000300a00 */
[----:B------:R-:W2:Y:S01]  /*143dd0*/  LDL.LU R26, [R1+0x370] ;  /* 0x00037000011a7983 */ /* 0x000ea20000300800 */
[----:B------:R-:W-:Y:S02]  /*143de0*/  PRMT R2, R5, 0x7773, RZ ;  /* 0x0000777305027816 */ /* 0x000fe400000000ff */
[C---:B----4-:R-:W-:Y:S01]  /*143df0*/  PRMT R5, R16.reuse, 0x7770, RZ ;  /* 0x0000777010057816 */ /* 0x050fe200000000ff */
[----:B------:R-:W0:Y:S01]  /*143e00*/  LDCU UR10, c[0x0][0x398] ;  /* 0x00007300ff0a77ac */ /* 0x000e220008000800 */
[----:B------:R-:W4:Y:S01]  /*143e10*/  LDCU UR13, c[0x0][0x398] ;  /* 0x00007300ff0d77ac */ /* 0x000f220008000800 */
[----:B------:R-:W0:Y:S01]  /*143e20*/  LDCU UR11, c[0x0][0x398] ;  /* 0x00007300ff0b77ac */ /* 0x000e220008000800 */
[----:B-1----:R-:W4:Y:S01]  /*143e30*/  LDL.LU.64 R28, [R1+0x908] ;  /* 0x00090800011c7983 */ /* 0x002f220000300a00 */
[----:B------:R-:W-:-:S03]  /*143e40*/  PRMT R4, R16, 0x7771, RZ ;  /* 0x0000777110047816 */ /* 0x000fc600000000ff */
[----:B---3--:R-:W3:Y:S04]  /*143e50*/  LDL.LU.64 R12, [R1+0x8e0] ;  /* 0x0008e000010c7983 */ /* 0x008ee80000300a00 */
[----:B------:R1:W-:Y:S04]  /*143e60*/  @P6 STG.E.U8 desc[UR38][R10.64], R2 ;  /* 0x000000020a006986 */ /* 0x0003e8000c101126 */
[----:B-1----:R-:W3:Y:S04]  /*143e70*/  LDL.LU.64 R10, [R1+0x900] ;  /* 0x00090000010a7983 */ /* 0x002ee80000300a00 */
[----:B--2---:R1:W-:Y:S04]  /*143e80*/  @P1 STG.E.U8 desc[UR38][R20.64], R5 ;  /* 0x0000000514001986 */ /* 0x0043e8000c101126 */
[----:B------:R2:W-:Y:S04]  /*143e90*/  @P2 STG.E.U8 desc[UR38][R14.64], R4 ;  /* 0x000000040e002986 */ /* 0x0005e8000c101126 */
[----:B-1----:R-:W3:Y:S04]  /*143ea0*/  LDL.LU R21, [R1+0x290] ;  /* 0x0002900001157983 */ /* 0x002ee80000300800 */
[----:B--2---:R-:W2:Y:S04]  /*143eb0*/  LDL.LU R14, [R1+0x51b0] ;  /* 0x0051b000010e7983 */ /* 0x004ea80000300800 */
[----:B------:R-:W2:Y:S01]  /*143ec0*/  LDL.LU.64 R4, [R1+0x8b0] ;  /* 0x0008b00001047983 */ /* 0x000ea20000300a00 */
[----:B------:R-:W-:-:S02]  /*143ed0*/  ISETP.LT.AND P6, PT, R19, UR15, !P3 ;  /* 0x0000000f13007c0c */ /* 0x000fc4000dfc1270 */
[----:B------:R-:W-:Y:S02]  /*143ee0*/  ISETP.LT.AND P3, PT, R17, UR5, !P3 ;  /* 0x0000000511007c0c */ /* 0x000fe4000df61270 */
[----:B------:R-:W-:Y:S02]  /*143ef0*/  PRMT R3, R16, 0x7772, RZ ;  /* 0x0000777210037816 */ /* 0x000fe400000000ff */
[----:B------:R-:W-:Y:S02]  /*143f00*/  ISETP.LT.AND P2, PT, R18, UR12, !P4 ;  /* 0x0000000c12007c0c */ /* 0x000fe4000e741270 */
[----:B------:R-:W-:Y:S02]  /*143f10*/  PRMT R2, R16, 0x7773, RZ ;  /* 0x0000777310027816 */ /* 0x000fe400000000ff */
[----:B------:R-:W-:Y:S01]  /*143f20*/  ISETP.LT.AND P1, PT, R27, UR6, !P4 ;  /* 0x000000061b007c0c */ /* 0x000fe2000e721270 */
[----:B------:R-:W1:Y:S01]  /*143f30*/  LDCU UR5, c[0x0][0x398] ;  /* 0x00007300ff0577ac */ /* 0x000e620008000800 */
[----:B------:R-:W0:Y:S01]  /*143f40*/  LDCU UR12, c[0x0][0x398] ;  /* 0x00007300ff0c77ac */ /* 0x000e220008000800 */
[----:B------:R-:W0:Y:S01]  /*143f50*/  LDCU UR6, c[0x0][0x398] ;  /* 0x00007300ff0677ac */ /* 0x000e220008000800 */
[----:B------:R-:W0:Y:S01]  /*143f60*/  LDCU UR15, c[0x0][0x398] ;  /* 0x00007300ff0f77ac */ /* 0x000e220008000800 */
[----:B------:R1:W-:Y:S04]  /*143f70*/  @P6 STG.E.U8 desc[UR38][R6.64], R3 ;  /* 0x0000000306006986 */ /* 0x0003e8000c101126 */
[----:B------:R0:W-:Y:S01]  /*143f80*/  @P3 STG.E.U8 desc[UR38][R24.64], R2 ;  /* 0x0000000218003986 */ /* 0x0001e2000c101126 */
[----:B------:R-:W-:-:S02]  /*143f90*/  ISETP.LT.AND P6, PT, R9, UR7, !P4 ;  /* 0x0000000709007c0c */ /* 0x000fc4000e7c1270 */
[----:B------:R-:W-:Y:S01]  /*143fa0*/  ISETP.LT.AND P3, PT, R8, UR4, !P4 ;  /* 0x0000000408007c0c */ /* 0x000fe2000e761270 */
[----:B------:R-:W2:Y:S01]  /*143fb0*/  LDCU UR4, c[0x0][0x398] ;  /* 0x00007300ff0477ac */ /* 0x000ea20008000800 */
[----:B------:R-:W2:Y:S01]  /*143fc0*/  LDCU UR7, c[0x0][0x398] ;  /* 0x00007300ff0777ac */ /* 0x000ea20008000800 */
[C---:B-1----:R-:W-:Y:S02]  /*143fd0*/  PRMT R3, R26.reuse, 0x7770, RZ ;  /* 0x000077701a037816 */ /* 0x042fe400000000ff */
[C---:B0-----:R-:W-:Y:S01]  /*143fe0*/  PRMT R2, R26.reuse, 0x7771, RZ ;  /* 0x000077711a027816 */ /* 0x041fe200000000ff */
[----:B------:R-:W2:Y:S04]  /*143ff0*/  LDL.LU.64 R24, [R1+0x8d8] ;  /* 0x0008d80001187983 */ /* 0x000ea80000300a00 */
[----:B----4-:R0:W-:Y:S04]  /*144000*/  @P2 STG.E.U8 desc[UR38][R28.64], R3 ;  /* 0x000000031c002986 */ /* 0x0101e8000c101126 */
[----:B---3--:R1:W-:Y:S04]  /*144010*/  @P1 STG.E.U8 desc[UR38][R12.64], R2 ;  /* 0x000000020c001986 */ /* 0x0083e8000c101126 */
[----:B------:R-:W3:Y:S01]  /*144020*/  LDL.LU.64 R6, [R1+0x8c0] ;  /* 0x0008c00001067983 */ /* 0x000ee20000300a00 */
[----:B0-----:R-:W-:-:S02]  /*144030*/  PRMT R3, R26, 0x7772, RZ ;  /* 0x000077721a037816 */ /* 0x001fc400000000ff */
[----:B-1----:R-:W-:Y:S01]  /*144040*/  PRMT R2, R26, 0x7773, RZ ;  /* 0x000077731a027816 */ /* 0x002fe200000000ff */
[----:B------:R-:W4:Y:S04]  /*144050*/  LDL.LU.64 R12, [R1+0x8a0] ;  /* 0x0008a000010c7983 */ /* 0x000f280000300a00 */
[----:B------:R-:W3:Y:S04]  /*144060*/  LDL.LU R20, [R1+0x2f0] ;  /* 0x0002f00001147983 */ /* 0x000ee80000300800 */
[----:B------:R-:W3:Y:S04]  /*144070*/  LDL.LU.64 R28, [R1+0x8a8] ;  /* 0x0008a800011c7983 */ /* 0x000ee80000300a00 */
[----:B------:R0:W-:Y:S04]  /*144080*/  @P6 STG.E.U8 desc[UR38][R10.64], R3 ;  /* 0x000000030a006986 */ /* 0x0001e8000c101126 */
[----:B0-----:R-:W3:Y:S04]  /*144090*/  LDL.LU.64 R10, [R1+0x790] ;  /* 0x00079000010a7983 */ /* 0x001ee80000300a00 */
[----:B--2---:R0:W-:Y:S04]  /*1440a0*/  @P3 STG.E.U8 desc[UR38][R4.64], R2 ;  /* 0x0000000204003986 */ /* 0x0041e8000c101126 */
[----:B0-----:R-:W2:Y:S01]  /*1440b0*/  LDL.LU.64 R4, [R1+0x6f8] ;  /* 0x0006f80001047983 */ /* 0x001ea20000300a00 */
[----:B------:R-:W-:-:S02]  /*1440c0*/  ISETP.LT.AND P2, PT, R23, UR9, !P4 ;  /* 0x0000000917007c0c */ /* 0x000fc4000e741270 */
[----:B------:R-:W-:Y:S02]  /*1440d0*/  ISETP.LT.AND P3, PT, R22, UR10, !P4 ;  /* 0x0000000a16007c0c */ /* 0x000fe4000e761270 */
[----:B------:R-:W-:Y:S02]  /*1440e0*/  ISETP.LT.AND P6, PT, R19, UR13, !P4 ;  /* 0x0000000d13007c0c */ /* 0x000fe4000e7c1270 */
[----:B------:R-:W-:Y:S01]  /*1440f0*/  PRMT R3, R21, 0x7770, RZ ;  /* 0x0000777015037816 */ /* 0x000fe200000000ff */
[----:B------:R-:W-:Y:S01]  /*144100*/  VIADD R2, R14, 0x71 ;  /* 0x000000710e027836 */ /* 0x000fe20000000000 */
[----:B------:R-:W-:Y:S01]  /*144110*/  ISETP.LT.AND P4, PT, R17, UR11, !P4 ;  /* 0x0000000b11007c0c */ /* 0x000fe2000e781270 */
[----:B------:R-:W0:Y:S01]  /*144120*/  LDCU UR9, c[0x0][0x398] ;  /* 0x00007300ff0977ac */ /* 0x000e220008000800 */
[----:B------:R-:W1:Y:S01]  /*144130*/  LDCU UR10, c[0x0][0x398] ;  /* 0x00007300ff0a77ac */ /* 0x000e620008000800 */
[----:B------:R-:W0:Y:S01]  /*144140*/  LDCU UR11, c[0x0][0x398] ;  /* 0x00007300ff0b77ac */ /* 0x000e220008000800 */
[----:B------:R-:W-:-:S02]  /*144150*/  ISETP.GE.AND P1, PT, R2, UR8, PT ;  /* 0x0000000802007c0c */ /* 0x000fc4000bf26270 */
[C---:B------:R-:W-:Y:S01]  /*144160*/  PRMT R2, R21.reuse, 0x7772, RZ ;  /* 0x0000777215027816 */ /* 0x040fe200000000ff */
[----:B------:R-:W0:Y:S01]  /*144170*/  LDCU UR8, c[0x0][0x398] ;  /* 0x00007300ff0877ac */ /* 0x000e220008000800 */
[----:B------:R-:W0:Y:S01]  /*144180*/  LDCU UR13, c[0x0][0x398] ;  /* 0x00007300ff0d77ac */ /* 0x000e220008000800 */
[----:B------:R-:W-:Y:S04]  /*144190*/  @P2 STG.E.U8 desc[UR38][R24.64], R3 ;  /* 0x0000000318002986 */ /* 0x000fe8000c101126 */
[----:B--2---:R2:W-:Y:S04]  /*1441a0*/  STL.64 [R1+0x51a8], R4 ;  /* 0x0051a80401007387 */ /* 0x0045e80000100a00 */
[----:B--2---:R-:W2:Y:S01]  /*1441b0*/  LDL.LU.64 R4, [R1+0x868] ;  /* 0x0008680001047983 */ /* 0x004ea20000300a00 */
[----:B------:R-:W-:-:S02]  /*1441c0*/  PRMT R3, R21, 0x7771, RZ ;  /* 0x0000777115037816 */ /* 0x000fc400000000ff */
[----:B------:R-:W-:Y:S01]  /*1441d0*/  ISETP.LT.AND P2, PT, R18, UR5, !P1 ;  /* 0x0000000512007c0c */ /* 0x000fe2000cf41270 */
[----:B------:R-:W2:Y:S01]  /*1441e0*/  LDL.LU R24, [R1+0x360] ;  /* 0x0003600001187983 */ /* 0x000ea20000300800 */
[----:B------:R-:W0:Y:S03]  /*1441f0*/  LDCU UR5, c[0x0][0x398] ;  /* 0x00007300ff0577ac */ /* 0x000e260008000800 */
[----:B---3--:R3:W-:Y:S04]  /*144200*/  @P3 STG.E.U8 desc[UR38][R6.64], R3 ;  /* 0x0000000306003986 */ /* 0x0087e8000c101126 */
[----:B----4-:R4:W-:Y:S01]  /*144210*/  @P6 STG.E.U8 desc[UR38][R12.64], R2 ;  /* 0x000000020c006986 */ /* 0x0109e2000c101126 */
[----:B------:R-:W-:-:S02]  /*144220*/  ISETP.LT.AND P6, PT, R27, UR12, !P1 ;  /* 0x0000000c1b007c0c */ /* 0x000fc4000cfc1270 */
[C---:B---3--:R-:W-:Y:S02]  /*144230*/  PRMT R3, R20.reuse, 0x7770, RZ ;  /* 0x0000777014037816 */ /* 0x048fe400000000ff */
[----:B----4-:R-:W-:Y:S01]  /*144240*/  PRMT R2, R21, 0x7773, RZ ;  /* 0x0000777315027816 */ /* 0x010fe200000000ff */
[----:B------:R-:W3:Y:S04]  /*144250*/  LDL.LU.64 R6, [R1+0x788] ;  /* 0x0007880001067983 */ /* 0x000ee80000300a00 */
[----:B------:R-:W4:Y:S01]  /*144260*/  LDL.LU.64 R12, [R1+0x6f0] ;  /* 0x0006f000010c7983 */ /* 0x000f220000300a00 */
[----:B------:R-:W-:Y:S01]  /*144270*/  ISETP.LT.AND P3, PT, R9, UR6, !P1 ;  /* 0x0000000609007c0c */ /* 0x000fe2000cf61270 */
[----:B------:R-:W0:Y:S02]  /*144280*/  LDCU UR6, c[0x0][0x398] ;  /* 0x00007300ff0677ac */ /* 0x000e240008000800 */
[----:B------:R1:W-:Y:S04]  /*144290*/  @P4 STG.E.U8 desc[UR38][R28.64], R2 ;  /* 0x000000021c004986 */ /* 0x0003e8000c101126 */
[----:B------:R0:W-:Y:S01]  /*1442a0*/  @P2 STG.E.U8 desc[UR38][R10.64], R3 ;  /* 0x000000030a002986 */ /* 0x0001e2000c101126 */
[----:B------:R-:W2:Y:S01]  /*1442b0*/  LDCU UR12, c[0x0][0x398] ;  /* 0x00007300ff0c77ac */ /* 0x000ea20008000800 */
[----:B-1----:R-:W-:-:S02]  /*1442c0*/  PRMT R2, R20, 0x7771, RZ ;  /* 0x0000777114027816 */ /* 0x002fc400000000ff */
[----:B------:R-:W3:Y:S04]  /*1442d0*/  LDL.LU.64 R28, [R1+0x6b8] ;  /* 0x0006b800011c7983 */ /* 0x000ee80000300a00 */
[----:B0-----:R-:W3:Y:S04]  /*1442e0*/  LDL.LU.64 R10, [R1+0x668] ;  /* 0x00066800010a7983 */ /* 0x001ee80000300a00 */
[----:B------:R-:W3:Y:S04]  /*1442f0*/  LDL.LU R25, [R1+0x374] ;  /* 0x0003740001197983 */ /* 0x000ee80000300800 */
[----:B--2---:R0:W-:Y:S04]  /*144300*/  @P6 STG.E.U8 desc[UR38][R4.64], R2 ;  /* 0x0000000204006986 */ /* 0x0041e8000c101126 */
[----:B0-----:R-:W2:Y:S01]  /*144310*/  LDL.LU.64 R4, [R1+0x51a8] ;  /* 0x0051a80001047983 */ /* 0x001ea20000300a00 */
[----:B------:R-:W-:-:S02]  /*144320*/  ISETP.LT.AND P2, PT, R8, UR4, !P1 ;  /* 0x0000000408007c0c */ /* 0x000fc4000cf41270 */
[----:B------:R-:W-:Y:S02]  /*144330*/  ISETP.LT.AND P4, PT, R23, UR7, !P1 ;  /* 0x0000000717007c0c */ /* 0x000fe4000cf81270 */
[----:B------:R-:W-:Y:S01]  /*144340*/  PRMT R3, R20, 0x7772, RZ ;  /* 0x0000777214037816 */ /* 0x000fe200000000ff */
[----:B------:R-:W-:Y:S01]  /*144350*/  VIADD R2, R14, 0x72 ;  /* 0x000000720e027836 */ /* 0x000fe20000000000 */
[----:B------:R0:W-:Y:S01]  /*144360*/  STL [R1+0x51a4], R14 ;  /* 0x0051a40e01007387 */ /* 0x0001e20000100800 */
[----:B------:R-:W-:Y:S01]  /*144370*/  ISETP.LT.AND P6, PT, R19, UR15, !P1 ;  /* 0x0000000f13007c0c */ /* 0x000fe2000cfc1270 */
[----:B------:R-:W1:Y:S01]  /*144380*/  LDCU UR4, c[0x0][0x398] ;  /* 0x00007300ff0477ac */ /* 0x000e620008000800 */
[----:B------:R-:W1:Y:S01]  /*144390*/  LDCU UR7, c[0x0][0x398] ;  /* 0x00007300ff0777ac */ /* 0x000e620008000800 */
[----:B------:R-:W1:Y:S01]  /*1443a0*/  LDCU UR15, c[0x0][0x398] ;  /* 0x00007300ff0f77ac */ /* 0x000e620008000800 */
[----:B0-----:R-:W3:Y:S04]  /*1443b0*/  LDL.LU.64 R14, [R1+0x6b0] ;  /* 0x0006b000010e7983 */ /* 0x001ee80000300a00 */
[----:B--2---:R0:W-:Y:S02]  /*1443c0*/  @P3 STG.E.U8 desc[UR38][R4.64], R3 ;  /* 0x0000000304003986 */ /* 0x0041e4000c101126 */
[----:B0-----:R-:W-:-:S02]  /*1443d0*/  PRMT R3, R20, 0x7773, RZ ;  /* 0x0000777314037816 */ /* 0x001fc400000000ff */
[----:B------:R-:W-:Y:S01]  /*1443e0*/  PRMT R4, R24, 0x7770, RZ ;  /* 0x0000777018047816 */ /* 0x000fe200000000ff */
[----:B------:R-:W2:Y:S04]  /*1443f0*/  LDL.LU.64 R20, [R1+0x638] ;  /* 0x0006380001147983 */ /* 0x000ea80000300a00 */
[----:B---3--:R0:W-:Y:S04]  /*144400*/  @P2 STG.E.U8 desc[UR38][R6.64], R3 ;  /* 0x0000000306002986 */ /* 0x0081e8000c101126 */
[----:B----4-:R3:W-:Y:S04]  /*144410*/  @P4 STG.E.U8 desc[UR38][R12.64], R4 ;  /* 0x000000040c004986 */ /* 0x0107e8000c101126 */
[----:B0-----:R-:W4:Y:S04]  /*144420*/  LDL.LU.64 R6, [R1+0x5c0] ;  /* 0x0005c00001067983 */ /* 0x001f280000300a00 */
[----:B---3--:R-:W3:Y:S04]  /*144430*/  LDL.LU.64 R4, [R1+0x640] ;  /* 0x0006400001047983 */ /* 0x008ee80000300a00 */
[----:B------:R-:W2:Y:S01]  /*144440*/  LDL.LU R13, [R1+0x294] ;  /* 0x00029400010d7983 */ /* 0x000ea20000300800 */
[----:B------:R-:W-:-:S02]  /*144450*/  ISETP.LT.AND P3, PT, R22, UR9, !P1 ;  /* 0x0000000916007c0c */ /* 0x000fc4000cf61270 */
[----:B------:R-:W-:Y:S02]  /*144460*/  ISETP.GE.AND P2, PT, R2, UR18, PT ;  /* 0x0000001202007c0c */ /* 0x000fe4000bf46270 */
[----:B------:R-:W-:Y:S02]  /*144470*/  ISETP.LT.AND P1, PT, R17, UR10, !P1 ;  /* 0x0000000a11007c0c */ /* 0x000fe4000cf21270 */
[C---:B------:R-:W-:Y:S02]  /*144480*/  PRMT R2, R24.reuse, 0x7771, RZ ;  /* 0x0000777118027816 */ /* 0x040fe400000000ff */
[----:B------:R-:W-:Y:S02]  /*144490*/  PRMT R3, R24, 0x7772, RZ ;  /* 0x0000777218037816 */ /* 0x000fe400000000ff */
[----:B------:R-:W-:Y:S01]  /*1444a0*/  ISETP.LT.AND P4, PT, R18, UR8, !P2 ;  /* 0x0000000812007c0c */ /* 0x000fe2000d781270 */
[----:B------:R-:W0:Y:S01]  /*1444b0*/  LDCU UR8, c[0x0][0x398] ;  /* 0x00007300ff0877ac */ /* 0x000e220008000800 */
[----:B------:R-:W0:Y:S01]  /*1444c0*/  LDCU UR9, c[0x0][0x398] ;  /* 0x00007300ff0977ac */ /* 0x000e220008000800 */
[----:B------:R-:W0:Y:S01]  /*1444d0*/  LDCU UR10, c[0x0][0x398] ;  /* 0x00007300ff0a77ac */ /* 0x000e220008000800 */
[----:B------:R-:W-:Y:S04]  /*1444e0*/  @P3 STG.E.U8 desc[UR38][R28.64], R2 ;  /* 0x000000021c003986 */ /* 0x000fe8000c101126 */
[----:B------:R-:W-:Y:S01]  /*1444f0*/  @P6 STG.E.U8 desc[UR38][R10.64], R3 ;  /* 0x000000030a006986 */ /* 0x000fe2000c101126 */
[----:B------:R-:W-:-:S02]  /*144500*/  ISETP.LT.AND P6, PT, R27, UR5, !P2 ;  /* 0x000000051b007c0c */ /* 0x000fc4000d7c1270 */
[----:B------:R-:W-:Y:S01]  /*144510*/  ISETP.LT.AND P3, PT, R9, UR11, !P2 ;  /* 0x0000000b09007c0c */ /* 0x000fe2000d761270 */
[----:B------:R-:W0:Y:S01]  /*144520*/  LDCU UR5, c[0x0][0x398] ;  /* 0x00007300ff0577ac */ /* 0x000e220008000800 */
[----:B------:R-:W0:Y:S01]  /*144530*/  LDCU UR11, c[0x0][0x398] ;  /* 0x00007300ff0b77ac */ /* 0x000e220008000800 */
[----:B--2---:R2:W-:Y:S04]  /*144540*/  STL [R1+0x51a0], R13 ;  /* 0x0051a00d01007387 */ /* 0x0045e80000100800 */
[----:B--2---:R-:W2:Y:S01]  /*144550*/  LDL.LU.64 R12, [R1+0x588] ;  /* 0x00058800010c7983 */ /* 0x004ea20000300a00 */
[----:B------:R-:W-:Y:S02]  /*144560*/  PRMT R2, R24, 0x7773, RZ ;  /* 0x0000777318027816 */ /* 0x000fe400000000ff */
[C---:B------:R-:W-:Y:S01]  /*144570*/  PRMT R3, R25.reuse, 0x7770, RZ ;  /* 0x0000777019037816 */ /* 0x040fe200000000ff */
[----:B------:R-:W2:Y:S04]  /*144580*/  LDL.LU.64 R28, [R1+0x600] ;  /* 0x00060000011c7983 */ /* 0x000ea80000300a00 */
[----:B------:R-:W2:Y:S04]  /*144590*/  LDL.LU.64 R10, [R1+0x548] ;  /* 0x00054800010a7983 */ /* 0x000ea80000300a00 */
[----:B------:R0:W-:Y:S04]  /*1445a0*/  @P1 STG.E.U8 desc[UR38][R14.64], R2 ;  /* 0x000000020e001986 */ /* 0x0001e8000c101126 */
[----:B---3--:R3:W-:Y:S01]  /*1445b0*/  @P4 STG.E.U8 desc[UR38][R4.64], R3 ;  /* 0x0000000304004986 */ /* 0x0087e2000c101126 */
[----:B------:R-:W-:Y:S01]  /*1445c0*/  ISETP.LT.AND P4, PT, R8, UR6, !P2 ;  /* 0x0000000608007c0c */ /* 0x000fe2000d781270 */
[----:B------:R-:W1:Y:S01]  /*1445d0*/  LDCU UR6, c[0x0][0x398] ;  /* 0x00007300ff0677ac */ /* 0x000e620008000800 */
[----:B0-----:R-:W-:-:S02]  /*1445e0*/  PRMT R2, R25, 0x7771, RZ ;  /* 0x0000777119027816 */ /* 0x001fc400000000ff */
[C---:B---3--:R-:W-:Y:S01]  /*1445f0*/  PRMT R3, R25.reuse, 0x7772, RZ ;  /* 0x0000777219037816 */ /* 0x048fe200000000ff */
[----:B------:R-:W3:Y:S04]  /*144600*/  LDL.LU R14, [R1+0x51a4] ;  /* 0x0051a400010e7983 */ /* 0x000ee80000300800 */
[----:B------:R0:W-:Y:S04]  /*144610*/  @P6 STG.E.U8 desc[UR38][R20.64], R2 ;  /* 0x0000000214006986 */ /* 0x0001e8000c101126 */
[----:B----4-:R4:W-:Y:S04]  /*144620*/  @P3 STG.E.U8 desc[UR38][R6.64], R3 ;  /* 0x0000000306003986 */ /* 0x0109e8000c101126 */
[----:B0-----:R-:W3:Y:S01]  /*144630*/  LDL.LU.64 R20, [R1+0x540] ;  /* 0x0005400001147983 */ /* 0x001ee20000300a00 */
[----:B----4-:R-:W-:-:S03]  /*144640*/  PRMT R3, R25, 0x7773, RZ ;  /* 0x0000777319037816 */ /* 0x010fc600000000ff */
[----:B------:R-:W4:Y:S04]  /*144650*/  LDL.LU R24, [R1+0x2f4] ;  /* 0x0002f40001187983 */ /* 0x000f280000300800 */
[----:B------:R-:W4:Y:S04]  /*144660*/  LDL.LU.64 R4, [R1+0x4d0] ;  /* 0x0004d00001047983 */ /* 0x000f280000300a00 */
[----:B------:R-:W4:Y:S04]  /*144670*/  LDL.LU.64 R6, [R1+0x3f8] ;  /* 0x0003f80001067983 */ /* 0x000f280000300a00 */
[----:B--2---:R0:W-:Y:S04]  /*144680*/  @P4 STG.E.U8 desc[UR38][R12.64], R3 ;  /* 0x000000030c004986 */ /* 0x0041e8000c101126 */
[----:B0-----:R-:W2:Y:S01]  /*144690*/  LDL.LU R13, [R1+0x51a0] ;  /* 0x0051a000010d7983 */ /* 0x001ea20000300800 */
[----:B------:R-:W-:-:S02]  /*1446a0*/  ISETP.LT.AND P3, PT, R23, UR12, !P2 ;  /* 0x0000000c17007c0c */ /* 0x000fc4000d761270 */
[----:B-1----:R-:W-:Y:S01]  /*1446b0*/  ISETP.LT.AND P6, PT, R22, UR4, !P2 ;  /* 0x0000000416007c0c */ /* 0x002fe2000d7c1270 */
[----:B---3--:R-:W-:Y:S01]  /*1446c0*/  VIADD R2, R14, 0x73 ;  /* 0x000000730e027836 */ /* 0x008fe20000000000 */
[----:B------:R-:W-:Y:S01]  /*1446d0*/  ISETP.LT.AND P4, PT, R19, UR7, !P2 ;  /* 0x0000000713007c0c */ /* 0x000fe2000d781270 */
[----:B------:R-:W0:Y:S01]  /*1446e0*/  LDCU UR4, c[0x0][0x398] ;  /* 0x00007300ff0477ac */ /* 0x000e220008000800 */
[----:B------:R-:W1:Y:S02]  /*1446f0*/  LDCU UR12, c[0x0][0x398] ;  /* 0x00007300ff0c77ac */ /* 0x000e640008000800 */
[----:B------:R-:W-:Y:S02]  /*144700*/  ISETP.GE.AND P1, PT, R2, UR14, PT ;  /* 0x0000000e02007c0c */ /* 0x000fe4000bf26270 */
[C---:B--2---:R-:W-:Y:S02]  /*144710*/  PRMT R3, R13.reuse, 0x7771, RZ ;  /* 0x000077710d037816 */ /* 0x044fe400000000ff */
[----:B------:R-:W-:-:S02]  /*144720*/  PRMT R2, R13, 0x7770, RZ ;  /* 0x000077700d027816 */ /* 0x000fc400000000ff */
[----:B------:R-:W-:Y:S01]  /*144730*/  ISETP.LT.AND P2, PT, R17, UR9, !P2 ;  /* 0x0000000911007c0c */ /* 0x000fe2000d741270 */
[----:B------:R-:W2:Y:S01]  /*144740*/  LDCU UR9, c[0x0][0x398] ;  /* 0x00007300ff0977ac */ /* 0x000ea20008000800 */
[----:B------:R-:W3:Y:S01]  /*144750*/  LDCU UR7, c[0x0][0x398] ;  /* 0x00007300ff0777ac */ /* 0x000ee20008000800 */
[----:B------:R-:W0:Y:S01]  /*144760*/  LDCU UR14, c[0x0][0x398] ;  /* 0x00007300ff0e77ac */ /* 0x000e220008000800 */
[----:B------:R1:W-:Y:S04]  /*144770*/  @P3 STG.E.U8 desc[UR38][R28.64], R2 ;  /* 0x000000021c003986 */ /* 0x0003e8000c101126 */
[----:B------:R2:W-:Y:S01]  /*144780*/  @P6 STG.E.U8 desc[UR38][R10.64], R3 ;  /* 0x000000030a006986 */ /* 0x0005e2000c101126 */
[----:B------:R-:W-:-:S03]  /*144790*/  ISETP.LT.AND P3, PT, R27, UR8, !P1 ;  /* 0x000000081b007c0c */ /* 0x000fc6000cf61270 */
[----:B-1----:R-:W3:Y:S04]  /*1447a0*/  LDL.LU.64 R28, [R1+0x460] ;  /* 0x00046000011c7983 */ /* 0x002ee80000300a00 */
[----:B--2---:R-:W2:Y:S04]  /*1447b0*/  LDL.LU.64 R10, [R1+0x420] ;  /* 0x00042000010a7983 */ /* 0x004ea80000300a00 */
[----:B------:R-:W2:Y:S04]  /*1447c0*/  LDL.LU R12, [R1+0x364] ;  /* 0x00036400010c7983 */ /* 0x000ea80000300800 */
[----:B------:R1:W-:Y:S01]  /*1447d0*/  STL [R1+0x519c], R27 ;  /* 0x00519c1b01007387 */ /* 0x0003e20000100800 */
[----:B------:R-:W-:-:S02]  /*1447e0*/  PRMT R2, R13, 0x7772, RZ ;  /* 0x000077720d027816 */ /* 0x000fc400000000ff */
[----:B------:R-:W-:Y:S02]  /*1447f0*/  PRMT R3, R13, 0x7773, RZ ;  /* 0x000077730d037816 */ /* 0x000fe400000000ff */
[----:B------:R-:W-:Y:S01]  /*144800*/  ISETP.LT.AND P6, PT, R18, UR13, !P1 ;  /* 0x0000000d12007c0c */ /* 0x000fe2000cfc1270 */
[----:B------:R-:W0:Y:S01]  /*144810*/  LDCU UR8, c[0x0][0x398] ;  /* 0x00007300ff0877ac */ /* 0x000e220008000800 */
[----:B------:R-:W0:Y:S01]  /*144820*/  LDCU UR13, c[0x0][0x398] ;  /* 0x00007300ff0d77ac */ /* 0x000e220008000800 */
[----:B-1----:R-:W2:Y:S04]  /*144830*/  LDL.LU.64 R26, [R1+0x508] ;  /* 0x00050800011a7983 */ /* 0x002ea80000300a00 */
[----:B------:R1:W-:Y:S04]  /*144840*/  @P4 STG.E.U8 desc[UR38][R20.64], R2 ;  /* 0x0000000214004986 */ /* 0x0003e8000c101126 */
[----:B-1----:R-:W3:Y:S01]  /*144850*/  LDL.LU.64 R20, [R1+0x418] ;  /* 0x0004180001147983 */ /* 0x002ee20000300a00 */
[----:B----4-:R-:W-:-:S02]  /*144860*/  PRMT R2, R24, 0x7770, RZ ;  /* 0x0000777018027816 */ /* 0x010fc400000000ff */
[----:B------:R-:W-:Y:S01]  /*144870*/  ISETP.LT.AND P4, PT, R8, UR10, !P1 ;  /* 0x0000000a08007c0c */ /* 0x000fe2000cf81270 */
[----:B------:R-:W1:Y:S01]  /*144880*/  LDCU UR10, c[0x0][0x398] ;  /* 0x00007300ff0a77ac */ /* 0x000e620008000800 */
[----:B--2---:R2:W-:Y:S04]  /*144890*/  @P2 STG.E.U8 desc[UR38][R26.64], R3 ;  /* 0x000000031a002986 */ /* 0x0045e8000c101126 */
[----:B--2---:R-:W2:Y:S01]  /*1448a0*/  LDL.LU.64 R26, [R1+0x3f0] ;  /* 0x0003f000011a7983 */ /* 0x004ea20000300a00 */
[----:B------:R-:W-:Y:S02]  /*1448b0*/  ISETP.LT.AND P2, PT, R9, UR5, !P1 ;  /* 0x0000000509007c0c */ /* 0x000fe4000cf41270 */
[----:B------:R-:W-:Y:S01]  /*1448c0*/  PRMT R3, R24, 0x7771, RZ ;  /* 0x0000777118037816 */ /* 0x000fe200000000ff */
[----:B------:R4:W-:Y:S01]  /*1448d0*/  @P6 STG.E.U8 desc[UR38][R4.64], R2 ;  /* 0x0000000204006986 */ /* 0x0009e2000c101126 */
[----:B------:R-:W-:-:S03]  /*1448e0*/  ISETP.LT.AND P6, PT, R22, UR11, !P1 ;  /* 0x0000000b16007c0c */ /* 0x000fc6000cfc1270 */
[----:B------:R-:W2:Y:S04]  /*1448f0*/  LDL.LU R25, [R1+0x378] ;  /* 0x0003780001197983 */ /* 0x000ea80000300800 */
[----:B------:R0:W-:Y:S01]  /*144900*/  @P3 STG.E.U8 desc[UR38][R6.64], R3 ;  /* 0x0000000306003986 */ /* 0x0001e2000c101126 */
[----:B------:R-:W-:Y:S01]  /*144910*/  ISETP.LT.AND P3, PT, R23, UR6, !P1 ;  /* 0x0000000617007c0c */ /* 0x000fe2000cf61270 */
[----:B------:R-:W1:Y:S01]  /*144920*/  LDCU UR5, c[0x0][0x398] ;  /* 0x00007300ff0577ac */ /* 0x000e620008000800 */
[----:B------:R-:W1:Y:S01]  /*144930*/  LDCU UR6, c[0x0][0x398] ;  /* 0x00007300ff0677ac */ /* 0x000e620008000800 */
[----:B------:R-:W1:Y:S01]  /*144940*/  LDCU UR11, c[0x0][0x398] ;  /* 0x00007300ff0b77ac */ /* 0x000e620008000800 */
[----:B----4-:R-:W-:Y:S01]  /*144950*/  VIADD R2, R14, 0x74 ;  /* 0x000000740e027836 */ /* 0x010fe20000000000 */
[----:B0-----:R-:W-:-:S02]  /*144960*/  PRMT R3, R24, 0x7772, RZ ;  /* 0x0000777218037816 */ /* 0x001fc400000000ff */
[----:B------:R-:W-:Y:S01]  /*144970*/  PRMT R4, R24, 0x7773, RZ ;  /* 0x0000777318047816 */ /* 0x000fe200000000ff */
[----:B------:R-:W4:Y:S04]  /*144980*/  LDL.LU.64 R6, [R1+0x450] ;  /* 0x0004500001067983 */ /* 0x000f280000300a00 */
[----:B---3--:R0:W-:Y:S01]  /*144990*/  @P2 STG.E.U8 desc[UR38][R28.64], R3 ;  /* 0x000000031c002986 */ /* 0x0081e2000c101126 */
[----:B------:R-:W-:Y:S02]  /*1449a0*/  ISETP.GE.AND P2, PT, R2, UR54, PT ;  /* 0x0000003602007c0c */ /* 0x000fe4000bf46270 */
[C---:B------:R-:W-:Y:S01]  /*1449b0*/  PRMT R2, R12.reuse, 0x7770, RZ ;  /* 0x000077700c027816 */ /* 0x040fe200000000ff */
[----:B------:R3:W-:Y:S04]  /*1449c0*/  @P4 STG.E.U8 desc[UR38][R10.64], R4 ;  /* 0x000000040a004986 */ /* 0x0007e8000c101126 */
[----:B------:R1:W-:Y:S01]  /*1449d0*/  @P3 STG.E.U8 desc[UR38][R20.64], R2 ;  /* 0x0000000214003986 */ /* 0x0003e2000c101126 */
[----:B0-----:R-:W-:-:S03]  /*1449e0*/  PRMT R3, R12, 0x7771, RZ ;  /* 0x000077710c037816 */ /* 0x001fc600000000ff */
[----:B------:R-:W4:Y:S04]  /*1449f0*/  LDL.LU.64 R28, [R1+0x448] ;  /* 0x00044800011c7983 */ /* 0x000f280000300a00 */
[----:B---3--:R-:W3:Y:S04]  /*144a00*/  LDL.LU.64 R4, [R1+0x410] ;  /* 0x0004100001047983 */ /* 0x008ee80000300a00 */
[----:B------:R-:W3:Y:S04]  /*144a10*/  LDL.LU.64 R10, [R1+0x4c8] ;  /* 0x0004c800010a7983 */ /* 0x000ee80000300a00 */
[----:B-1----:R-:W3:Y:S04]  /*144a20*/  LDL.LU.64 R20, [R1+0x4c0] ;  /* 0x0004c00001147983 */ /* 0x002ee80000300a00 */
[----:B------:R-:W3:Y:S04]  /*144a30*/  LDL.LU R24, [R1+0x298] ;  /* 0x0002980001187983 */ /* 0x000ee80000300800 */
[----:B--2---:R0:W-:Y:S04]  /*144a40*/  @P6 STG.E.U8 desc[UR38][R26.64], R3 ;  /* 0x000000031a006986 */ /* 0x0041e8000c101126 */
[----:B0-----:R-:W2:Y:S01]  /*144a50*/  LDL.LU R27, [R1+0x519c] ;  /* 0x00519c00011b7983 */ /* 0x001ea20000300800 */
[----:B------:R-:W-:-:S02]  /*144a60*/  ISETP.LT.AND P4, PT, R19, UR4, !P1 ;  /* 0x0000000413007c0c */ /* 0x000fc4000cf81270 */
[C---:B------:R-:W-:Y:S02]  /*144a70*/  PRMT R2, R12.reuse, 0x7772, RZ ;  /* 0x000077720c027816 */ /* 0x040fe400000000ff */
[----:B--2---:R-:W-:Y:S01]  /*144a80*/  ISETP.LT.AND P3, PT, R27, UR9, !P2 ;  /* 0x000000091b007c0c */ /* 0x004fe2000d761270 */
[----:B------:R0:W-:Y:S01]  /*144a90*/  STL [R1+0x5198], R27 ;  /* 0x0051981b01007387 */ /* 0x0001e20000100800 */
[----:B------:R-:W-:Y:S02]  /*144aa0*/  PRMT R3, R12, 0x7773, RZ ;  /* 0x000077730c037816 */ /* 0x000fe400000000ff */
[----:B------:R-:W-:Y:S02]  /*144ab0*/  ISETP.LT.AND P1, PT, R17, UR12, !P1 ;  /* 0x0000000c11007c0c */ /* 0x000fe4000cf21270 */
[----:B------:R-:W-:Y:S01]  /*144ac0*/  ISETP.LT.AND P6, PT, R18, UR7, !P2 ;  /* 0x0000000712007c0c */ /* 0x000fe2000d7c1270 */
[----:B------:R-:W1:Y:S01]  /*144ad0*/  LDCU UR4, c[0x0][0x398] ;  /* 0x00007300ff0477ac */ /* 0x000e620008000800 */
[----:B------:R-:W2:Y:S01]  /*144ae0*/  LDCU UR9, c[0x0][0x398] ;  /* 0x00007300ff0977ac */ /* 0x000ea20008000800 */
[----:B------:R-:W1:Y:S01]  /*144af0*/  LDCU UR7, c[0x0][0x398] ;  /* 0x00007300ff0777ac */ /* 0x000e620008000800 */
[----:B------:R-:W1:Y:S01]  /*144b00*/  LDCU UR12, c[0x0][0x398] ;  /* 0x00007300ff0c77ac */ /* 0x000e620008000800 */
[----:B0-----:R-:W2:Y:S04]  /*144b10*/  LDL.LU.64 R26, [R1+0x458] ;  /* 0x00045800011a7983 */ /* 0x001ea80000300a00 */
[----:B------:R-:W3:Y:S04]  /*144b20*/  LDL.LU.64 R12, [R1+0x538] ;  /* 0x00053800010c7983 */ /* 0x000ee80000300a00 */
[----:B--2---:R0:W-:Y:S04]  /*144b30*/  @P4 STG.E.U8 desc[UR38][R26.64], R2 ;  /* 0x000000021a004986 */ /* 0x0041e8000c101126 */
[----:B0-----:R-:W2:Y:S01]  /*144b40*/  LDL.LU.64 R26, [R1+0x5b8] ;  /* 0x0005b800011a7983 */ /* 0x001ea20000300a00 */
[----:B------:R-:W-:-:S02]  /*144b50*/  ISETP.LT.AND P4, PT, R9, UR8, !P2 ;  /* 0x0000000809007c0c */ /* 0x000fc4000d781270 */
[C---:B------:R-:W-:Y:S01]  /*144b60*/  PRMT R2, R25.reuse, 0x7770, RZ ;  /* 0x0000777019027816 */ /* 0x040fe200000000ff */
[----:B---3--:R0:W-:Y:S01]  /*144b70*/  @P1 STG.E.U8 desc[UR38][R4.64], R3 ;  /* 0x0000000304001986 */ /* 0x0081e2000c101126 */
[----:B------:R-:W-:Y:S01]  /*144b80*/  ISETP.LT.AND P1, PT, R8, UR13, !P2 ;  /* 0x0000000d08007c0c */ /* 0x000fe2000d721270 */
[----:B------:R-:W3:Y:S01]  /*144b90*/  LDCU UR8, c[0x0][0x398] ;  /* 0x00007300ff0877ac */ /* 0x000ee20008000800 */
[----:B------:R-:W1:Y:S01]  /*144ba0*/  LDCU UR13, c[0x0][0x398] ;  /* 0x00007300ff0d77ac */ /* 0x000e620008000800 */
[----:B----4-:R4:W-:Y:S04]  /*144bb0*/  @P6 STG.E.U8 desc[UR38][R6.64], R2 ;  /* 0x0000000206006986 */ /* 0x0109e8000c101126 */
[----:B0-----:R-:W3:Y:S01]  /*144bc0*/  LDL.LU.64 R4, [R1+0x5b0] ;  /* 0x0005b00001047983 */ /* 0x001ee20000300a00 */
[----:B------:R-:W-:-:S02]  /*144bd0*/  PRMT R3, R25, 0x7771, RZ ;  /* 0x0000777119037816 */ /* 0x000fc400000000ff */
[C---:B----4-:R-:W-:Y:S01]  /*144be0*/  PRMT R2, R25.reuse, 0x7772, RZ ;  /* 0x0000777219027816 */ /* 0x050fe200000000ff */
[----:B------:R-:W4:Y:S04]  /*144bf0*/  LDL.LU R7, [R1+0x2f8] ;  /* 0x0002f80001077983 */ /* 0x000f280000300800 */
[----:B------:R0:W-:Y:S04]  /*144c00*/  @P3 STG.E.U8 desc[UR38][R28.64], R3 ;  /* 0x000000031c003986 */ /* 0x0001e8000c101126 */
[----:B------:R1:W-:Y:S01]  /*144c10*/  @P4 STG.E.U8 desc[UR38][R10.64], R2 ;  /* 0x000000020a004986 */ /* 0x0003e2000c101126 */
[----:B0-----:R-:W-:-:S03]  /*144c20*/  PRMT R3, R25, 0x7773, RZ ;  /* 0x0000777319037816 */ /* 0x001fc600000000ff */
[----:B-1----:R-:W4:Y:S04]  /*144c30*/  LDL.LU.64 R10, [R1+0x630] ;  /* 0x00063000010a7983 */ /* 0x002f280000300a00 */
[----:B------:R0:W-:Y:S04]  /*144c40*/  @P1 STG.E.U8 desc[UR38][R20.64], R3 ;  /* 0x0000000314001986 */ /* 0x0001e8000c101126 */
[----:B0-----:R-:W4:Y:S01]  /*144c50*/  LDL.LU.64 R20, [R1+0x5f8] ;  /* 0x0005f80001147983 */ /* 0x001f220000300a00 */
[----:B------:R-:W-:Y:S02]  /*144c60*/  ISETP.LT.AND P3, PT, R23, UR5, !P2 ;  /* 0x0000000517007c0c */ /* 0x000fe4000d761270 */
[----:B------:R-:W-:Y:S01]  /*144c70*/  ISETP.LT.AND P4, PT, R22, UR10, !P2 ;  /* 0x0000000a16007c0c */ /* 0x000fe2000d781270 */
[----:B------:R-:W-:Y:S01]  /*144c80*/  VIADD R2, R14, 0x77 ;  /* 0x000000770e027836 */ /* 0x000fe20000000000 */
[----:B------:R-:W-:Y:S01]  /*144c90*/  PRMT R3, R24, 0x7770, RZ ;  /* 0x0000777018037816 */ /* 0x000fe200000000ff */
[----:B------:R-:W4:Y:S01]  /*144ca0*/  LDL.LU.64 R28, [R1+0x660] ;  /* 0x00066000011c7983 */ /* 0x000f220000300a00 */
[----:B------:R-:W-:Y:S01]  /*144cb0*/  ISETP.LT.AND P6, PT, R19, UR6, !P2 ;  /* 0x0000000613007c0c */ /* 0x000fe2000d7c1270 */
[----:B------:R-:W0:Y:S01]  /*144cc0*/  LDCU UR5, c[0x0][0x398] ;  /* 0x00007300ff0577ac */ /* 0x000e220008000800 */
[----:B------:R-:W-:-:S02]  /*144cd0*/  ISETP.GE.AND P1, PT, R2, UR29, PT ;  /* 0x0000001d02007c0c */ /* 0x000fc4000bf26270 */
[C---:B------:R-:W-:Y:S01]  /*144ce0*/  PRMT R2, R24.reuse, 0x7771, RZ ;  /* 0x0000777118027816 */ /* 0x040fe200000000ff */
[----:B------:R-:W1:Y:S02]  /*144cf0*/  LDCU UR10, c[0x0][0x398] ;  /* 0x00007300ff0a77ac */ /* 0x000e640008000800 */
[----:B------:R0:W-:Y:S01]  /*144d00*/  @P3 STG.E.U8 desc[UR38][R12.64], R3 ;  /* 0x000000030c003986 */ /* 0x0001e2000c101126 */
[----:B------:R-:W1:Y:S03]  /*144d10*/  LDCU UR6, c[0x0][0x398] ;  /* 0x00007300ff0677ac */ /* 0x000e660008000800 */
[----:B0-----:R-:W4:Y:S01]  /*144d20*/  LDL.LU.64 R12, [R1+0x648] ;  /* 0x00064800010c7983 */ /* 0x001f220000300a00 */
[----:B------:R-:W-:Y:S02]  /*144d30*/  PRMT R3, R24, 0x7772, RZ ;  /* 0x0000777218037816 */ /* 0x000fe400000000ff */
[----:B------:R-:W-:-:S02]  /*144d40*/  ISETP.LT.AND P2, PT, R17, UR4, !P2 ;  /* 0x0000000411007c0c */ /* 0x000fc4000d741270 */
[----:B------:R-:W-:Y:S01]  /*144d50*/  ISETP.LT.AND P3, PT, R18, UR11, !P5 ;  /* 0x0000000b12007c0c */ /* 0x000fe2000ef61270 */
[----:B------:R-:W0:Y:S01]  /*144d60*/  LDCU UR4, c[0x0][0x398] ;  /* 0x00007300ff0477ac */ /* 0x000e220008000800 */
[----:B------:R-:W0:Y:S01]  /*144d70*/  LDCU UR11, c[0x0][0x398] ;  /* 0x00007300ff0b77ac */ /* 0x000e220008000800 */
[----:B--2---:R2:W-:Y:S04]  /*144d80*/  @P4 STG.E.U8 desc[UR38][R26.64], R2 ;  /* 0x000000021a004986 */ /* 0x0045e8000c101126 */
[----:B--2---:R-:W2:Y:S04]  /*144d90*/  LDL.LU R27, [R1+0x5198] ;  /* 0x00519800011b7983 */ /* 0x004ea80000300800 */
[----:B------:R-:W2:Y:S04]  /*144da0*/  LDL.LU R26, [R1+0x37c] ;  /* 0x00037c00011a7983 */ /* 0x000ea80000300800 */
[----:B---3--:R3:W-:Y:S04]  /*144db0*/  @P6 STG.E.U8 desc[UR38][R4.64], R3 ;  /* 0x0000000304006986 */ /* 0x0087e8000c101126 */
[----:B------:R-:W-:Y:S01]  /*144dc0*/  STL [R1+0x518c], R14 ;  /* 0x00518c0e01007387 */ /* 0x000fe20000100800 */
[----:B---3--:R-:W-:-:S03]  /*144dd0*/  PRMT R3, R24, 0x7773, RZ ;  /* 0x0000777318037816 */ /* 0x008fc600000000ff */
[----:B------:R-:W3:Y:S04]  /*144de0*/  LDL.LU.64 R24, [R1+0x780] ;  /* 0x0007800001187983 */ /* 0x000ee80000300a00 */
[----:B------:R-:W3:Y:S01]  /*144df0*/  LDL.LU R16, [R1+0x368] ;  /* 0x0003680001107983 */ /* 0x000ee20000300800 */
[----:B----4-:R-:W-:-:S03]  /*144e00*/  PRMT R4, R7, 0x7770, RZ ;  /* 0x0000777007047816 */ /* 0x010fc600000000ff */
[----:B------:R4:W-:Y:S01]  /*144e10*/  @P2 STG.E.U8 desc[UR38][R10.64], R3 ;  /* 0x000000030a002986 */ /* 0x0009e2000c101126 */
[----:B------:R-:W-:Y:S01]  /*144e20*/  ISETP.LT.AND P6, PT, R9, UR8, !P5 ;  /* 0x0000000809007c0c */ /* 0x000fe2000efc1270 */
[----:B------:R-:W-:Y:S01]  /*144e30*/  VIADD R2, R14, 0x78 ;  /* 0x000000780e027836 */ /* 0x000fe20000000000 */
[----:B------:R-:W-:Y:S01]  /*144e40*/  PRMT R5, R7, 0x7773, RZ ;  /* 0x0000777307057816 */ /* 0x000fe200000000ff */
[----:B------:R-:W0:Y:S01]  /*144e50*/  LDCU UR8, c[0x0][0x398] ;  /* 0x00007300ff0877ac */ /* 0x000e220008000800 */
[----:B----4-:R-:W4:Y:S04]  /*144e60*/  LDL.LU.64 R10, [R1+0x800] ;  /* 0x00080000010a7983 */ /* 0x010f280000300a00 */
[----:B------:R0:W-:Y:S01]  /*144e70*/  @P3 STG.E.U8 desc[UR38][R20.64], R4 ;  /* 0x0000000414003986 */ /* 0x0001e2000c101126 */
[----:B------:R-:W-:-:S02]  /*144e80*/  ISETP.LT.AND P3, PT, R8, UR9, !P5 ;  /* 0x0000000908007c0c */ /* 0x000fc4000ef61270 */
[----:B------:R-:W-:Y:S01]  /*144e90*/  ISETP.GE.AND P2, PT, R2, UR31, PT ;  /* 0x0000001f02007c0c */ /* 0x000fe2000bf46270 */
[----:B0-----:R-:W4:Y:S04]  /*144ea0*/  LDL.LU.64 R20, [R1+0x7a8] ;  /* 0x0007a80001147983 */ /* 0x001f280000300a00 */
[----:B------:R0:W-:Y:S01]  /*144eb0*/  STL.64 [R1+0x5190], R8 ;  /* 0x0051900801007387 */ /* 0x0001e20000100a00 */
[C---:B------:R-:W-:Y:S01]  /*144ec0*/  PRMT R3, R7.reuse, 0x7772, RZ ;  /* 0x0000777207037816 */ /* 0x040fe200000000ff */
[----:B------:R-:W1:Y:S02]  /*144ed0*/  LDCU UR9, c[0x0][0x398] ;  /* 0x00007300ff0977ac */ /* 0x000e640008000800 */
[----:B0-----:R-:W4:Y:S04]  /*144ee0*/  LDL.LU.64 R8, [R1+0x888] ;  /* 0x0008880001087983 */ /* 0x001f280000300a00 */
[----:B------:R-:W4:Y:S01]  /*144ef0*/  LDL.LU.64 R14, [R1+0x848] ;  /* 0x00084800010e7983 */ /* 0x000f220000300a00 */
[----:B------:R-:W-:-:S02]  /*144f00*/  PRMT R2, R7, 0x7771, RZ ;  /* 0x0000777107027816 */ /* 0x000fc400000000ff */
[----:B--2---:R-:W-:Y:S02]  /*144f10*/  ISETP.LT.AND P4, PT, R27, UR7, !P5 ;  /* 0x000000071b007c0c */ /* 0x004fe4000ef81270 */
[C---:B------:R-:W-:Y:S02]  /*144f20*/  PRMT R4, R26.reuse, 0x7772, RZ ;  /* 0x000077721a047816 */ /* 0x040fe400000000ff */
[----:B------:R-:W-:Y:S01]  /*144f30*/  PRMT R6, R26, 0x7773, RZ ;  /* 0x000077731a067816 */ /* 0x000fe200000000ff */
[----:B------:R-:W0:Y:S08]  /*144f40*/  LDCU UR7, c[0x0][0x398] ;  /* 0x00007300ff0777ac */ /* 0x000e300008000800 */
[----:B------:R2:W-:Y:S04]  /*144f50*/  @P4 STG.E.U8 desc[UR38][R28.64], R2 ;  /* 0x000000021c004986 */ /* 0x0005e8000c101126 */
[----:B------:R0:W-:Y:S01]  /*144f60*/  @P6 STG.E.U8 desc[UR38][R12.64], R3 ;  /* 0x000000030c006986 */ /* 0x0001e2000c101126 */
[----:B------:R-:W-:-:S02]  /*144f70*/  ISETP.LT.AND P6, PT, R23, UR12, !P5 ;  /* 0x0000000c17007c0c */ /* 0x000fc4000efc1270 */
[----:B------:R-:W-:Y:S01]  /*144f80*/  ISETP.LT.AND P4, PT, R22, UR5, !P5 ;  /* 0x0000000516007c0c */ /* 0x000fe2000ef81270 */
[----:B---3--:R3:W-:Y:S01]  /*144f90*/  @P3 STG.E.U8 desc[UR38][R24.64], R5 ;  /* 0x0000000518003986 */ /* 0x0087e2000c101126 */
[----:B-1----:R-:W-:Y:S02]  /*144fa0*/  ISETP.LT.AND P3, PT, R19, UR10, !P5 ;  /* 0x0000000a13007c0c */ /* 0x002fe4000ef61270 */
[C---:B------:R-:W-:Y:S02]  /*144fb0*/  PRMT R7, R16.reuse, 0x7771, RZ ;  /* 0x0000777110077816 */ /* 0x040fe400000000ff */
[----:B------:R-:W-:Y:S01]  /*144fc0*/  ISETP.LT.AND P5, PT, R17, UR6, !P5 ;  /* 0x0000000611007c0c */ /* 0x000fe2000efa1270 */
[----:B------:R-:W1:Y:S01]  /*144fd0*/  LDCU UR5, c[0x0][0x398] ;  /* 0x00007300ff0577ac */ /* 0x000e620008000800 */
[----:B------:R-:W1:Y:S01]  /*144fe0*/  LDCU UR10, c[0x0][0x398] ;  /* 0x00007300ff0a77ac */ /* 0x000e620008000800 */
[----:B------:R-:W1:Y:S01]  /*144ff0*/  LDCU UR6, c[0x0][0x398] ;  /* 0x00007300ff0677ac */ /* 0x000e620008000800 */
[----:B------:R-:W1:Y:S01]  /*145000*/  LDCU UR12, c[0x0][0x398] ;  /* 0x00007300ff0c77ac */ /* 0x000e620008000800 */
[----:B--2---:R-:W2:Y:S04]  /*145010*/  LDL.LU.64 R28, [R1+0x7a0] ;  /* 0x0007a000011c7983 */ /* 0x004ea80000300a00 */
[----:B0-----:R-:W2:Y:S01]  /*145020*/  LDL.LU.64 R12, [R1+0x798] ;  /* 0x00079800010c7983 */ /* 0x001ea20000300a00 */
[----:B---3--:R-:W-:-:S02]  /*145030*/  PRMT R5, R16, 0x7770, RZ ;  /* 0x0000777010057816 */ /* 0x008fc400000000ff */
[C---:B------:R-:W-:Y:S02]  /*145040*/  PRMT R3, R26.reuse, 0x7770, RZ ;  /* 0x000077701a037816 */ /* 0x040fe400000000ff */
[----:B------:R-:W-:Y:S01]  /*145050*/  PRMT R2, R26, 0x7771, RZ ;  /* 0x000077711a027816 */ /* 0x000fe200000000ff */
[----:B------:R-:W3:Y:S04]  /*145060*/  LDL.LU.64 R24, [R1+0x840] ;  /* 0x0008400001187983 */ /* 0x000ee80000300a00 */
[----:B----4-:R0:W-:Y:S04]  /*145070*/  @P6 STG.E.U8 desc[UR38][R10.64], R5 ;  /* 0x000000050a006986 */ /* 0x0101e8000c101126 */
[----:B------:R-:W4:Y:S01]  /*145080*/  LDL.LU R26, [R1+0x29c] ;  /* 0x00029c00011a7983 */ /* 0x000f220000300800 */
[----:B0-----:R-:W-:-:S03]  /*145090*/  PRMT R5, R16, 0x7772, RZ ;  /* 0x0000777210057816 */ /* 0x001fc600000000ff */
[----:B------:R-:W3:Y:S04]  /*1450a0*/  LDL.LU.64 R10, [R1+0x898] ;  /* 0x00089800010a7983 */ /* 0x000ee80000300a00 */
[----:B------:R0:W-:Y:S04]  /*1450b0*/  @P4 STG.E.U8 desc[UR38][R20.64], R7 ;  /* 0x0000000714004986 */ /* 0x0001e8000c101126 */
[----:B0-----:R-:W3:Y:S04]  /*1450c0*/  LDL.LU.64 R20, [R1+0x890] ;  /* 0x0008900001147983 */ /* 0x001ee80000300a00 */
[----:B------:R0:W-:Y:S01]  /*1450d0*/  @P3 STG.E.U8 desc[UR38][R8.64], R5 ;  /* 0x0000000508003986 */ /* 0x0001e2000c101126 */
[----:B------:R-:W-:-:S03]  /*1450e0*/  PRMT R7, R16, 0x7773, RZ ;  /* 0x0000777310077816 */ /* 0x000fc600000000ff */
[----:B0-----:R-:W3:Y:S04]  /*1450f0*/  LDL.LU.64 R8, [R1+0x5190] ;  /* 0x0051900001087983 */ /* 0x001ee80000300a00 */
[----:B------:R0:W-:Y:S04]  /*145100*/  @P5 STG.E.U8 desc[UR38][R14.64], R7 ;  /* 0x000000070e005986 */ /* 0x0001e8000c101126 */
[----:B0-----:R-:W4:Y:S01]  /*145110*/  LDL.LU R14, [R1+0x518c] ;  /* 0x00518c00010e7983 */ /* 0x001f220000300800 */
[----:B------:R-:W-:Y:S02]  /*145120*/  ISETP.LT.AND P4, PT, R18, UR13, !P0 ;  /* 0x0000000d12007c0c */ /* 0x000fe4000c781270 */
[----:B------:R-:W-:Y:S01]  /*145130*/  ISETP.LT.AND P6, PT, R27, UR4, !P0 ;  /* 0x000000041b007c0c */ /* 0x000fe2000c7c1270 */
[----:B------:R-:W0:Y:S01]  /*145140*/  LDCU UR4, c[0x0][0x398] ;  /* 0x00007300ff0477ac */ /* 0x000e220008000800 */
[----:B------:R-:W0:Y:S09]  /*145150*/  LDCU UR13, c[0x0][0x398] ;  /* 0x00007300ff0d77ac */ /* 0x000e320008000800 */
[----:B--2---:R-:W-:Y:S04]  /*145160*/  @P4 STG.E.U8 desc[UR38][R28.64], R3 ;  /* 0x000000031c004986 */ /* 0x004fe8000c101126 */
[----:B------:R2:W-:Y:S04]  /*145170*/  @P6 STG.E.U8 desc[UR38][R12.64], R2 ;  /* 0x000000020c006986 */ /* 0x0005e8000c101126 */
[----:B--2---:R-:W2:Y:S04]  /*145180*/  LDL.LU.64 R12, [R1+0x8d0] ;  /* 0x0008d000010c7983 */ /* 0x004ea80000300a00 */
[----:B------:R-:W2:Y:S01]  /*145190*/  LDL.LU R29, [R1+0x2fc] ;  /* 0x0002fc00011d7983 */ /* 0x000ea20000300800 */
[----:B---3--:R-:W-:Y:S01]  /*1451a0*/  ISETP.LT.AND P3, PT, R9, UR11, !P0 ;  /* 0x0000000b09007c0c */ /* 0x008fe2000c761270 */
[----:B----4-:R-:W-:-:S12]  /*1451b0*/  VIADD R2, R14, 0x79 ;  /* 0x000000790e027836 */ /* 0x010fd80000000000 */
[----:B------:R3:W-:Y:S01]  /*1451c0*/  @P3 STG.E.U8 desc[UR38][R24.64], R4 ;  /* 0x0000000418003986 */ /* 0x0007e2000c101126 */
[----:B------:R-:W-:Y:S02]  /*1451d0*/  ISETP.LT.AND P5, PT, R8, UR7, !P0 ;  /* 0x0000000708007c0c */ /* 0x000fe4000c7a1270 */
[----:B------:R-:W-:Y:S02]  /*1451e0*/  ISETP.LT.AND P4, PT, R23, UR8, !P0 ;  /* 0x0000000817007c0c */ /* 0x000fe4000c781270 */
[----:B------:R-:W-:Y:S02]  /*1451f0*/  ISETP.LT.AND P6, PT, R22, UR9, !P0 ;  /* 0x0000000916007c0c */ /* 0x000fe4000c7c1270 */
[----:B------:R-:W-:Y:S01]  /*145200*/  ISETP.GE.AND P3, PT, R2, UR33, PT ;  /* 0x0000002102007c0c */ /* 0x000fe2000bf66270 */
[----:B------:R-:W4:Y:S01]  /*145210*/  LDCU UR11, c[0x0][0x398] ;  /* 0x00007300ff0b77ac */ /* 0x000f220008000800 */
[----:B------:R-:W0:Y:S01]  /*145220*/  LDCU UR7, c[0x0][0x398] ;  /* 0x00007300ff0777ac */ /* 0x000e220008000800 */
[----:B------:R-:W0:Y:S01]  /*145230*/  LDCU UR8, c[0x0][0x398] ;  /* 0x00007300ff0877ac */ /* 0x000e220008000800 */
[----:B------:R-:W0:Y:S01]  /*145240*/  LDCU UR9, c[0x0][0x398] ;  /* 0x00007300ff0977ac */ /* 0x000e220008000800 */
[----:B---3--:R-:W3:Y:S04]  /*145250*/  LDL.LU.64 R4, [R1+0x8c8] ;  /* 0x0008c80001047983 */ /* 0x008ee80000300a00 */
[----:B------:R-:W2:Y:S04]  /*145260*/  LDL.LU.64 R24, [R1+0x8b8] ;  /* 0x0008b80001187983 */ /* 0x000ea80000300a00 */
[----:B------:R-:W2:Y:S04]  /*145270*/  LDL.LU.64 R2, [R1+0x808] ;  /* 0x0008080001027983 */ /* 0x000ea80000300a00 */
[----:B--2---:R2:W-:Y:S01]  /*145280*/  @P5 STG.E.U8 desc[UR38][R2.64], R6 ;  /* 0x0000000602005986 */ /* 0x0045e2000c101126 */
[----:B-1----:R-:W-:-:S02]  /*145290*/  ISETP.LT.AND P5, PT, R19, UR5, !P0 ;  /* 0x0000000513007c0c */ /* 0x002fc4000c7a1270 */
[C---:B--2---:R-:W-:Y:S02]  /*1452a0*/  PRMT R2, R26.reuse, 0x7770, RZ ;  /* 0x000077701a027816 */ /* 0x044fe400000000ff */
[----:B------:R-:W-:Y:S01]  /*1452b0*/  PRMT R3, R26, 0x7771, RZ ;  /* 0x000077711a037816 */ /* 0x000fe200000000ff */
[----:B------:R-:W2:Y:S04]  /*1452c0*/  LDL.LU.64 R6, [R1+0x8f8] ;  /* 0x0008f80001067983 */ /* 0x000ea80000300a00 */
[----:B------:R1:W-:Y:S04]  /*1452d0*/  @P4 STG.E.U8 desc[UR38][R10.64], R2 ;  /* 0x000000020a004986 */ /* 0x0003e8000c101126 */
[----:B------:R0:W-:Y:S01]  /*1452e0*/  @P6 STG.E.U8 desc[UR38][R20.64], R3 ;  /* 0x0000000314006986 */ /* 0x0001e2000c101126 */
[----:B------:R-:W2:Y:S03]  /*1452f0*/  LDCU UR5, c[0x0][0x398] ;  /* 0x00007300ff0577ac */ /* 0x000ea60008000800 */
[----:B-1----:R-:W2:Y:S01]  /*145300*/  LDL.LU.64 R10, [R1+0x8f0] ;  /* 0x0008f000010a7983 */ /* 0x002ea20000300a00 */
[----:B0-----:R-:W-:-:S03]  /*145310*/  VIADD R3, R14, 0x7a ;  /* 0x0000007a0e037836 */ /* 0x001fc60000000000 */
[----:B------:R-:W2:Y:S04]  /*145320*/  LDL.LU.64 R20, [R1+0x8e8] ;  /* 0x0008e80001147983 */ /* 0x000ea80000300a00 */
[----:B------:R-:W-:Y:S01]  /*145330*/  STL [R1+0x5188], R14 ;  /* 0x0051880e01007387 */ /* 0x000fe20000100800 */
[C---:B------:R-:W-:Y:S02]  /*145340*/  PRMT R2, R26.reuse, 0x7772, RZ ;  /* 0x000077721a027816 */ /* 0x040fe400000000ff */
[----:B------:R-:W-:Y:S02]  /*145350*/  ISETP.GE.AND P4, PT, R3, UR35, PT ;  /* 0x0000002303007c0c */ /* 0x000fe4000bf86270 */
[----:B------:R-:W-:Y:S02]  /*145360*/  PRMT R3, R26, 0x7773, RZ ;  /* 0x000077731a037816 */ /* 0x000fe400000000ff */
[----:B------:R-:W2:Y:S04]  /*145370*/  LDL.LU R26, [R1+0x36c] ;  /* 0x00036c00011a7983 */ /* 0x000ea80000300800 */
[----:B------:R0:W-:Y:S04]  /*145380*/  @P5 STG.E.U8 desc[UR38][R12.64], R2 ;  /* 0x000000020c005986 */ /* 0x0001e8000c101126 */
[----:B0-----:R-:W2:Y:S04]  /*145390*/  LDL.LU.64 R12, [R1+0x950] ;  /* 0x00095000010c7983 */ /* 0x001ea80000300a00 */
[----:B------:R-:W2:Y:S01]  /*1453a0*/  LDL.LU.64 R14, [R1+0x948] ;  /* 0x00094800010e7983 */ /* 0x000ea20000300a00 */
[----:B------:R-:W-:-:S02]  /*1453b0*/  ISETP.LT.AND P0, PT, R17, UR10, !P0 ;  /* 0x0000000a11007c0c */ /* 0x000fc4000c701270 */
[----:B------:R-:W-:Y:S02]  /*1453c0*/  ISETP.LT.AND P6, PT, R18, UR6, !P1 ;  /* 0x0000000612007c0c */ /* 0x000fe4000cfc1270 */
[----:B------:R-:W-:Y:S02]  /*1453d0*/  PRMT R2, R29, 0x7770, RZ ;  /* 0x000077701d027816 */ /* 0x000fe400000000ff */
[----:B------:R-:W-:Y:S01]  /*1453e0*/  ISETP.LT.AND P5, PT, R27, UR12, !P1 ;  /* 0x0000000c1b007c0c */ /* 0x000fe2000cfa1270 */
[----:B------:R-:W0:Y:S01]  /*1453f0*/  LDCU UR10, c[0x0][0x398] ;  /* 0x00007300ff0a77ac */ /* 0x000e220008000800 */
[----:B------:R-:W1:Y:S01]  /*145400*/  LDCU UR6, c[0x0][0x398] ;  /* 0x00007300ff0677ac */ /* 0x000e620008000800 */
[----:B------:R-:W0:Y:S04]  /*145410*/  LDCU UR12, c[0x0][0x398] ;  /* 0x00007300ff0c77ac */ /* 0x000e280008000800 */
[----:B---3--:R-:W-:Y:S04]  /*145420*/  @P0 STG.E.U8 desc[UR38][R4.64], R3 ;  /* 0x0000000304000986 */ /* 0x008fe8000c101126 */
[----:B------:R3:W-:Y:S04]  /*145430*/  @P6 STG.E.U8 desc[UR38][R24.64], R2 ;  /* 0x0000000218006986 */ /* 0x0007e8000c101126 */
[----:B---3--:R-:W3:Y:S01]  /*145440*/  LDL.LU.64 R24, [R1+0x940] ;  /* 0x0009400001187983 */ /* 0x008ee20000300a00 */
[----:B------:R-:W-:-:S02]  /*145450*/  ISETP.LT.AND P0, PT, R9, UR4, !P1 ;  /* 0x0000000409007c0c */ /* 0x000fc4000cf01270 */
[C---:B------:R-:W-:Y:S02]  /*145460*/  PRMT R2, R29.reuse, 0x7771, RZ ;  /* 0x000077711d027816 */ /* 0x040fe400000000ff */
[C---:B------:R-:W-:Y:S02]  /*145470*/  PRMT R3, R29.reuse, 0x7772, RZ ;  /* 0x000077721d037816 */ /* 0x040fe400000000ff */
[----:B----4-:R-:W-:Y:S02]  /*145480*/  ISETP.LT.AND P6, PT, R8, UR11, !P1 ;  /* 0x0000000b08007c0c */ /* 0x010fe4000cfc1270 */
[----:B------:R-:W-:Y:S01]  /*145490*/  PRMT R4, R29, 0x7773, RZ ;  /* 0x000077731d047816 */ /* 0x000fe200000000ff */
[----:B------:R-:W4:Y:S01]  /*1454a0*/  LDL.LU R28, [R1+0x350] ;  /* 0x00035000011c7983 */ /* 0x000f220000300800 */
[----:B------:R-:W0:Y:S01]  /*1454b0*/  LDCU UR4, c[0x0][0x398] ;  /* 0x00007300ff0477ac */ /* 0x000e220008000800 */
[----:B------:R-:W0:Y:S02]  /*1454c0*/  LDCU UR11, c[0x0][0x398] ;  /* 0x00007300ff0b77ac */ /* 0x000e240008000800 */
[----:B--2---:R2:W-:Y:S01]  /*1454d0*/  @P5 STG.E.U8 desc[UR38][R6.64], R2 ;  /* 0x0000000206005986 */ /* 0x0045e2000c101126 */
[----:B------:R-:W-:Y:S01]  /*1454e0*/  ISETP.LT.AND P5, PT, R23, UR7, !P1 ;  /* 0x0000000717007c0c */ /* 0x000fe2000cfa1270 */
[----:B------:R-:W0:Y:S02]  /*1454f0*/  LDCU UR7, c[0x0][0x398] ;  /* 0x00007300ff0777ac */ /* 0x000e240008000800 */
[----:B--2---:R-:W2:Y:S04]  /*145500*/  LDL.LU.64 R6, [R1+0x918] ;  /* 0x0009180001067983 */ /* 0x004ea80000300a00 */
[----:B------:R0:W-:Y:S01]  /*145510*/  @P0 STG.E.U8 desc[UR38][R10.64], R3 ;  /* 0x000000030a000986 */ /* 0x0001e2000c101126 */
[----:B------:R-:W-:-:S03]  /*145520*/  ISETP.LT.AND P0, PT, R22, UR8, !P1 ;  /* 0x0000000816007c0c */ /* 0x000fc6000cf01270 */
[----:B------:R0:W-:Y:S01]  /*145530*/  @P6 STG.E.U8 desc[UR38][R20.64], R4 ;  /* 0x0000000414006986 */ /* 0x0001e2000c101126 */
[----:B------:R-:W1:Y:S01]  /*145540*/  LDCU UR8, c[0x0][0x398] ;  /* 0x00007300ff0877ac */ /* 0x000e620008000800 */
[C---:B------:R-:W-:Y:S02]  /*145550*/  PRMT R2, R26.reuse, 0x7770, RZ ;  /* 0x000077701a027816 */ /* 0x040fe400000000ff */
[C---:B0-----:R-:W-:Y:S01]  /*145560*/  PRMT R3, R26.reuse, 0x7771, RZ ;  /* 0x000077711a037816 */ /* 0x041fe200000000ff */
[----:B------:R-:W2:Y:S04]  /*145570*/  LDL.LU.64 R10, [R1+0x980] ;  /* 0x00098000010a7983 */ /* 0x000ea80000300a00 */
[----:B------:R-:W2:Y:S04]  /*145580*/  LDL.LU.64 R20, [R1+0x978] ;  /* 0x0009780001147983 */ /* 0x000ea80000300a00 */
[----:B------:R0:W-:Y:S04]  /*145590*/  @P5 STG.E.U8 desc[UR38][R12.64], R2 ;  /* 0x000000020c005986 */ /* 0x0001e8000c101126 */
[----:B------:R1:W-:Y:S01]  /*1455a0*/  @P0 STG.E.U8 desc[UR38][R14.64], R3 ;  /* 0x000000030e000986 */ /* 0x0003e2000c101126 */
[----:B------:R-:W-:-:S02]  /*1455b0*/  PRMT R4, R26, 0x7772, RZ ;  /* 0x000077721a047816 */ /* 0x000fc400000000ff */
[----:B------:R-:W-:Y:S02]  /*1455c0*/  PRMT R5, R26, 0x7773, RZ ;  /* 0x000077731a057816 */ /* 0x000fe400000000ff */
[----:B------:R-:W-:Y:S01]  /*1455d0*/  ISETP.LT.AND P0, PT, R27, UR10, !P2 ;  /* 0x0000000a1b007c0c */ /* 0x000fe2000d701270 */
[----:B0-----:R-:W2:Y:S04]  /*1455e0*/  LDL.LU R12, [R1+0x280] ;  /* 0x00028000010c7983 */ /* 0x001ea80000300800 */
[----:B-1----:R-:W2:Y:S04]  /*1455f0*/  LDL.LU R14, [R1+0x5188] ;  /* 0x00518800010e7983 */ /* 0x002ea80000300800 */
[----:B------:R-:W2:Y:S04]  /*145600*/  LDL.LU.64 R2, [R1+0x910] ;  /* 0x0009100001027983 */ /* 0x000ea80000300a00 */
[----:B------:R0:W-:Y:S01]  /*145610*/  STL [R1+0x5184], R27 ;  /* 0x0051841b01007387 */ /* 0x0001e20000100800 */
[----:B------:R-:W-:-:S02]  /*145620*/  ISETP.LT.AND P6, PT, R19, UR9, !P1 ;  /* 0x0000000913007c0c */ /* 0x000fc4000cfc1270 */
[----:B------:R-:W-:Y:S01]  /*145630*/  ISETP.LT.AND P5, PT, R18, UR5, !P2 ;  /* 0x0000000512007c0c */ /* 0x000fe2000d7a1270 */
[----:B------:R-:W1:Y:S01]  /*145640*/  LDCU UR10, c[0x0][0x398] ;  /* 0x00007300ff0a77ac */ /* 0x000e620008000800 */
[----:B0-----:R-:W4:Y:S01]  /*145650*/  LDL.LU.64 R26, [R1+0x928] ;  /* 0x00092800011a7983 */ /* 0x001f220000300a00 */
[----:B------:R-:W-:Y:S01]  /*145660*/  ISETP.LT.AND P1, PT, R17, UR13, !P1 ;  /* 0x0000000d11007c0c */ /* 0x000fe2000cf21270 */
[----:B------:R-:W0:Y:S01]  /*145670*/  LDCU UR9, c[0x0][0x398] ;  /* 0x00007300ff0977ac */ /* 0x000e220008000800 */
[----:B------:R-:W0:Y:S06]  /*145680*/  LDCU UR5, c[0x0][0x398] ;  /* 0x00007300ff0577ac */ /* 0x000e2c0008000800 */
[----:B---3--:R3:W-:Y:S01]  /*145690*/  @P6 STG.E.U8 desc[UR38][R24.64], R4 ;  /* 0x0000000418006986 */ /* 0x0087e2000c101126 */
[----:B------:R-:W0:Y:S03]  /*1456a0*/  LDCU UR13, c[0x0][0x398] ;  /* 0x00007300ff0d77ac */ /* 0x000e260008000800 */
[----:B---3--:R-:W3:Y:S01]  /*1456b0*/  LDL.LU.64 R24, [R1+0x9a8] ;  /* 0x0009a80001187983 */ /* 0x008ee20000300a00 */
[----:B------:R-:W-:Y:S01]  /*1456c0*/  ISETP.LT.AND P6, PT, R9, UR6, !P2 ;  /* 0x0000000609007c0c */ /* 0x000fe2000d7c1270 */
[----:B------:R-:W0:Y:S02]  /*1456d0*/  LDCU UR6, c[0x0][0x398] ;  /* 0x00007300ff0677ac */ /* 0x000e240008000800 */
[----:B--2---:R4:W-:Y:S02]  /*1456e0*/  @P1 STG.E.U8 desc[UR38][R2.64], R5 ;  /* 0x0000000502001986 */ /* 0x0049e4000c101126 */
[----:B----4-:R-:W-:-:S02]  /*1456f0*/  PRMT R2, R28, 0x7770, RZ ;  /* 0x000077701c027816 */ /* 0x010fc400000000ff */
[----:B------:R-:W-:-:S03]  /*145700*/  PRMT R3, R28, 0x7771, RZ ;  /* 0x000077711c037816 */ /* 0x000fc600000000ff */
[----:B------:R2:W-:Y:S04]  /*145710*/  @P5 STG.E.U8 desc[UR38][R26.64], R2 ;  /* 0x000000021a005986 */ /* 0x0005e8000c101126 */
[----:B------:R4:W-:Y:S04]  /*145720*/  @P0 STG.E.U8 desc[UR38][R6.64], R3 ;  /* 0x0000000306000986 */ /* 0x0009e8000c101126 */
[----:B------:R0:W1:Y:S01]  /*145730*/  LDS.128 R4, [R0] ;  /* 0x0000000000047984 */ /* 0x0000620000000c00 */
[----:B------:R-:W-:Y:S02]  /*145740*/  ISETP.LT.AND P1, PT, R8, UR14, !P2 ;  /* 0x0000000e08007c0c */ /* 0x000fe4000d721270 */
[----:B------:R-:W-:Y:S01]  /*145750*/  ISETP.LT.AND P5, PT, R23, UR4, !P2 ;  /* 0x0000000417007c0c */ /* 0x000fe2000d7a1270 */
[----:B------:R-:W0:Y:S01]  /*145760*/  LDCU UR14, c[0x0][0x398] ;  /* 0x00007300ff0e77ac */ /* 0x000e220008000800 */
[----:B------:R-:W0:Y:S01]  /*145770*/  LDCU UR4, c[0x0][0x398] ;  /* 0x00007300ff0477ac */ /* 0x000e220008000800 */
[----:B--2---:R-:W2:Y:S01]  /*145780*/  LDL.LU.64 R26, [R1+0x9d0] ;  /* 0x0009d000011a7983 */ /* 0x004ea20000300a00 */
[----:B------:R-:W-:-:S02]  /*145790*/  PRMT R2, R28, 0x7772, RZ ;  /* 0x000077721c027816 */ /* 0x000fc400000000ff */
[----:B----4-:R-:W-:Y:S01]  /*1457a0*/  PRMT R3, R28, 0x7773, RZ ;  /* 0x000077731c037816 */ /* 0x010fe200000000ff */
[----:B------:R-:W4:Y:S04]  /*1457b0*/  LDL.LU R13, [R1+0x2e0] ;  /* 0x0002e000010d7983 */ /* 0x000f280000300800 */
[----:B------:R-:W4:Y:S04]  /*1457c0*/  LDL.LU.64 R28, [R1+0x9d8] ;  /* 0x0009d800011c7983 */ /* 0x000f280000300a00 */
[----:B------:R-:W-:Y:S04]  /*1457d0*/  @P6 STG.E.U8 desc[UR38][R10.64], R2 ;  /* 0x000000020a006986 */ /* 0x000fe8000c101126 */
[----:B------:R3:W-:Y:S01]  /*1457e0*/  @P1 STG.E.U8 desc[UR38][R20.64], R3 ;  /* 0x0000000314001986 */ /* 0x0007e2000c101126 */
[----:B------:R-:W-:-:S02]  /*1457f0*/  ISETP.LT.AND P1, PT, R22, UR11, !P2 ;  /* 0x0000000b16007c0c */ /* 0x000fc4000d721270 */
[----:B------:R-:W-:Y:S02]  /*145800*/  ISETP.LT.AND P6, PT, R19, UR12, !P2 ;  /* 0x0000000c13007c0c */ /* 0x000fe4000d7c1270 */
[----:B------:R-:W-:Y:S02]  /*145810*/  ISETP.LT.AND P2, PT, R17, UR7, !P2 ;  /* 0x0000000711007c0c */ /* 0x000fe4000d741270 */
[C---:B0-----:R-:W-:Y:S01]  /*145820*/  PRMT R0, R12.reuse, 0x7771, RZ ;  /* 0x000077710c007816 */ /* 0x041fe200000000ff */
[----:B------:R-:W0:Y:S01]  /*145830*/  LDCU UR11, c[0x0][0x398] ;  /* 0x00007300ff0b77ac */ /* 0x000e220008000800 */
[----:B------:R-:W0:Y:S01]  /*145840*/  LDCU UR12, c[0x0][0x398] ;  /* 0x00007300ff0c77ac */ /* 0x000e220008000800 */
[----:B------:R-:W0:Y:S01]  /*145850*/  LDCU UR7, c[0x0][0x398] ;  /* 0x00007300ff0777ac */ /* 0x000e220008000800 */
[----:B---3--:R-:W-:Y:S01]  /*145860*/  PRMT R3, R12, 0x7770, RZ ;  /* 0x000077700c037816 */ /* 0x008fe200000000ff */
[----:B------:R-:W3:Y:S04]  /*145870*/  LDL.LU.64 R20, [R1+0x9c0] ;  /* 0x0009c00001147983 */ /* 0x000ee80000300a00 */
[----:B------:R-:W3:Y:S04]  /*145880*/  LDL.LU.64 R10, [R1+0x9e0] ;  /* 0x0009e000010a7983 */ /* 0x000ee80000300a00 */
[----:B------:R-:W-:Y:S04]  /*145890*/  @P5 STG.E.U8 desc[UR38][R24.64], R3 ;  /* 0x0000000318005986 */ /* 0x000fe8000c101126 */
[----:B-1----:R1:W-:Y:S04]  /*1458a0*/  STL.64 [R1+0x5168], R6 ;  /* 0x0051680601007387 */ /* 0x0023e80000100a00 */
[----:B-1----:R-:W3:Y:S04]  /*1458b0*/  LDL.LU.64 R6, [R1+0x9e8] ;  /* 0x0009e80001067983 */ /* 0x002ee80000300a00 */
[----:B------:R-:W3:Y:S04]  /*1458c0*/  LDL.LU.64 R24, [R1+0xa28] ;  /* 0x000a280001187983 */ /* 0x000ee80000300a00 */
[----:B------:R1:W-:Y:S04]  /*1458d0*/  STL [R1+0x5180], R17 ;  /* 0x0051801101007387 */ /* 0x0003e80000100800 */
[----:B-1----:R-:W3:Y:S01]  /*1458e0*/  LDL.LU.64 R16, [R1+0x9c8] ;  /* 0x0009c80001107983 */ /* 0x002ee20000300a00 */
[----:B------:R-:W-:-:S05]  /*1458f0*/  VIADD R2, R14, 0x7b ;  /* 0x0000007b0e027836 */ /* 0x000fca0000000000 */
[----:B------:R-:W-:Y:S02]  /*145900*/  ISETP.GE.AND P0, PT, R2, UR37, PT ;  /* 0x0000002502007c0c */ /* 0x000fe4000bf06270 */
[----:B------:R-:W-:Y:S02]  /*145910*/  PRMT R2, R12, 0x7772, RZ ;  /* 0x000077720c027816 */ /* 0x000fe400000000ff */
[----:B------:R-:W-:Y:S02]  /*145920*/  ISETP.LT.AND P5, PT, R18, UR8, !P3 ;  /* 0x0000000812007c0c */ /* 0x000fe4000dfa1270 */
[----:B------:R-:W-:Y:S01]  /*145930*/  PRMT R3, R4, 0x7770, RZ ;  /* 0x0000777004037816 */ /* 0x000fe200000000ff */
[----:B------:R-:W1:Y:S01]  /*145940*/  LDCU UR8, c[0x0][0x398] ;  /* 0x00007300ff0877ac */ /* 0x000e620008000800 */
[----:B--2---:R2:W-:Y:S04]  /*145950*/  @P1 STG.E.U8 desc[UR38][R26.64], R0 ;  /* 0x000000001a001986 */ /* 0x0045e8000c101126 */
[----:B--2---:R-:W2:Y:S01]  /*145960*/  LDL.LU R27, [R1+0x5184] ;  /* 0x00518400011b7983 */ /* 0x004ea20000300800 */
[----:B------:R-:W-:-:S03]  /*145970*/  PRMT R0, R12, 0x7773, RZ ;  /* 0x000077730c007816 */ /* 0x000fc600000000ff */
[----:B---3--:R3:W-:Y:S04]  /*145980*/  @P6 STG.E.U8 desc[UR38][R16.64], R2 ;  /* 0x0000000210006986 */ /* 0x0087e8000c101126 */
[----:B----4-:R4:W-:Y:S04]  /*145990*/  @P2 STG.E.U8 desc[UR38][R28.64], R0 ;  /* 0x000000001c002986 */ /* 0x0109e8000c101126 */
[----:B---3--:R-:W3:Y:S01]  /*1459a0*/  LDL.LU.64 R16, [R1+0xa20] ;  /* 0x000a200001107983 */ /* 0x008ee20000300a00 */
[----:B------:R-:W-:-:S03]  /*1459b0*/  PRMT R2, R13, 0x7770, RZ ;  /* 0x000077700d027816 */ /* 0x000fc600000000ff */
[----:B----4-:R-:W4:Y:S04]  /*1459c0*/  LDL.LU.64 R28, [R1+0xa58] ;  /* 0x000a5800011c7983 */ /* 0x010f280000300a00 */
[----:B------:R0:W-:Y:S04]  /*1459d0*/  @P5 STG.E.U8 desc[UR38][R20.64], R2 ;  /* 0x0000000214005986 */ /* 0x0001e8000c101126 */
[----:B0-----:R-:W4:Y:S01]  /*1459e0*/  LDL.LU.64 R20, [R1+0xa50] ;  /* 0x000a500001147983 */ /* 0x001f220000300a00 */
[----:B------:R-:W-:Y:S02]  /*1459f0*/  ISETP.LT.AND P1, PT, R9, UR5, !P3 ;  /* 0x0000000509007c0c */ /* 0x000fe4000df21270 */
[----:B------:R-:W-:-:S02]  /*145a00*/  ISETP.LT.AND P2, PT, R8, UR10, !P3 ;  /* 0x0000000a08007c0c */ /* 0x000fc4000df41270 */
[----:B------:R-:W-:Y:S02]  /*145a10*/  PRMT R0, R13, 0x7771, RZ ;  /* 0x000077710d007816 */ /* 0x000fe400000000ff */
[----:B------:R-:W-:Y:S02]  /*145a20*/  ISETP.LT.AND P5, PT, R23, UR6, !P3 ;  /* 0x0000000617007c0c */ /* 0x000fe4000dfa1270 */
[----:B------:R-:W-:Y:S01]  /*145a30*/  PRMT R2, R13, 0x7772, RZ ;  /* 0x000077720d027816 */ /* 0x000fe200000000ff */
[----:B------:R-:W4:Y:S01]  /*145a40*/  LDL.LU R12, [R1+0x354] ;  /* 0x00035400010c7983 */ /* 0x000f220000300800 */
[----:B------:R-:W0:Y:S01]  /*145a50*/  LDCU UR5, c[0x0][0x398] ;  /* 0x00007300ff0577ac */ /* 0x000e220008000800 */
[----:B------:R-:W0:Y:S01]  /*145a60*/  LDCU UR10, c[0x0][0x398] ;  /* 0x00007300ff0a77ac */ /* 0x000e220008000800 */
[----:B------:R-:W0:Y:S01]  /*145a70*/  LDCU UR6, c[0x0][0x398] ;  /* 0x00007300ff0677ac */ /* 0x000e220008000800 */
[----:B--2---:R-:W-:Y:S01]  /*145a80*/  ISETP.LT.AND P6, PT, R27, UR9, !P3 ;  /* 0x000000091b007c0c */ /* 0x004fe2000dfc1270 */
[----:B------:R-:W2:-:S12]  /*145a90*/  LDCU UR9, c[0x0][0x398] ;  /* 0x00007300ff0977ac */ /* 0x000e980008000800 */
[----:B------:R0:W-:Y:S04]  /*145aa0*/  @P6 STG.E.U8 desc[UR38][R6.64], R0 ;  /* 0x0000000006006986 */ /* 0x0001e8000c101126 */
[----:B------:R1:W-:Y:S01]  /*145ab0*/  @P1 STG.E.U8 desc[UR38][R10.64], R2 ;  /* 0x000000020a001986 */ /* 0x0003e2000c101126 */
[----:B------:R-:W-:Y:S02]  /*145ac0*/  ISETP.LT.AND P1, PT, R22, UR13, !P3 ;  /* 0x0000000d16007c0c */ /* 0x000fe4000df21270 */
[----:B------:R-:W-:Y:S01]  /*145ad0*/  ISETP.LT.AND P6, PT, R19, UR14, !P3 ;  /* 0x0000000e13007c0c */ /* 0x000fe2000dfc1270 */
[----:B------:R-:W2:Y:S01]  /*145ae0*/  LDCU UR14, c[0x0][0x398] ;  /* 0x00007300ff0e77ac */ /* 0x000ea20008000800 */
[----:B------:R-:W2:Y:S01]  /*145af0*/  LDCU UR13, c[0x0][0x398] ;  /* 0x00007300ff0d77ac */ /* 0x000ea20008000800 */
[----:B0-----:R-:W2:Y:S01]  /*145b00*/  LDL.LU.64 R6, [R1+0xa48] ;  /* 0x000a480001067983 */ /* 0x001ea20000300a00 */
[----:B-1----:R-:W-:-:S03]  /*145b10*/  PRMT R2, R13, 0x7773, RZ ;  /* 0x000077730d027816 */ /* 0x002fc600000000ff */
[----:B------:R-:W2:Y:S01]  /*145b20*/  LDL.LU.64 R10, [R1+0xa78] ;  /* 0x000a7800010a7983 */ /* 0x000ea20000300a00 */
[----:B------:R-:W-:-:S03]  /*145b30*/  VIADD R0, R14, 0x7c ;  /* 0x0000007c0e007836 */ /* 0x000fc60000000000 */
[----:B------:R0:W-:Y:S02]  /*145b40*/  @P2 STG.E.U8 desc[UR38][R24.64], R2 ;  /* 0x0000000218002986 */ /* 0x0001e4000c101126 */
[----:B------:R-:W-:Y:S02]  /*145b50*/  ISETP.GE.AND P2, PT, R0, UR27, PT ;  /* 0x0000001b00007c0c */ /* 0x000fe4000bf46270 */
[C---:B------:R-:W-:Y:S01]  /*145b60*/  PRMT R0, R4.reuse, 0x7771, RZ ;  /* 0x0000777104007816 */ /* 0x040fe200000000ff */
[----:B0-----:R-:W2:Y:S01]  /*145b70*/  LDL.LU.64 R24, [R1+0xa70] ;  /* 0x000a700001187983 */ /* 0x001ea20000300a00 */
[----:B------:R-:W-:-:S03]  /*145b80*/  PRMT R2, R4, 0x7772, RZ ;  /* 0x0000777204027816 */ /* 0x000fc600000000ff */
[----:B---3--:R0:W-:Y:S01]  /*145b90*/  @P5 STG.E.U8 desc[UR38][R16.64], R3 ;  /* 0x0000000310005986 */ /* 0x0081e2000c101126 */
[----:B------:R-:W-:-:S03]  /*145ba0*/  ISETP.LT.AND P5, PT, R18, UR11, !P4 ;  /* 0x0000000b12007c0c */ /* 0x000fc6000e7a1270 */
[----:B0-----:R-:W3:Y:S04]  /*145bb0*/  LDL.LU R17, [R1+0x5180] ;  /* 0x0051800001117983 */ /* 0x001ee80000300800 */
[----:B------:R0:W-:Y:S04]  /*145bc0*/  STL.64 [R1+0x5178], R18 ;  /* 0x0051781201007387 */ /* 0x0001e80000100a00 */
[----:B----4-:R-:W-:Y:S01]  /*145bd0*/  @P1 STG.E.U8 desc[UR38][R28.64], R0 ;  /* 0x000000001c001986 */ /* 0x010fe2000c101126 */
[----:B------:R-:W-:Y:S01]  /*145be0*/  PRMT R4, R4, 0x7773, RZ ;  /* 0x0000777304047816 */ /* 0x000fe200000000ff */
[----:B------:R-:W1:Y:S02]  /*145bf0*/  LDCU UR11, c[0x0][0x398] ;  /* 0x00007300ff0b77ac */ /* 0x000e640008000800 */
[----:B------:R4:W-:Y:S04]  /*145c00*/  @P6 STG.E.U8 desc[UR38][R20.64], R2 ;  /* 0x0000000214006986 */ /* 0x0009e8000c101126 */
[----:B0-----:R-:W2:Y:S04]  /*145c10*/  LDL.LU.64 R18, [R1+0xa88] ;  /* 0x000a880001127983 */ /* 0x001ea80000300a00 */
[----:B------:R-:W2:Y:S04]  /*145c20*/  LDL.LU R26, [R1+0x284] ;  /* 0x00028400011a7983 */ /* 0x000ea80000300800 */
[----:B----4-:R-:W4:Y:S01]  /*145c30*/  LDL.LU.64 R2, [R1+0xa68] ;  /* 0x000a680001027983 */ /* 0x010f220000300a00 */
[----:B------:R-:W-:-:S02]  /*145c40*/  ISETP.LT.AND P6, PT, R27, UR12, !P4 ;  /* 0x0000000c1b007c0c */ /* 0x000fc4000e7c1270 */
[----:B------:R-:W-:Y:S02]  /*145c50*/  ISETP.LT.AND P1, PT, R9, UR7, !P4 ;  /* 0x0000000709007c0c */ /* 0x000fe4000e721270 */
[----:B------:R-:W-:Y:S01]  /*145c60*/  PRMT R0, R12, 0x7770, RZ ;  /* 0x000077700c007816 */ /* 0x000fe200000000ff */
[----:B------:R-:W2:Y:S04]  /*145c70*/  LDL.LU.64 R28, [R1+0xac0] ;  /* 0x000ac000011c7983 */ /* 0x000ea80000300a00 */
[----:B------:R-:W2:Y:S01]  /*145c80*/  LDL.LU.64 R20, [R1+0xab8] ;  /* 0x000ab80001147983 */ /* 0x000ea20000300a00 */
[----:B------:R-:W0:Y:S01]  /*145c90*/  LDCU UR7, c[0x0][0x398] ;  /* 0x00007300ff0777ac */ /* 0x000e220008000800 */
[----:B------:R-:W0:Y:S01]  /*145ca0*/  LDCU UR12, c[0x0][0x398] ;  /* 0x00007300ff0c77ac */ /* 0x000e220008000800 */
[----:B---3--:R-:W-:Y:S01]  /*145cb0*/  ISETP.LT.AND P3, PT, R17, UR4, !P3 ;  /* 0x0000000411007c0c */ /* 0x008fe2000df61270 */
[----:B------:R-:W3:-:S12]  /*145cc0*/  LDCU UR4, c[0x0][0x398] ;  /* 0x00007300ff0477ac */ /* 0x000ed80008000800 */
[----:B----4-:R4:W-:Y:S04]  /*145cd0*/  @P3 STG.E.U8 desc[UR38][R2.64], R4 ;  /* 0x0000000402003986 */ /* 0x0109e8000c101126 */
[----:B--2---:R2:W-:Y:S01]  /*145ce0*/  @P5 STG.E.U8 desc[UR38][R6.64], R0 ;  /* 0x0000000006005986 */ /* 0x0045e2000c101126 */
[----:B------:R-:W-:Y:S02]  /*145cf0*/  ISETP.LT.AND P3, PT, R8, UR8, !P4 ;  /* 0x0000000808007c0c */ /* 0x000fe4000e761270 */
[C---:B----4-:R-:W-:Y:S02]  /*145d00*/  PRMT R2, R12.reuse, 0x7772, RZ ;  /* 0x000077720c027816 */ /* 0x050fe400000000ff */
[C---:B--2---:R-:W-:Y:S01]  /*145d10*/  PRMT R0, R12.reuse, 0x7771, RZ ;  /* 0x000077710c007816 */ /* 0x044fe200000000ff */
[----:B------:R-:W2:Y:S01]  /*145d20*/  LDL.LU.64 R6, [R1+0xaf0] ;  /* 0x000af00001067983 */ /* 0x000ea20000300a00 */
[----:B------:R-:W-:Y:S01]  /*145d30*/  ISETP.LT.AND P5, PT, R23, UR5, !P4 ;  /* 0x0000000517007c0c */ /* 0x000fe2000e7a1270 */
[----:B------:R-:W4:Y:S01]  /*145d40*/  LDCU UR8, c[0x0][0x398] ;  /* 0x00007300ff0877ac */ /* 0x000f220008000800 */
[----:B------:R-:W0:Y:S01]  /*145d50*/  LDCU UR5, c[0x0][0x398] ;  /* 0x00007300ff0577ac */ /* 0x000e220008000800 */
[----:B------:R1:W-:Y:S04]  /*145d60*/  @P6 STG.E.U8 desc[UR38][R10.64], R0 ;  /* 0x000000000a006986 */ /* 0x0003e8000c101126 */
[----:B------:R3:W-:Y:S04]  /*145d70*/  @P1 STG.E.U8 desc[UR38][R24.64], R2 ;  /* 0x0000000218001986 */ /* 0x0007e8000c101126 */
[----:B-1----:R-:W2:Y:S01]  /*145d80*/  LDL.LU.64 R10, [R1+0xad0] ;  /* 0x000ad000010a7983 */ /* 0x002ea20000300a00 */
[----:B---3--:R-:W-:-:S03]  /*145d90*/  PRMT R2, R12, 0x7773, RZ ;  /* 0x000077730c027816 */ /* 0x008fc600000000ff */
[----:B------:R-:W3:Y:S04]  /*145da0*/  LDL.LU R16, [R1+0x2e4] ;  /* 0x0002e40001107983 */ /* 0x000ee80000300800 */
[----:B------:R-:W2:Y:S04]  /*145db0*/  LDL.LU.64 R24, [R1+0xae8] ;  /* 0x000ae80001187983 */ /* 0x000ea80000300a00 */
[----:B------:R-:W2:Y:S04]  /*145dc0*/  LDL.LU.64 R12, [R1+0xae0] ;  /* 0x000ae000010c7983 */ /* 0x000ea80000300a00 */
[----:B------:R1:W-:Y:S04]  /*145dd0*/  @P3 STG.E.U8 desc[UR38][R18.64], R2 ;  /* 0x0000000212003986 */ /* 0x0003e8000c101126 */
[----:B-1----:R-:W2:Y:S01]  /*145de0*/  LDL.LU.64 R18, [R1+0x5178] ;  /* 0x0051780001127983 */ /* 0x002ea20000300a00 */
[----:B------:R-:W-:Y:S01]  /*145df0*/  ISETP.LT.AND P6, PT, R22, UR9, !P4 ;  /* 0x0000000916007c0c */ /* 0x000fe2000e7c1270 */
[----:B------:R-:W-:Y:S01]  /*145e00*/  VIADD R0, R14, 0x7d ;  /* 0x0000007d0e007836 */ /* 0x000fe20000000000 */
[----:B------:R-:W-:Y:S01]  /*145e10*/  PRMT R2, R26, 0x7771, RZ ;  /* 0x000077711a027816 */ /* 0x000fe200000000ff */
[----:B------:R-:W1:Y:S03]  /*145e20*/  LDCU UR9, c[0x0][0x398] ;  /* 0x00007300ff0977ac */ /* 0x000e660008000800 */
[----:B------:R-:W-:-:S02]  /*145e30*/  ISETP.GE.AND P1, PT, R0, UR41, PT ;  /* 0x0000002900007c0c */ /* 0x000fc4000bf26270 */
[----:B------:R-:W-:-:S05]  /*145e40*/  PRMT R0, R26, 0x7770, RZ ;  /* 0x000077701a007816 */ /* 0x000fca00000000ff */
[----:B------:R0:W-:Y:S04]  /*145e50*/  @P5 STG.E.U8 desc[UR38][R28.64], R0 ;  /* 0x000000001c005986 */ /* 0x0001e8000c101126 */
[----:B------:R1:W-:Y:S01]  /*145e60*/  @P6 STG.E.U8 desc[UR38][R20.64], R2 ;  /* 0x0000000214006986 */ /* 0x0003e2000c101126 */
[----:B------:R-:W-:Y:S01]  /*145e70*/  ISETP.LT.AND P5, PT, R27, UR14, !P0 ;  /* 0x0000000e1b007c0c */ /* 0x000fe2000c7a1270 */
[----:B------:R-:W2:Y:S01]  /*145e80*/  LDCU UR14, c[0x0][0x398] ;  /* 0x00007300ff0e77ac */ /* 0x000ea20008000800 */
[C---:B0-----:R-:W-:Y:S01]  /*145e90*/  PRMT R0, R26.reuse, 0x7772, RZ ;  /* 0x000077721a007816 */ /* 0x041fe200000000ff */
[----:B-1----:R-:W4:Y:S01]  /*145ea0*/  LDL.LU.64 R20, [R1+0xb40] ;  /* 0x000b400001147983 */ /* 0x002f220000300a00 */
[----:B------:R-:W-:-:S03]  /*145eb0*/  PRMT R2, R26, 0x7773, RZ ;  /* 0x000077731a027816 */ /* 0x000fc600000000ff */
[----:B------:R-:W4:Y:S04]  /*145ec0*/  LDL.LU.64 R28, [R1+0xb28] ;  /* 0x000b2800011c7983 */ /* 0x000f280000300a00 */
[----:B------:R-:W-:Y:S01]  /*145ed0*/  STL [R1+0x5170], R27 ;  /* 0x0051701b01007387 */ /* 0x000fe20000100800 */
[----:B--2---:R-:W-:Y:S02]  /*145ee0*/  ISETP.LT.AND P3, PT, R19, UR10, !P4 ;  /* 0x0000000a13007c0c */ /* 0x004fe4000e761270 */
[----:B------:R-:W-:Y:S02]  /*145ef0*/  ISETP.LT.AND P4, PT, R17, UR6, !P4 ;  /* 0x0000000611007c0c */ /* 0x000fe4000e781270 */
[----:B------:R-:W-:Y:S02]  /*145f00*/  ISETP.LT.AND P6, PT, R18, UR13, !P0 ;  /* 0x0000000d12007c0c */ /* 0x000fe4000c7c1270 */
[C---:B---3--:R-:W-:Y:S01]  /*145f10*/  PRMT R3, R16.reuse, 0x7773, RZ ;  /* 0x0000777310037816 */ /* 0x048fe200000000ff */
[----:B------:R-:W0:Y:S01]  /*145f20*/  LDCU UR6, c[0x0][0x398] ;  /* 0x00007300ff0677ac */ /* 0x000e220008000800 */
[----:B------:R-:W1:Y:S01]  /*145f30*/  LDCU UR10, c[0x0][0x398] ;  /* 0x00007300ff0a77ac */ /* 0x000e620008000800 */
[----:B------:R-:W2:Y:S04]  /*145f40*/  LDCU UR13, c[0x0][0x398] ;  /* 0x00007300ff0d77ac */ /* 0x000ea80008000800 */
[----:B------:R-:W-:Y:S04]  /*145f50*/  @P3 STG.E.U8 desc[UR38][R6.64], R0 ;  /* 0x0000000006003986 */ /* 0x000fe8000c101126 */
[----:B------:R3:W-:Y:S04]  /*145f60*/  @P4 STG.E.U8 desc[UR38][R10.64], R2 ;  /* 0x000000020a004986 */ /* 0x0007e8000c101126 */
[----:B---3--:R-:W3:Y:S04]  /*145f70*/  LDL.LU.64 R10, [R1+0xb68] ;  /* 0x000b6800010a7983 */ /* 0x008ee80000300a00 */
[----:B------:R-:W2:Y:S01]  /*145f80*/  LDL.LU.64 R26, [R1+0xb60] ;  /* 0x000b6000011a7983 */ /* 0x000ea20000300a00 */
[----:B------:R-:W-:-:S02]  /*145f90*/  PRMT R0, R16, 0x7770, RZ ;  /* 0x0000777010007816 */ /* 0x000fc400000000ff */
[----:B------:R-:W-:Y:S02]  /*145fa0*/  ISETP.LT.AND P3, PT, R9, UR4, !P0 ;  /* 0x0000000409007c0c */ /* 0x000fe4000c761270 */
[----:B------:R-:W-:Y:S02]  /*145fb0*/  PRMT R2, R16, 0x7771, RZ ;  /* 0x0000777110027816 */ /* 0x000fe400000000ff */
[----:B------:R-:W-:Y:S01]  /*145fc0*/  ISETP.LT.AND P4, PT, R8, UR7, !P0 ;  /* 0x0000000708007c0c */ /* 0x000fe2000c781270 */
[----:B------:R-:W0:Y:S01]  /*145fd0*/  LDCU UR4, c[0x0][0x398] ;  /* 0x00007300ff0477ac */ /* 0x000e220008000800 */
[----:B------:R1:W-:Y:S04]  /*145fe0*/  @P6 STG.E.U8 desc[UR38][R24.64], R0 ;  /* 0x0000000018006986 */ /* 0x0003e8000c101126 */
[----:B------:R0:W-:Y:S01]  /*145ff0*/  @P5 STG.E.U8 desc[UR38][R12.64], R2 ;  /* 0x000000020c005986 */ /* 0x0001e2000c101126 */
[----:B------:R-:W-:-:S02]  /*146000*/  ISETP.LT.AND P5, PT, R23, UR11, !P0 ;  /* 0x0000000b17007c0c */ /* 0x000fc4000c7a1270 */
[----:B----4-:R-:W-:Y:S01]  /*146010*/  ISETP.LT.AND P6, PT, R22, UR8, !P0 ;  /* 0x0000000816007c0c */ /* 0x010fe2000c7c1270 */
[----:B------:R-:W4:Y:S01]  /*146020*/  LDCU UR7, c[0x0][0x398] ;  /* 0x00007300ff0777ac */ /* 0x000f220008000800 */
[----:B------:R-:W2:Y:S01]  /*146030*/  LDCU UR8, c[0x0][0x398] ;  /* 0x00007300ff0877ac */ /* 0x000ea20008000800 */
[----:B------:R-:W2:Y:S01]  /*146040*/  LDCU UR11, c[0x0][0x398] ;  /* 0x00007300ff0b77ac */ /* 0x000ea20008000800 */
[----:B-1----:R-:W-:Y:S01]  /*146050*/  VIADD R0, R14, 0x7e ;  /* 0x0000007e0e007836 */ /* 0x002fe20000000000 */
[----:B0-----:R-:W-:Y:S01]  /*146060*/  PRMT R2, R16, 0x7772, RZ ;  /* 0x0000777210027816 */ /* 0x001fe200000000ff */
[----:B------:R-:W4:Y:S04]  /*146070*/  LDL.LU.64 R24, [R1+0xb88] ;  /* 0x000b880001187983 */ /* 0x000f280000300a00 */
[----:B------:R-:W4:Y:S04]  /*146080*/  LDL.LU.64 R6, [R1+0xb70] ;  /* 0x000b700001067983 */ /* 0x000f280000300a00 */
[----:B------:R-:W4:Y:S04]  /*146090*/  LDL.LU.64 R12, [R1+0xb80] ;  /* 0x000b8000010c7983 */ /* 0x000f280000300a00 */
[----:B------:R-:W4:Y:S04]  /*1460a0*/  LDL.LU R15, [R1+0x358] ;  /* 0x00035800010f7983 */ /* 0x000f280000300800 */
[----:B------:R0:W-:Y:S01]  /*1460b0*/  @P3 STG.E.U8 desc[UR38][R20.64], R2 ;  /* 0x0000000214003986 */ /* 0x0001e2000c101126 */
[----:B------:R-:W-:-:S02]  /*1460c0*/  ISETP.GE.AND P3, PT, R0, UR43, PT ;  /* 0x0000002b00007c0c */ /* 0x000fc4000bf66270 */
[C---:B------:R-:W-:Y:S01]  /*1460d0*/  PRMT R0, R5.reuse, 0x7770, RZ ;  /* 0x0000777005007816 */ /* 0x040fe200000000ff */
[----:B------:R1:W-:Y:S01]  /*1460e0*/  @P4 STG.E.U8 desc[UR38][R28.64], R3 ;  /* 0x000000031c004986 */ /* 0x0003e2000c101126 */
[----:B0-----:R-:W-:-:S03]  /*1460f0*/  PRMT R2, R5, 0x7771, RZ ;  /* 0x0000777105027816 */ /* 0x001fc600000000ff */
[----:B------:R-:W4:Y:S04]  /*146100*/  LDL.LU.64 R20, [R1+0xb78] ;  /* 0x000b780001147983 */ /* 0x000f280000300a00 */
[----:B-1----:R-:W4:Y:S04]  /*146110*/  LDL.LU.64 R28, [R1+0xba0] ;  /* 0x000ba000011c7983 */ /* 0x002f280000300a00 */
[----:B---3--:R0:W-:Y:S04]  /*146120*/  @P5 STG.E.U8 desc[UR38][R10.64], R0 ;  /* 0x000000000a005986 */ /* 0x0081e8000c101126 */
[----:B--2---:R1:W-:Y:S04]  /*146130*/  @P6 STG.E.U8 desc[UR38][R26.64], R2 ;  /* 0x000000021a006986 */ /* 0x0043e8000c101126 */
[----:B0-----:R-:W2:Y:S04]  /*146140*/  LDL.LU.64 R10, [R1+0xb98] ;  /* 0x000b9800010a7983 */ /* 0x001ea80000300a00 */
[----:B-1----:R-:W3:Y:S01]  /*146150*/  LDL.LU R27, [R1+0x5170] ;  /* 0x00517000011b7983 */ /* 0x002ee20000300800 */
[----:B------:R-:W-:-:S02]  /*146160*/  ISETP.LT.AND P4, PT, R19, UR12, !P0 ;  /* 0x0000000c13007c0c */ /* 0x000fc4000c781270 */
[----:B------:R-:W-:Y:S02]  /*146170*/  ISETP.LT.AND P0, PT, R17, UR5, !P0 ;  /* 0x0000000511007c0c */ /* 0x000fe4000c701270 */
[C---:B------:R-:W-:Y:S01]  /*146180*/  PRMT R0, R5.reuse, 0x7772, RZ ;  /* 0x0000777205007816 */ /* 0x040fe200000000ff */
[----:B------:R-:W2:Y:S01]  /*146190*/  LDL.LU R16, [R1+0x288] ;  /* 0x0002880001107983 */ /* 0x000ea20000300800 */
[----:B------:R-:W-:Y:S02]  /*1461a0*/  ISETP.LT.AND P6, PT, R18, UR9, !P2 ;  /* 0x0000000912007c0c */ /* 0x000fe4000d7c1270 */
[----:B------:R-:W-:Y:S01]  /*1461b0*/  PRMT R5, R5, 0x7773, RZ ;  /* 0x0000777305057816 */ /* 0x000fe200000000ff */
[----:B------:R-:W0:Y:S01]  /*1461c0*/  LDCU UR5, c[0x0][0x398] ;  /* 0x00007300ff0577ac */ /* 0x000e220008000800 */
[----:B------:R-:W1:Y:S01]  /*1461d0*/  LDCU UR12, c[0x0][0x398] ;  /* 0x00007300ff0c77ac */ /* 0x000e620008000800 */
[----:B------:R-:W0:Y:S02]  /*1461e0*/  LDCU UR9, c[0x0][0x398] ;  /* 0x00007300ff0977ac */ /* 0x000e240008000800 */
[----:B----4-:R4:W-:Y:S04]  /*1461f0*/  @P4 STG.E.U8 desc[UR38][R24.64], R0 ;  /* 0x0000000018004986 */ /* 0x0109e8000c101126 */
[----:B------:R0:W-:Y:S01]  /*146200*/  @P0 STG.E.U8 desc[UR38][R6.64], R5 ;  /* 0x0000000506000986 */ /* 0x0001e2000c101126 */
[----:B------:R-:W-:-:S02]  /*146210*/  ISETP.LT.AND P4, PT, R9, UR10, !P2 ;  /* 0x0000000a09007c0c */ /* 0x000fc4000d781270 */
[C---:B------:R-:W-:Y:S01]  /*146220*/  PRMT R2, R15.reuse, 0x7771, RZ ;  /* 0x000077710f027816 */ /* 0x040fe200000000ff */
[----:B----4-:R-:W4:Y:S04]  /*146230*/  LDL.LU.64 R24, [R1+0xbc0] ;  /* 0x000bc00001187983 */ /* 0x010f280000300a00 */
[----:B0-----:R-:W2:Y:S01]  /*146240*/  LDL.LU.64 R6, [R1+0xbf0] ;  /* 0x000bf00001067983 */ /* 0x001ea20000300a00 */
[----:B------:R-:W-:-:S03]  /*146250*/  PRMT R0, R15, 0x7770, RZ ;  /* 0x000077700f007816 */ /* 0x000fc600000000ff */
[----:B------:R-:W2:Y:S04]  /*146260*/  LDL.LU.64 R4, [R1+0xbe8] ;  /* 0x000be80001047983 */ /* 0x000ea80000300a00 */
[----:B------:R-:W4:Y:S04]  /*146270*/  LDL.LU R26, [R1+0x2e8] ;  /* 0x0002e800011a7983 */ /* 0x000f280000300800 */
[----:B------:R0:W-:Y:S01]  /*146280*/  @P6 STG.E.U8 desc[UR38][R12.64], R0 ;  /* 0x000000000c006986 */ /* 0x0001e2000c101126 */
[----:B---3--:R-:W-:Y:S02]  /*146290*/  ISETP.LT.AND P5, PT, R27, UR6, !P2 ;  /* 0x000000061b007c0c */ /* 0x008fe4000d7a1270 */
[----:B0-----:R-:W-:Y:S01]  /*1462a0*/  PRMT R0, R15, 0x7772, RZ ;  /* 0x000077720f007816 */ /* 0x001fe200000000ff */
[----:B------:R-:W3:Y:S01]  /*1462b0*/  LDL.LU.64 R12, [R1+0xc10] ;  /* 0x000c1000010c7983 */ /* 0x000ee20000300a00 */
[----:B------:R-:W-:-:S02]  /*1462c0*/  ISETP.LT.AND P0, PT, R8, UR13, !P2 ;  /* 0x0000000d08007c0c */ /* 0x000fc4000d701270 */
[----:B------:R-:W-:Y:S01]  /*1462d0*/  ISETP.LT.AND P6, PT, R19, UR7, !P2 ;  /* 0x0000000713007c0c */ /* 0x000fe2000d7c1270 */
[----:B------:R-:W0:Y:S01]  /*1462e0*/  LDCU UR10, c[0x0][0x398] ;  /* 0x00007300ff0a77ac */ /* 0x000e220008000800 */
[----:B------:R-:W0:Y:S01]  /*1462f0*/  LDCU UR6, c[0x0][0x398] ;  /* 0x00007300ff0677ac */ /* 0x000e220008000800 */
[----:B------:R-:W0:Y:S01]  /*146300*/  LDCU UR13, c[0x0][0x398] ;  /* 0x00007300ff0d77ac */ /* 0x000e220008000800 */
[----:B------:R-:W0:Y:S03]  /*146310*/  LDCU UR7, c[0x0][0x398] ;  /* 0x00007300ff0777ac */ /* 0x000e260008000800 */
[----:B------:R1:W-:Y:S04]  /*146320*/  @P5 STG.E.U8 desc[UR38][R20.64], R2 ;  /* 0x0000000214005986 */ /* 0x0003e8000c101126 */
[----:B------:R0:W-:Y:S04]  /*146330*/  @P4 STG.E.U8 desc[UR38][R28.64], R0 ;  /* 0x000000001c004986 */ /* 0x0001e8000c101126 */
[----:B-1----:R-:W3:Y:S01]  /*146340*/  LDL.LU.64 R20, [R1+0xbe0] ;  /* 0x000be00001147983 */ /* 0x002ee20000300a00 */
[----:B------:R-:W-:Y:S01]  /*146350*/  PRMT R2, R15, 0x7773, RZ ;  /* 0x000077730f027816 */ /* 0x000fe200000000ff */
[----:B0-----:R-:W-:-:S02]  /*146360*/  VIADD R0, R14, 0x7f ;  /* 0x0000007f0e007836 */ /* 0x001fc40000000000 */
[----:B------:R-:W3:Y:S01]  /*146370*/  LDL.LU.64 R14, [R1+0xc28] ;  /* 0x000c2800010e7983 */ /* 0x000ee20000300a00 */
[----:B------:R-:W-:Y:S02]  /*146380*/  ISETP.LT.AND P5, PT, R23, UR14, !P2 ;  /* 0x0000000e17007c0c */ /* 0x000fe4000d7a1270 */
[----:B------:R-:W-:Y:S01]  /*146390*/  ISETP.LT.AND P4, PT, R22, UR4, !P2 ;  /* 0x0000000416007c0c */ /* 0x000fe2000d781270 */
[----:B--2---:R0:W-:Y:S01]  /*1463a0*/  @P0 STG.E.U8 desc[UR38][R10.64], R2 ;  /* 0x000000020a000986 */ /* 0x0041e2000c101126 */
[----:B------:R-:W-:Y:S02]  /*1463b0*/  ISETP.GE.AND P0, PT, R0, UR23, PT ;  /* 0x0000001700007c0c */ /* 0x000fe4000bf06270 */
[----:B------:R-:W-:Y:S02]  /*1463c0*/  ISETP.LT.AND P2, PT, R17, UR8, !P2 ;  /* 0x0000000811007c0c */ /* 0x000fe4000d741270 */
[C---:B------:R-:W-:Y:S01]  /*1463d0*/  PRMT R0, R16.reuse, 0x7771, RZ ;  /* 0x0000777110007816 */ /* 0x040fe200000000ff */
[----:B------:R-:W2:Y:S01]  /*1463e0*/  LDL.LU.64 R28, [R1+0xc20] ;  /* 0x000c2000011c7983 */ /* 0x000ea20000300a00 */
[----:B------:R-:W1:Y:S01]  /*1463f0*/  LDCU UR14, c[0x0][0x398] ;  /* 0x00007300ff0e77ac */ /* 0x000e620008000800 */
[----:B------:R-:W1:Y:S01]  /*146400*/  LDCU UR4, c[0x0][0x398] ;  /* 0x00007300ff0477ac */ /* 0x000e620008000800 */
[----:B------:R-:W1:Y:S01]  /*146410*/  LDCU UR8, c[0x0][0x398] ;  /* 0x00007300ff0877ac */ /* 0x000e620008000800 */
[----:B0-----:R-:W-:Y:S01]  /*146420*/  PRMT R2, R16, 0x7770, RZ ;  /* 0x0000777010027816 */ /* 0x001fe200000000ff */
[----:B------:R-:W2:Y:S04]  /*146430*/  LDL.LU.64 R10, [R1+0xc50] ;  /* 0x000c5000010a7983 */ /* 0x000ea80000300a00 */
[----:B----4-:R0:W-:Y:S01]  /*146440*/  @P5 STG.E.U8 desc[UR38][R24.64], R2 ;  /* 0x0000000218005986 */ /* 0x0101e2000c101126 */
[----:B------:R-:W-:-:S03]  /*146450*/  ISETP.LT.AND P5, PT, R18, UR11, !P1 ;  /* 0x0000000b12007c0c */ /* 0x000fc6000cfa1270 */
[----:B------:R4:W-:Y:S01]  /*146460*/  @P4 STG.E.U8 desc[UR38][R6.64], R0 ;  /* 0x0000000006004986 */ /* 0x0009e2000c101126 */
[----:B------:R-:W-:Y:S01]  /*146470*/  ISETP.LT.AND P4, PT, R27, UR5, !P1 ;  /* 0x000000051b007c0c */ /* 0x000fe2000cf81270 */
[----:B------:R-:W1:Y:S01]  /*146480*/  LDCU UR11, c[0x0][0x398] ;  /* 0x00007300ff0b77ac */ /* 0x000e620008000800 */
[----:B------:R-:W1:Y:S01]  /*146490*/  LDCU UR5, c[0x0][0x398] ;  /* 0x00007300ff0577ac */ /* 0x000e620008000800 */
[C---:B0-----:R-:W-:Y:S01]  /*1464a0*/  PRMT R2, R16.reuse, 0x7772, RZ ;  /* 0x0000777210027816 */ /* 0x041fe200000000ff */
[----:B------:R-:W2:Y:S01]  /*1464b0*/  LDL.LU.64 R24, [R1+0xc48] ;  /* 0x000c480001187983 */ /* 0x000ea20000300a00 */
[----:B----4-:R-:W-:-:S03]  /*1464c0*/  PRMT R0, R16, 0x7773, RZ ;  /* 0x0000777310007816 */ /* 0x010fc600000000ff */
[----:B------:R-:W4:Y:S04]  /*1464d0*/  LDL.LU.64 R6, [R1+0x5168] ;  /* 0x0051680001067983 */ /* 0x000f280000300a00 */
[----:B------:R0:W-:Y:S02]  /*1464e0*/  @P6 STG.E.U8 desc[UR38][R4.64], R2 ;  /* 0x0000000204006986 */ /* 0x0001e4000c101126 */
[C---:B0-----:R-:W-:Y:S02]  /*1464f0*/  PRMT R2, R26.reuse, 0x7770, RZ ;  /* 0x000077701a027816 */ /* 0x041fe400000000ff */
[----:B---3--:R0:W-:Y:S02]  /*146500*/  @P2 STG.E.U8 desc[UR38][R12.64], R0 ;  /* 0x000000000c002986 */ /* 0x0081e4000c101126 */
[----:B0-----:R-:W-:-:S02]  /*146510*/  PRMT R0, R26, 0x7771, RZ ;  /* 0x000077711a007816 */ /* 0x001fc400000000ff */
[----:B------:R-:W3:Y:S04]  /*146520*/  LDL.LU.64 R12, [R1+0xc88] ;  /* 0x000c8800010c7983 */ /* 0x000ee80000300a00 */
[----:B------:R0:W-:Y:S01]  /*146530*/  @P5 STG.E.U8 desc[UR38][R20.64], R2 ;  /* 0x0000000214005986 */ /* 0x0001e2000c101126 */
[----:B------:R-:W-:Y:S02]  /*146540*/  ISETP.LT.AND P5, PT, R23, UR10, !P1 ;  /* 0x0000000a17007c0c */ /* 0x000fe4000cfa1270 */
[----:B------:R-:W-:Y:S02]  /*146550*/  ISETP.LT.AND P6, PT, R9, UR6, !P1 ;  /* 0x0000000609007c0c */ /* 0x000fe4000cfc1270 */
[----:B------:R-:W-:Y:S01]  /*146560*/  ISETP.LT.AND P2, PT, R8, UR9, !P1 ;  /* 0x0000000908007c0c */ /* 0x000fe2000cf41270 */
[----:B------:R-:W-:Y:S01]  /*146570*/  @P4 STG.E.U8 desc[UR38][R14.64], R0 ;  /* 0x000000000e004986 */ /* 0x000fe2000c101126 */
[----:B------:R-:W-:Y:S01]  /*146580*/  ISETP.LT.AND P4, PT, R22, UR12, !P1 ;  /* 0x0000000c16007c0c */ /* 0x000fe2000cf81270 */
[----:B------:R-:W1:Y:S01]  /*146590*/  LDCU UR6, c[0x0][0x398] ;  /* 0x00007300ff0677ac */ /* 0x000e620008000800 */
[----:B------:R-:W1:Y:S01]  /*1465a0*/  LDCU UR9, c[0x0][0x398] ;  /* 0x00007300ff0977ac */ /* 0x000e620008000800 */
[----:B------:R-:W1:Y:S01]  /*1465b0*/  LDCU UR10, c[0x0][0x398] ;  /* 0x00007300ff0a77ac */ /* 0x000e620008000800 */
[----:B0-----:R-:W2:Y:S04]  /*1465c0*/  LDL.LU.64 R20, [R1+0xc80] ;  /* 0x000c800001147983 */ /* 0x001ea80000300a00 */
[----:B------:R-:W2:Y:S04]  /*1465d0*/  LDL.LU R16, [R1+0x35c] ;  /* 0x00035c0001107983 */ /* 0x000ea80000300800 */
[----:B------:R0:W-:Y:S04]  /*1465e0*/  STL.64 [R1+0x5150], R22 ;  /* 0x0051501601007387 */ /* 0x0001e80000100a00 */
[----:B0-----:R-:W2:Y:S04]  /*1465f0*/  LDL.LU.64 R22, [R1+0xc90] ;  /* 0x000c900001167983 */ /* 0x001ea80000300a00 */
[----:B--2---:R0:W-:Y:S04]  /*146600*/  STL.64 [R1+0x5158], R22 ;  /* 0x0051581601007387 */ /* 0x0041e80000100a00 */
[----:B0-----:R-:W2:Y:S01]  /*146610*/  LDL.LU.64 R22, [R1+0xcb8] ;  /* 0x000cb80001167983 */ /* 0x001ea20000300a00 */
[----:B------:R-:W-:-:S02]  /*146620*/  PRMT R2, R26, 0x7772, RZ ;  /* 0x000077721a027816 */ /* 0x000fc400000000ff */
[----:B------:R-:W-:-:S03]  /*146630*/  PRMT R0, R26, 0x7773, RZ ;  /* 0x000077731a007816 */ /* 0x000fc600000000ff */
[----:B------:R-:W-:Y:S04]  /*146640*/  @P6 STG.E.U8 desc[UR38][R28.64], R2 ;  /* 0x000000021c006986 */ /* 0x000fe8000c101126 */
[----:B--2---:R0:W-:Y:S04]  /*146650*/  STL.64 [R1+0x5160], R22 ;  /* 0x0051601601007387 */ /* 0x0041e80000100a00 */
[----:B0-----:R-:W2:Y:S04]  /*146660*/  LDL.LU.64 R22, [R1+0xcd0] ;  /* 0x000cd00001167983 */ /* 0x001ea80000300a00 */
[----:B------:R-:W2:Y:S01]  /*146670*/  LDL.LU.64 R14, [R1+0xc40] ;  /* 0x000c4000010e7983 */ /* 0x000ea20000300a00 */
[----:B------:R-:W-:-:S02]  /*146680*/  ISETP.LT.AND P6, PT, R19, UR13, !P1 ;  /* 0x0000000d13007c0c */ /* 0x000fc4000cfc1270 */
[----:B----4-:R-:W-:Y:S02]  /*146690*/  PRMT R2, R6, 0x7770, RZ ;  /* 0x0000777006027816 */ /* 0x010fe400000000ff */
[----:B-1----:R-:W-:Y:S01]  /*1466a0*/  ISETP.LT.AND P1, PT, R17, UR14, !P1 ;  /* 0x0000000e11007c0c */ /* 0x002fe2000cf21270 */
[----:B------:R0:W-:Y:S04]  /*1466b0*/  @P2 STG.E.U8 desc[UR38][R10.64], R0 ;  /* 0x000000000a002986 */ /* 0x0001e8000c101126 */
[----:B------:R1:W-:Y:S01]  /*1466c0*/  @P5 STG.E.U8 desc[UR38][R24.64], R2 ;  /* 0x0000000218005986 */ /* 0x0003e2000c101126 */
[C---:B------:R-:W-:Y:S02]  /*1466d0*/  ISETP.LT.AND P2, PT, R18.reuse, UR4, !P3 ;  /* 0x0000000412007c0c */ /* 0x040fe4000df41270 */
[----:B------:R-:W-:-:S02]  /*1466e0*/  ISETP.LT.AND P5, PT, R18, UR15, !P0 ;  /* 0x0000000f12007c0c */ /* 0x000fc4000c7a1270 */
[----:B------:R-:W-:Y:S01]  /*1466f0*/  PRMT R3, R16, 0x7771, RZ ;  /* 0x0000777110037816 */ /* 0x000fe200000000ff */
[----:B------:R-:W4:Y:S01]  /*146700*/  LDCU UR4, c[0x0][0x398] ;  /* 0x00007300ff0477ac */ /* 0x000f220008000800 */
[C---:B0-----:R-:W-:Y:S02]  /*146710*/  PRMT R0, R6.reuse, 0x7771, RZ ;  /* 0x0000777106007816 */ /* 0x041fe400000000ff */
[C---:B-1----:R-:W-:Y:S02]  /*146720*/  PRMT R2, R6.reuse, 0x7772, RZ ;  /* 0x0000777206027816 */ /* 0x042fe400000000ff */
[----:B------:R-:W-:Y:S01]  /*146730*/  PRMT R6, R6, 0x7773, RZ ;  /* 0x0000777306067816 */ /* 0x000fe200000000ff */
[----:B---3--:R-:W-:Y:S04]  /*146740*/  @P4 STG.E.U8 desc[UR38][R12.64], R0 ;  /* 0x000000000c004986 */ /* 0x008fe8000c101126 */
[----:B------:R-:W-:Y:S04]  /*146750*/  @P6 STG.E.U8 desc[UR38][R20.64], R2 ;  /* 0x0000000214006986 */ /* 0x000fe8000c101126 */
[----:B--2---:R0:W-:Y:S04]  /*146760*/  STL.64 [R1+0x5148], R14 ;  /* 0x0051480e01007387 */ /* 0x0041e80000100a00 */
[----:B------:R1:W-:Y:S04]  /*146770*/  @P1 STG.E.U8 desc[UR38][R22.64], R6 ;  /* 0x0000000616001986 */ /* 0x0003e8000c101126 */
[----:B0-----:R-:W2:Y:S04]  /*146780*/  LDL.LU.64 R14, [R1+0xc60] ;  /* 0x000c6000010e7983 */ /* 0x001ea80000300a00 */
[----:B------:R-:W3:Y:S04]  /*146790*/  LDL.LU R26, [R1+0x28c] ;  /* 0x00028c00011a7983 */ /* 0x000ee80000300800 */
[----:B------:R-:W2:Y:S04]  /*1467a0*/  LDL.LU.64 R28, [R1+0xc08] ;  /* 0x000c0800011c7983 */ /* 0x000ea80000300a00 */
[----:B------:R-:W2:Y:S04]  /*1467b0*/  LDL.LU.64 R10, [R1+0xa80] ;  /* 0x000a8000010a7983 */ /* 0x000ea80000300a00 */
[----:B------:R-:W2:Y:S04]  /*1467c0*/  LDL.LU.64 R24, [R1+0x960] ;  /* 0x0009600001187983 */ /* 0x000ea80000300a00 */
[----:B------:R-:W2:Y:S04]  /*1467d0*/  LDL.LU.64 R12, [R1] ;  /* 0x00000000010c7983 */ /* 0x000ea80000300a00 */
[----:B------:R-:W2:Y:S04]  /*1467e0*/  LDL.LU.64 R20, [R1+0xcd8] ;  /* 0x000cd80001147983 */ /* 0x000ea80000300a00 */
[----:B------:R-:W2:Y:S04]  /*1467f0*/  LDL.LU R18, [R1+0x2ec] ;  /* 0x0002ec0001127983 */ /* 0x000ea80000300800 */
[----:B-1----:R-:W2:Y:S01]  /*146800*/  LDL.LU.64 R22, [R1+0x5160] ;  /* 0x0051600001167983 */ /* 0x002ea20000300a00 */
[----:B------:R-:W-:-:S02]  /*146810*/  PRMT R0, R16, 0x7770, RZ ;  /* 0x0000777010007816 */ /* 0x000fc400000000ff */
[----:B------:R-:W-:Y:S02]  /*146820*/  ISETP.LT.AND P6, PT, R27, UR7, !P3 ;  /* 0x000000071b007c0c */ /* 0x000fe4000dfc1270 */
[----:B------:R-:W-:Y:S02]  /*146830*/  ISETP.LT.AND P4, PT, R9, UR8, !P3 ;  /* 0x0000000809007c0c */ /* 0x000fe4000df81270 */
[----:B------:R-:W-:Y:S02]  /*146840*/  PRMT R2, R16, 0x7772, RZ ;  /* 0x0000777210027816 */ /* 0x000fe400000000ff */
[----:B------:R-:W-:Y:S02]  /*146850*/  ISETP.LT.AND P1, PT, R8, UR11, !P3 ;  /* 0x0000000b08007c0c */ /* 0x000fe4000df21270 */
[----:B------:R-:W-:Y:S01]  /*146860*/  PRMT R4, R16, 0x7773, RZ ;  /* 0x0000777310047816 */ /* 0x000fe200000000ff */
[----:B------:R-:W0:Y:S01]  /*146870*/  LDCU UR7, c[0x0][0x398] ;  /* 0x00007300ff0777ac */ /* 0x000e220008000800 */
[----:B------:R-:W1:Y:S01]  /*146880*/  LDCU UR8, c[0x0][0x398] ;  /* 0x00007300ff0877ac */ /* 0x000e620008000800 */
[----:B--2---:R2:W-:Y:S04]  /*146890*/  @P2 STG.E.U8 desc[UR38][R22.64], R0 ;  /* 0x0000000016002986 */ /* 0x0045e8000c101126 */
[----:B--2---:R-:W2:Y:S04]  /*1468a0*/  LDL.LU.64 R22, [R1+0x5158] ;  /* 0x0051580001167983 */ /* 0x004ea80000300a00 */
[----:B--2---:R2:W-:Y:S04]  /*1468b0*/  @P6 STG.E.U8 desc[UR38][R22.64], R3 ;  /* 0x0000000316006986 */ /* 0x0045e8000c101126 */
[----:B------:R0:W-:Y:S04]  /*1468c0*/  @P4 STG.E.U8 desc[UR38][R14.64], R2 ;  /* 0x000000020e004986 */ /* 0x0001e8000c101126 */
[----:B--2---:R-:W2:Y:S04]  /*1468d0*/  LDL.LU.64 R22, [R1+0x5150] ;  /* 0x0051500001167983 */ /* 0x004ea80000300a00 */
[----:B0-----:R-:W4:Y:S01]  /*1468e0*/  LDL.LU.64 R14, [R1+0x5148] ;  /* 0x00514800010e7983 */ /* 0x001f220000300a00 */
[----:B---3--:R-:W-:-:S02]  /*1468f0*/  PRMT R0, R26, 0x7770, RZ ;  /* 0x000077701a007816 */ /* 0x008fc400000000ff */
[C---:B------:R-:W-:Y:S02]  /*146900*/  PRMT R2, R26.reuse, 0x7771, RZ ;  /* 0x000077711a027816 */ /* 0x040fe400000000ff */
[----:B------:R-:W-:Y:S02]  /*146910*/  PRMT R3, R26, 0x7773, RZ ;  /* 0x000077731a037816 */ /* 0x000fe400000000ff */
[----:B------:R-:W-:Y:S02]  /*146920*/  ISETP.LT.AND P4, PT, R27, UR10, !P0 ;  /* 0x0000000a1b007c0c */ /* 0x000fe4000c781270 */
[C---:B------:R-:W-:Y:S02]  /*146930*/  PRMT R5, R18.reuse, 0x7771, RZ ;  /* 0x0000777112057816 */ /* 0x040fe400000000ff */
[----:B------:R-:W-:Y:S02]  /*146940*/  PRMT R6, R18, 0x7773, RZ ;  /* 0x0000777312067816 */ /* 0x000fe400000000ff */
[----:B--2---:R-:W-:Y:S01]  /*146950*/  ISETP.LT.AND P2, PT, R23, UR5, !P3 ;  /* 0x0000000517007c0c */ /* 0x004fe2000df41270 */
[----:B----4-:R0:W-:Y:S01]  /*146960*/  @P1 STG.E.U8 desc[UR38][R14.64], R4 ;  /* 0x000000040e001986 */ /* 0x0101e2000c101126 */
[----:B------:R-:W-:-:S02]  /*146970*/  ISETP.LT.AND P6, PT, R22, UR6, !P3 ;  /* 0x0000000616007c0c */ /* 0x000fc4000dfc1270 */
[----:B------:R-:W-:Y:S01]  /*146980*/  ISETP.LT.AND P1, PT, R19, UR9, !P3 ;  /* 0x0000000913007c0c */ /* 0x000fe2000df21270 */
[----:B------:R-:W2:Y:S01]  /*146990*/  LDCU UR5, c[0x0][0x398] ;  /* 0x00007300ff0577ac */ /* 0x000ea20008000800 */
[----:B------:R-:W3:Y:S01]  /*1469a0*/  LDCU UR6, c[0x0][0x398] ;  /* 0x00007300ff0677ac */ /* 0x000ee20008000800 */
[----:B------:R-:W4:Y:S01]  /*1469b0*/  LDCU UR9, c[0x0][0x398] ;  /* 0x00007300ff0977ac */ /* 0x000f220008000800 */
[----:B------:R-:W-:-:S05]  /*1469c0*/  ISETP.LT.AND P3, PT, R17, UR4, !P3 ;  /* 0x0000000411007c0c */ /* 0x000fca000df61270 */
[----:B------:R2:W-:Y:S01]  /*1469d0*/  @P2 STG.E.U8 desc[UR38][R28.64], R0 ;  /* 0x000000001c002986 */ /* 0x0005e2000c101126 */
[----:B0-----:R-:W-:-:S03]  /*1469e0*/  PRMT R4, R18, 0x7770, RZ ;  /* 0x0000777012047816 */ /* 0x001fc600000000ff */
[----:B------:R0:W-:Y:S01]  /*1469f0*/  @P6 STG.E.U8 desc[UR38][R10.64], R2 ;  /* 0x000000020a006986 */ /* 0x0001e2000c101126 */
[----:B------:R-:W-:Y:S02]  /*146a00*/  ISETP.LT.AND P2, PT, R9, UR7, !P0 ;  /* 0x0000000709007c0c */ /* 0x000fe4000c741270 */
[----:B-1----:R-:W-:Y:S02]  /*146a10*/  ISETP.LT.AND P6, PT, R8, UR8, !P0 ;  /* 0x0000000808007c0c */ /* 0x002fe4000c7c1270 */
[----:B--2---:R-:W-:Y:S02]  /*146a20*/  PRMT R0, R26, 0x7772, RZ ;  /* 0x000077721a007816 */ /* 0x004fe400000000ff */
[----:B0-----:R-:W-:-:S03]  /*146a30*/  PRMT R2, R18, 0x7772, RZ ;  /* 0x0000777212027816 */ /* 0x001fc600000000ff */
[----:B------:R0:W-:Y:S04]  /*146a40*/  @P1 STG.E.U8 desc[UR38][R24.64], R0 ;  /* 0x0000000018001986 */ /* 0x0001e8000c101126 */
[----:B------:R1:W-:Y:S04]  /*146a50*/  @P3 STG.E.U8 desc[UR38][R12.64], R3 ;  /* 0x000000030c003986 */ /* 0x0003e8000c101126 */
[----:B------:R2:W-:Y:S01]  /*146a60*/  @P5 STG.E.U8 desc[UR38][R20.64], R4 ;  /* 0x0000000414005986 */ /* 0x0005e2000c101126 */
[----:B------:R-:W-:Y:S02]  /*146a70*/  ISETP.LT.AND P1, PT, R23, UR5, !P0 ;  /* 0x0000000517007c0c */ /* 0x000fe4000c721270 */
[----:B---3--:R-:W-:-:S02]  /*146a80*/  ISETP.LT.AND P3, PT, R22, UR6, !P0 ;  /* 0x0000000616007c0c */ /* 0x008fc4000c761270 */
[----:B----4-:R-:W-:Y:S01]  /*146a90*/  ISETP.LT.AND P5, PT, R19, UR9, !P0 ;  /* 0x0000000913007c0c */ /* 0x010fe2000c7a1270 */
[----:B------:R-:W3:Y:S04]  /*146aa0*/  LDL.LU.64 R8, [R1+0xcb0] ;  /* 0x000cb00001087983 */ /* 0x000ee80000300a00 */
[----:B0-----:R-:W4:Y:S04]  /*146ab0*/  LDL.LU.64 R24, [R1+0xc78] ;  /* 0x000c780001187983 */ /* 0x001f280000300a00 */
[----:B-1----:R-:W4:Y:S04]  /*146ac0*/  LDL.LU.64 R12, [R1+0xc18] ;  /* 0x000c1800010c7983 */ /* 0x002f280000300a00 */
[----:B------:R-:W4:Y:S04]  /*146ad0*/  LDL.LU.64 R22, [R1+0xb48] ;  /* 0x000b480001167983 */ /* 0x000f280000300a00 */
[----:B--2---:R-:W2:Y:S04]  /*146ae0*/  LDL.LU.64 R20, [R1+0xa10] ;  /* 0x000a100001147983 */ /* 0x004ea80000300a00 */
[----:B------:R-:W2:Y:S01]  /*146af0*/  LDL.LU.64 R18, [R1+0x880] ;  /* 0x0008800001127983 */ /* 0x000ea20000300a00 */
[----:B------:R-:W-:-:S02]  /*146b00*/  ISETP.LT.AND P0, PT, R17, UR9, !P0 ;  /* 0x0000000911007c0c */ /* 0x000fc4000c701270 */
[C---:B------:R-:W-:Y:S02]  /*146b10*/  PRMT R0, R7.reuse, 0x7770, RZ ;  /* 0x0000777007007816 */ /* 0x040fe400000000ff */
[C---:B------:R-:W-:Y:S02]  /*146b20*/  PRMT R3, R7.reuse, 0x7771, RZ ;  /* 0x0000777107037816 */ /* 0x040fe400000000ff */
[C---:B------:R-:W-:Y:S02]  /*146b30*/  PRMT R4, R7.reuse, 0x7772, RZ ;  /* 0x0000777207047816 */ /* 0x040fe400000000ff */
[----:B------:R-:W-:Y:S01]  /*146b40*/  PRMT R7, R7, 0x7773, RZ ;  /* 0x0000777307077816 */ /* 0x000fe200000000ff */
[----:B---3--:R0:W-:Y:S04]  /*146b50*/  @P4 STG.E.U8 desc[UR38][R8.64], R5 ;  /* 0x0000000508004986 */ /* 0x0081e8000c101126 */
[----:B----4-:R0:W-:Y:S04]  /*146b60*/  @P2 STG.E.U8 desc[UR38][R24.64], R2 ;  /* 0x0000000218002986 */ /* 0x0101e8000c101126 */
[----:B------:R0:W-:Y:S04]  /*146b70*/  @P6 STG.E.U8 desc[UR38][R12.64], R6 ;  /* 0x000000060c006986 */ /* 0x0001e8000c101126 */
[----:B------:R0:W-:Y:S04]  /*146b80*/  @P1 STG.E.U8 desc[UR38][R22.64], R0 ;  /* 0x0000000016001986 */ /* 0x0001e8000c101126 */
[----:B--2---:R0:W-:Y:S04]  /*146b90*/  @P3 STG.E.U8 desc[UR38][R20.64], R3 ;  /* 0x0000000314003986 */ /* 0x0041e8000c101126 */
[----:B------:R0:W-:Y:S01]  /*146ba0*/  @P5 STG.E.U8 desc[UR38][R18.64], R4 ;  /* 0x0000000412005986 */ /* 0x0001e2000c101126 */
[----:B------:R-:W-:Y:S05]  /*146bb0*/  @!P0 EXIT ;  /* 0x000000000000894d */ /* 0x000fea0003800000 */
[----:B0-----:R-:W2:Y:S04]  /*146bc0*/  LDL.LU.64 R18, [R1+0x580] ;  /* 0x0005800001127983 */ /* 0x001ea80000300a00 */
[----:B--2---:R-:W-:Y:S01]  /*146bd0*/  STG.E.U8 desc[UR38][R18.64], R7 ;  /* 0x0000000712007986 */ /* 0x004fe2000c101126 */
[----:B------:R-:W-:Y:S05]  /*146be0*/  EXIT ;  /* 0x000000000000794d */ /* 0x000fea0003800000 */
.L_x_2:
[----:B------:R-:W-:-:S00]  /*146bf0*/  BRA `(.L_x_2) ;  /* 0xfffffffc00fc7947 */ /* 0x000fc0000383ffff */
[----:B------:R-:W-:-:S00]  /*146c00*/  NOP ;  /* 0x0000000000007918 */ /* 0x000fc00000000000 */
[----:B------:R-:W-:-:S00]  /*146c10*/  NOP ;  /* 0x0000000000007918 */ /* 0x000fc00000000000 */
[----:B------:R-:W-:-:S00]  /*146c20*/  NOP ;  /* 0x0000000000007918 */ /* 0x000fc00000000000 */
[----:B------:R-:W-:-:S00]  /*146c30*/  NOP ;  /* 0x0000000000007918 */ /* 0x000fc00000000000 */
[----:B------:R-:W-:-:S00]  /*146c40*/  NOP ;  /* 0x0000000000007918 */ /* 0x000fc00000000000 */
[----:B------:R-:W-:-:S00]  /*146c50*/  NOP ;  /* 0x0000000000007918 */ /* 0x000fc00000000000 */
[----:B------:R-:W-:-:S00]  /*146c60*/  NOP ;  /* 0x0000000000007918 */ /* 0x000fc00000000000 */
[----:B------:R-:W-:-:S00]  /*146c70*/  NOP ;  /* 0x0000000000007918 */ /* 0x000fc00000000000 */
.L_x_3:


//--------------------- .nv.shared.matmul_kernel  --------------------------
	.section	.nv.shared.matmul_kernel,"aw",@nobits
	.sectionflags	@""
	.align	16
	.zero		1024


//--------------------- .nv.shared.reserved.0     --------------------------
	.section	.nv.shared.reserved.0,"aw",@nobits
	.weak		__nv_reservedSMEM_offset_0_alias
	.size		__nv_reservedSMEM_offset_0_alias, 0, 64
	.other		__nv_reservedSMEM_offset_0_alias,@"STO_CUDA_RESERVED_SHARED STV_DEFAULT"
__nv_reservedSMEM_offset_0_alias:
	.zero		0
	.zero		64


//--------------------- .nv.constant0.matmul_kernel --------------------------
	.section	.nv.constant0.matmul_kernel,"a",@progbits
	.sectionflags	@""
	.align	4
.nv.constant0.matmul_kernel:
	.zero		976


//--------------------- SYMBOLS --------------------------

	.type		.nv.reservedSmem.offset0,@object
	.size		.nv.reservedSmem.offset0,0x4
	.type		.nv.reservedSmem.cap,@object
	.size		.nv.reservedSmem.cap,0x4
